def matmul_kernel(
    a_ptr,
    b_ptr,
    c_ptr,
    M,
    N,
    K,
    stride_am,
    stride_ak,
    stride_bk,
    stride_bn,
    stride_cm,
    stride_cn,
    BLOCK_M: tl.constexpr,
    BLOCK_N: tl.constexpr,
    BLOCK_K: tl.constexpr,
    GROUP_M: tl.constexpr,
):
    pid = tl.program_id(axis=0)
    num_pid_m = tl.cdiv(M, BLOCK_M)
    num_pid_n = tl.cdiv(N, BLOCK_N)
    num_pid_in_group = GROUP_M * num_pid_n
    group_id = pid // num_pid_in_group
    first_pid_m = group_id * GROUP_M
    group_size_m = min(num_pid_m - first_pid_m, GROUP_M)
    pid_m = first_pid_m + ((pid % num_pid_in_group) % group_size_m)
    pid_n = (pid % num_pid_in_group) // group_size_m

    offs_am = (pid_m * BLOCK_M + tl.arange(0, BLOCK_M)) % M
    offs_bn = (pid_n * BLOCK_N + tl.arange(0, BLOCK_N)) % N
    offs_k = tl.arange(0, BLOCK_K)
    a_ptrs = a_ptr + offs_am[:, None] * stride_am + offs_k[None, :] * stride_ak
    b_ptrs = b_ptr + offs_k[:, None] * stride_bk + offs_bn[None, :] * stride_bn

    acc = tl.zeros((BLOCK_M, BLOCK_N), dtype=tl.float32)
    for kk in range(0, tl.cdiv(K, BLOCK_K)):
        a = tl.load(a_ptrs, mask=offs_k[None, :] < K - kk * BLOCK_K, other=0.0)
        b = tl.load(b_ptrs, mask=offs_k[:, None] < K - kk * BLOCK_K, other=0.0)
        acc = tl.dot(a, b, acc)
        a_ptrs += BLOCK_K * stride_ak
        b_ptrs += BLOCK_K * stride_bk

    c = acc.to(c_ptr.dtype.element_ty)
    offs_cm = pid_m * BLOCK_M + tl.arange(0, BLOCK_M)
    offs_cn = pid_n * BLOCK_N + tl.arange(0, BLOCK_N)
    c_ptrs = c_ptr + offs_cm[:, None] * stride_cm + offs_cn[None, :] * stride_cn
    mask = (offs_cm[:, None] < M) & (offs_cn[None, :] < N)
    tl.store(c_ptrs, c, mask=mask)

# config = {"BLOCK_K": 64, "BLOCK_M": 32, "BLOCK_N": 256, "GROUP_M": 8, "arch": "sm_100", "dtype": "fp8e4m3", "num_ctas": 1, "num_stages": 3, "num_warps": 2}
# arch = sm_100


// ===== COMPILED SASS (sm_100a) =====

	.target	sm_100a

	.elftype	@"ET_EXEC"


//--------------------- .note.nv.tkinfo           --------------------------
	.section	.note.nv.tkinfo,"",@"SHT_NOTE"
	.sectionflags	@"SHF_NOTE_NV_TKINFO"
	.tkinfo
        /*0018*/ 	.word	0x00000081
        /*0030*/ 	.string	""
        /*0030*/ 	.string	"ptxas-blackwell"
        /*0030*/ 	.string	"Cuda compilation tools, release 12.9, V12.9.86"
        /*0030*/ 	.string	"Build cuda_12.9.r12.9/compiler.36037853_0"
        /*0030*/ 	.string	"-v  -suppress-debug-info  -lineinfo  -arch sm_100a "



//--------------------- .note.nv.cuver            --------------------------
	.section	.note.nv.cuver,"",@"SHT_NOTE"
	.sectionflags	@"SHF_NOTE_NV_CUVER"
        /*0018*/ 	.short	0x0001
        /*001a*/ 	.short	0x0064
        /*001c*/ 	.short	0x0001
        /*001e*/ 	.short	0x0000
        /*0020*/ 	.short	0x0001
        /*0022*/ 	.short	0x0000


//--------------------- .nv.info                  --------------------------
	.section	.nv.info,"",@"SHT_CUDA_INFO"
	.align	4


	//----- nvinfo : EIATTR_REGCOUNT
	.align		4
        /*0000*/ 	.byte	0x04, 0x2f
        /*0002*/ 	.short	(.L_1 - .L_0)
	.align		4
.L_0:
        /*0004*/ 	.word	index@(matmul_kernel)
        /*0008*/ 	.word	0x00000020


	//----- nvinfo : EIATTR_FRAME_SIZE
	.align		4
.L_1:
        /*000c*/ 	.byte	0x04, 0x11
        /*000e*/ 	.short	(.L_3 - .L_2)
	.align		4
.L_2:
        /*0010*/ 	.word	index@(matmul_kernel)
        /*0014*/ 	.word	0x00001ba8


	//----- nvinfo : EIATTR_MIN_STACK_SIZE
	.align		4
.L_3:
        /*0018*/ 	.byte	0x04, 0x12
        /*001a*/ 	.short	(.L_5 - .L_4)
	.align		4
.L_4:
        /*001c*/ 	.word	index@(matmul_kernel)
        /*0020*/ 	.word	0x00001ba8
.L_5:


//--------------------- .nv.info.matmul_kernel    --------------------------
	.section	.nv.info.matmul_kernel,"",@"SHT_CUDA_INFO"
	.sectionflags	@""
	.align	4


	//----- nvinfo : EIATTR_CUDA_API_VERSION
	.align		4
        /*0000*/ 	.byte	0x04, 0x37
        /*0002*/ 	.short	(.L_7 - .L_6)
.L_6:
        /*0004*/ 	.word	0x00000081


	//----- nvinfo : EIATTR_KPARAM_INFO
	.align		4
.L_7:
        /*0008*/ 	.byte	0x04, 0x17
        /*000a*/ 	.short	(.L_9 - .L_8)
.L_8:
        /*000c*/ 	.word	0x00000000
        /*0010*/ 	.short	0x000d
        /*0012*/ 	.short	0x0048
        /*0014*/ 	.byte	0x00, 0xf4, 0x21, 0x00


	//----- nvinfo : EIATTR_KPARAM_INFO
	.align		4
.L_9:
        /*0018*/ 	.byte	0x04, 0x17
        /*001a*/ 	.short	(.L_11 - .L_10)
.L_10:
        /*001c*/ 	.word	0x00000000
        /*0020*/ 	.short	0x000c
        /*0022*/ 	.short	0x0040
        /*0024*/ 	.byte	0x00, 0xf4, 0x21, 0x00


	//----- nvinfo : EIATTR_KPARAM_INFO
	.align		4
.L_11:
        /*0028*/ 	.byte	0x04, 0x17
        /*002a*/ 	.short	(.L_13 - .L_12)
.L_12:
        /*002c*/ 	.word	0x00000000
        /*0030*/ 	.short	0x000b
        /*0032*/ 	.short	0x0038
        /*0034*/ 	.byte	0x00, 0xf0, 0x11, 0x00


	//----- nvinfo : EIATTR_KPARAM_INFO
	.align		4
.L_13:
        /*0038*/ 	.byte	0x04, 0x17
        /*003a*/ 	.short	(.L_15 - .L_14)
.L_14:
        /*003c*/ 	.word	0x00000000
        /*0040*/ 	.short	0x000a
        /*0042*/ 	.short	0x0034
        /*0044*/ 	.byte	0x00, 0xf0, 0x11, 0x00


	//----- nvinfo : EIATTR_KPARAM_INFO
	.align		4
.L_15:
        /*0048*/ 	.byte	0x04, 0x17
        /*004a*/ 	.short	(.L_17 - .L_16)
.L_16:
        /*004c*/ 	.word	0x00000000
        /*0050*/ 	.short	0x0009
        /*0052*/ 	.short	0x0030
        /*0054*/ 	.byte	0x00, 0xf0, 0x11, 0x00


	//----- nvinfo : EIATTR_KPARAM_INFO
	.align		4
.L_17:
        /*0058*/ 	.byte	0x04, 0x17
        /*005a*/ 	.short	(.L_19 - .L_18)
.L_18:
        /*005c*/ 	.word	0x00000000
        /*0060*/ 	.short	0x0008
        /*0062*/ 	.short	0x002c
        /*0064*/ 	.byte	0x00, 0xf0, 0x11, 0x00


	//----- nvinfo : EIATTR_KPARAM_INFO
	.align		4
.L_19:
        /*0068*/ 	.byte	0x04, 0x17
        /*006a*/ 	.short	(.L_21 - .L_20)
.L_20:
        /*006c*/ 	.word	0x00000000
        /*0070*/ 	.short	0x0007
        /*0072*/ 	.short	0x0028
        /*0074*/ 	.byte	0x00, 0xf0, 0x11, 0x00


	//----- nvinfo : EIATTR_KPARAM_INFO
	.align		4
.L_21:
        /*0078*/ 	.byte	0x04, 0x17
        /*007a*/ 	.short	(.L_23 - .L_22)
.L_22:
        /*007c*/ 	.word	0x00000000
        /*0080*/ 	.short	0x0006
        /*0082*/ 	.short	0x0024
        /*0084*/ 	.byte	0x00, 0xf0, 0x11, 0x00


	//----- nvinfo : EIATTR_KPARAM_INFO
	.align		4
.L_23:
        /*0088*/ 	.byte	0x04, 0x17
        /*008a*/ 	.short	(.L_25 - .L_24)
.L_24:
        /*008c*/ 	.word	0x00000000
        /*0090*/ 	.short	0x0005
        /*0092*/ 	.short	0x0020
        /*0094*/ 	.byte	0x00, 0xf0, 0x11, 0x00


	//----- nvinfo : EIATTR_KPARAM_INFO
	.align		4
.L_25:
        /*0098*/ 	.byte	0x04, 0x17
        /*009a*/ 	.short	(.L_27 - .L_26)
.L_26:
        /*009c*/ 	.word	0x00000000
        /*00a0*/ 	.short	0x0004
        /*00a2*/ 	.short	0x001c
        /*00a4*/ 	.byte	0x00, 0xf0, 0x11, 0x00


	//----- nvinfo : EIATTR_KPARAM_INFO
	.align		4
.L_27:
        /*00a8*/ 	.byte	0x04, 0x17
        /*00aa*/ 	.short	(.L_29 - .L_28)
.L_28:
        /*00ac*/ 	.word	0x00000000
        /*00b0*/ 	.short	0x0003
        /*00b2*/ 	.short	0x0018
        /*00b4*/ 	.byte	0x00, 0xf0, 0x11, 0x00


	//----- nvinfo : EIATTR_KPARAM_INFO
	.align		4
.L_29:
        /*00b8*/ 	.byte	0x04, 0x17
        /*00ba*/ 	.short	(.L_31 - .L_30)
.L_30:
        /*00bc*/ 	.word	0x00000000
        /*00c0*/ 	.short	0x0002
        /*00c2*/ 	.short	0x0010
        /*00c4*/ 	.byte	0x00, 0xf4, 0x21, 0x00


	//----- nvinfo : EIATTR_KPARAM_INFO
	.align		4
.L_31:
        /*00c8*/ 	.byte	0x04, 0x17
        /*00ca*/ 	.short	(.L_33 - .L_32)
.L_32:
        /*00cc*/ 	.word	0x00000000
        /*00d0*/ 	.short	0x0001
        /*00d2*/ 	.short	0x0008
        /*00d4*/ 	.byte	0x00, 0xf4, 0x21, 0x00


	//----- nvinfo : EIATTR_KPARAM_INFO
	.align		4
.L_33:
        /*00d8*/ 	.byte	0x04, 0x17
        /*00da*/ 	.short	(.L_35 - .L_34)
.L_34:
        /*00dc*/ 	.word	0x00000000
        /*00e0*/ 	.short	0x0000
        /*00e2*/ 	.short	0x0000
        /*00e4*/ 	.byte	0x00, 0xf4, 0x21, 0x00


	//----- nvinfo : EIATTR_SPARSE_MMA_MASK
	.align		4
.L_35:
        /*00e8*/ 	.byte	0x03, 0x50
        /*00ea*/ 	.short	0x0000


	//----- nvinfo : EIATTR_MAXREG_COUNT
	.align		4
        /*00ec*/ 	.byte	0x03, 0x1b
        /*00ee*/ 	.short	0x00ff


	//----- nvinfo : EIATTR_NUM_BARRIERS
	.align		4
        /*00f0*/ 	.byte	0x02, 0x4c
        /*00f2*/ 	.byte	0x01
	.zero		1


	//----- nvinfo : EIATTR_ANNOTATIONS
	.align		4
        /*00f4*/ 	.byte	0x04, 0x55
        /*00f6*/ 	.short	(.L_37 - .L_36)


	//   ....[0]....
.L_36:
        /*00f8*/ 	.word	0x00000001
        /*00fc*/ 	.byte	0x20, 0x06, 0x00, 0x00, 0x01, 0x00, 0x00, 0x00, 0x50, 0x06, 0x00, 0x00, 0x01, 0x00, 0x00, 0x00
        /* <DEDUP_REMOVED lines=3707> */
        /*e8bc*/ 	.byte	0xf0, 0xf3, 0x03, 0x00


	//----- nvinfo : EIATTR_VRC_CTA_INIT_COUNT
	.align		4
.L_37:
        /*e8c0*/ 	.byte	0x02, 0x4a
	.zero		1
	.zero		1


	//----- nvinfo : EIATTR_EXIT_INSTR_OFFSETS
	.align		4
        /*e8c4*/ 	.byte	0x04, 0x1c
        /*e8c6*/ 	.short	(.L_39 - .L_38)


	//   ....[0]....
.L_38:
        /*e8c8*/ 	.word	0x0003f7a0


	//   ....[1]....
        /*e8cc*/ 	.word	0x0003f7c0


	//----- nvinfo : EIATTR_REQNTID
	.align		4
.L_39:
        /*e8d0*/ 	.byte	0x04, 0x10
        /*e8d2*/ 	.short	(.L_41 - .L_40)
.L_40:
        /*e8d4*/ 	.word	0x00000040
        /*e8d8*/ 	.word	0x00000001
        /*e8dc*/ 	.word	0x00000001


	//----- nvinfo : EIATTR_CBANK_PARAM_SIZE
	.align		4
.L_41:
        /*e8e0*/ 	.byte	0x03, 0x19
        /*e8e2*/ 	.short	0x0050


	//----- nvinfo : EIATTR_PARAM_CBANK
	.align		4
        /*e8e4*/ 	.byte	0x04, 0x0a
        /*e8e6*/ 	.short	(.L_43 - .L_42)
	.align		4
.L_42:
        /*e8e8*/ 	.word	index@(.nv.constant0.matmul_kernel)
        /*e8ec*/ 	.short	0x0380
        /*e8ee*/ 	.short	0x0050


	//----- nvinfo : EIATTR_SW_WAR
	.align		4
.L_43:
        /*e8f0*/ 	.byte	0x04, 0x36
        /*e8f2*/ 	.short	(.L_45 - .L_44)
.L_44:
        /*e8f4*/ 	.word	0x00000008
.L_45:


//--------------------- .nv.compat                --------------------------
	.section	.nv.compat,"",@"SHT_CUDA_COMPAT_INFO"
	.align	4
        /*0000*/ 	.byte	0x02, 0x02, 0x02, 0x00, 0x02, 0x05, 0x05, 0x00, 0x02, 0x03, 0x00, 0x00, 0x02, 0x06, 0x01, 0x00


//--------------------- .nv.callgraph             --------------------------
	.section	.nv.callgraph,"",@"SHT_CUDA_CALLGRAPH"
	.align	4
	.sectionentsize	8
	.align		4
        /*0000*/ 	.word	0x00000000
	.align		4
        /*0004*/ 	.word	0xffffffff
	.align		4
        /*0008*/ 	.word	0x00000000
	.align		4
        /*000c*/ 	.word	0xfffffffe
	.align		4
        /*0010*/ 	.word	0x00000000
	.align		4
        /*0014*/ 	.word	0xfffffffd
	.align		4
        /*0018*/ 	.word	0x00000000
	.align		4
        /*001c*/ 	.word	0xfffffffc


//--------------------- .text.matmul_kernel       --------------------------
	.section	.text.matmul_kernel,"ax",@progbits
	.align	128
        .global         matmul_kernel
        .type           matmul_kernel,@function
        .size           matmul_kernel,(.L_x_4 - matmul_kernel)
        .other          matmul_kernel,@"STO_CUDA_ENTRY STV_DEFAULT"
matmul_kernel:
.text.matmul_kernel:
[----:B------:R-:W0:Y:S08]  /*0000*/  LDC R1, c[0x0][0x37c] ;  /* 0x0000df00ff017b82 */ /* 0x000e300000000800 */
[----:B------:R-:W1:Y:S01]  /*0010*/  LDC.64 R6, c[0x0][0x398] ;  /* 0x0000e600ff067b82 */ /* 0x000e620000000a00 */
[----:B------:R-:W2:Y:S01]  /*0020*/  S2R R14, SR_TID.X ;  /* 0x00000000000e7919 */ /* 0x000ea20000002100 */
[----:B------:R-:W3:Y:S01]  /*0030*/  LDCU UR5, c[0x0][0x3a0] ;  /* 0x00007400ff0577ac */ /* 0x000ee20008000800 */
[----:B0-----:R-:W-:Y:S01]  /*0040*/  VIADD R1, R1, 0xffffe458 ;  /* 0xffffe45801017836 */ /* 0x001fe20000000000 */
[----:B------:R-:W-:Y:S01]  /*0050*/  UMOV UR6, 0x400 ;  /* 0x0000040000067882 */ /* 0x000fe20000000000 */
[----:B------:R-:W0:Y:S03]  /*0060*/  LDCU.64 UR10, c[0x0][0x358] ;  /* 0x00006b00ff0a77ac */ /* 0x000e260008000a00 */
[----:B------:R-:W4:Y:S01]  /*0070*/  S2UR UR7, SR_CgaCtaId ;  /* 0x00000000000779c3 */ /* 0x000f220000008800 */
[----:B---3--:R-:W-:Y:S01]  /*0080*/  UIADD3 UR5, UPT, UPT, UR5, 0x3f, URZ ;  /* 0x0000003f05057890 */ /* 0x008fe2000fffe0ff */
[----:B-1----:R-:W-:-:S03]  /*0090*/  VIADD R0, R7, 0xff ;  /* 0x000000ff07007836 */ /* 0x002fc60000000000 */
[----:B------:R-:W-:Y:S02]  /*00a0*/  UISETP.GT.AND UP0, UPT, UR5, 0x3f, UPT ;  /* 0x0000003f0500788c */ /* 0x000fe4000bf04270 */
[----:B------:R-:W-:Y:S01]  /*00b0*/  SHF.R.S32.HI R3, RZ, 0x1f, R0 ;  /* 0x0000001fff037819 */ /* 0x000fe20000011400 */
[----:B----4-:R-:W-:-:S03]  /*00c0*/  ULEA UR6, UR7, UR6, 0x18 ;  /* 0x0000000607067291 */ /* 0x010fc6000f8ec0ff */
[----:B------:R-:W-:-:S04]  /*00d0*/  LEA.HI R3, R3, R0, RZ, 0x8 ;  /* 0x0000000003037211 */ /* 0x000fc800078f40ff */
[----:B------:R-:W-:Y:S02]  /*00e0*/  SHF.R.S32.HI R0, RZ, 0x8, R3 ;  /* 0x00000008ff007819 */ /* 0x000fe40000011403 */
[----:B------:R-:W1:Y:S03]  /*00f0*/  S2R R3, SR_CTAID.X ;  /* 0x0000000000037919 */ /* 0x000e660000002500 */
[----:B------:R-:W-:-:S05]  /*0100*/  IMAD.SHL.U32 R0, R0, 0x8, RZ ;  /* 0x0000000800007824 */ /* 0x000fca00078e00ff */
[-C--:B------:R-:W-:Y:S02]  /*0110*/  IABS R9, R0.reuse ;  /* 0x0000000000097213 */ /* 0x080fe40000000000 */
[----:B------:R-:W-:Y:S02]  /*0120*/  IABS R12, R0 ;  /* 0x00000000000c7213 */ /* 0x000fe40000000000 */
[----:B------:R-:W3:Y:S08]  /*0130*/  I2F.RP R2, R9 ;  /* 0x0000000900027306 */ /* 0x000ef00000209400 */
[----:B---3--:R-:W3:Y:S01]  /*0140*/  MUFU.RCP R2, R2 ;  /* 0x0000000200027308 */ /* 0x008ee20000001000 */
[----:B-1----:R-:W-:Y:S01]  /*0150*/  IABS R10, R3 ;  /* 0x00000003000a7213 */ /* 0x002fe20000000000 */
[----:B---3--:R-:W-:-:S02]  /*0160*/  VIADD R4, R2, 0xffffffe ;  /* 0x0ffffffe02047836 */ /* 0x008fc40000000000 */
[----:B------:R-:W-:-:S04]  /*0170*/  IMAD.MOV R2, RZ, RZ, -R12 ;  /* 0x000000ffff027224 */ /* 0x000fc800078e0a0c */
[----:B------:R1:W3:Y:S02]  /*0180*/  F2I.FTZ.U32.TRUNC.NTZ R5, R4 ;  /* 0x0000000400057305 */ /* 0x0002e4000021f000 */
[----:B-1----:R-:W-:Y:S02]  /*0190*/  IMAD.MOV.U32 R4, RZ, RZ, RZ ;  /* 0x000000ffff047224 */ /* 0x002fe400078e00ff */
[----:B---3--:R-:W-:-:S04]  /*01a0*/  IMAD.MOV R8, RZ, RZ, -R5 ;  /* 0x000000ffff087224 */ /* 0x008fc800078e0a05 */
[----:B------:R-:W-:Y:S02]  /*01b0*/  IMAD R11, R8, R9, RZ ;  /* 0x00000009080b7224 */ /* 0x000fe400078e02ff */
[----:B------:R-:W-:Y:S02]  /*01c0*/  IMAD.MOV.U32 R8, RZ, RZ, R10 ;  /* 0x000000ffff087224 */ /* 0x000fe400078e000a */
[----:B------:R-:W-:-:S06]  /*01d0*/  IMAD.HI.U32 R5, R5, R11, R4 ;  /* 0x0000000b05057227 */ /* 0x000fcc00078e0004 */
[----:B------:R-:W-:-:S04]  /*01e0*/  IMAD.HI.U32 R5, R5, R8, RZ ;  /* 0x0000000805057227 */ /* 0x000fc800078e00ff */
[----:B------:R-:W-:-:S05]  /*01f0*/  IMAD R2, R5, R2, R8 ;  /* 0x0000000205027224 */ /* 0x000fca00078e0208 */
[----:B------:R-:W-:-:S13]  /*0200*/  ISETP.GT.U32.AND P1, PT, R9, R2, PT ;  /* 0x000000020900720c */ /* 0x000fda0003f24070 */
[----:B------:R-:W-:Y:S02]  /*0210*/  @!P1 IMAD.IADD R2, R2, 0x1, -R9 ;  /* 0x0000000102029824 */ /* 0x000fe400078e0a09 */
[----:B------:R-:W-:Y:S01]  /*0220*/  @!P1 VIADD R5, R5, 0x1 ;  /* 0x0000000105059836 */ /* 0x000fe20000000000 */
[----:B------:R-:W-:Y:S02]  /*0230*/  ISETP.NE.AND P1, PT, R0, RZ, PT ;  /* 0x000000ff0000720c */ /* 0x000fe40003f25270 */
[----:B------:R-:W-:Y:S02]  /*0240*/  ISETP.GE.U32.AND P0, PT, R2, R9, PT ;  /* 0x000000090200720c */ /* 0x000fe40003f06070 */
[----:B------:R-:W-:-:S04]  /*0250*/  LOP3.LUT R2, R3, R0, RZ, 0x3c, !PT ;  /* 0x0000000003027212 */ /* 0x000fc800078e3cff */
[----:B------:R-:W-:Y:S01]  /*0260*/  ISETP.GE.AND P2, PT, R2, RZ, PT ;  /* 0x000000ff0200720c */ /* 0x000fe20003f46270 */
[----:B------:R-:W-:-:S06]  /*0270*/  VIADD R2, R6, 0x1f ;  /* 0x0000001f06027836 */ /* 0x000fcc0000000000 */
[----:B------:R-:W-:-:S04]  /*0280*/  @P0 VIADD R5, R5, 0x1 ;  /* 0x0000000105050836 */ /* 0x000fc80000000000 */
[----:B------:R-:W-:Y:S01]  /*0290*/  IMAD.MOV.U32 R4, RZ, RZ, R5 ;  /* 0x000000ffff047224 */ /* 0x000fe200078e0005 */
[----:B------:R-:W-:-:S03]  /*02a0*/  SHF.R.S32.HI R5, RZ, 0x1f, R2 ;  /* 0x0000001fff057819 */ /* 0x000fc60000011402 */
[----:B------:R-:W-:Y:S01]  /*02b0*/  @!P2 IMAD.MOV R4, RZ, RZ, -R4 ;  /* 0x000000ffff04a224 */ /* 0x000fe200078e0a04 */
[----:B------:R-:W-:Y:S02]  /*02c0*/  @!P1 LOP3.LUT R4, RZ, R0, RZ, 0x33, !PT ;  /* 0x00000000ff049212 */ /* 0x000fe400078e33ff */
[----:B------:R-:W-:-:S03]  /*02d0*/  LEA.HI R5, R5, R2, RZ, 0x5 ;  /* 0x0000000205057211 */ /* 0x000fc600078f28ff */
[----:B------:R-:W-:Y:S02]  /*02e0*/  IMAD.SHL.U32 R2, R4, 0x8, RZ ;  /* 0x0000000804027824 */ /* 0x000fe400078e00ff */
[----:B------:R-:W-:-:S03]  /*02f0*/  IMAD.MOV R4, RZ, RZ, -R4 ;  /* 0x000000ffff047224 */ /* 0x000fc600078e0a04 */
[----:B------:R-:W-:Y:S01]  /*0300*/  LEA.HI.SX32 R5, R5, -R2, 0x1b ;  /* 0x8000000205057211 */ /* 0x000fe200078fdaff */
[----:B------:R-:W-:Y:S02]  /*0310*/  IMAD R13, R0, R4, R3 ;  /* 0x00000004000d7224 */ /* 0x000fe400078e0203 */
[----:B------:R-:W-:Y:S01]  /*0320*/  IMAD.MOV.U32 R4, RZ, RZ, RZ ;  /* 0x000000ffff047224 */ /* 0x000fe200078e00ff */
[----:B------:R-:W-:-:S04]  /*0330*/  VIMNMX R8, PT, PT, R5, 0x8, PT ;  /* 0x0000000805087848 */ /* 0x000fc80003fe0100 */
[-C--:B------:R-:W-:Y:S02]  /*0340*/  IABS R10, R8.reuse ;  /* 0x00000008000a7213 */ /* 0x080fe40000000000 */
[----:B------:R-:W-:Y:S02]  /*0350*/  IABS R0, R8 ;  /* 0x0000000800007213 */ /* 0x000fe40000000000 */
[----:B------:R-:W1:Y:S08]  /*0360*/  I2F.RP R9, R10 ;  /* 0x0000000a00097306 */ /* 0x000e700000209400 */
[----:B-1----:R-:W1:Y:S02]  /*0370*/  MUFU.RCP R9, R9 ;  /* 0x0000000900097308 */ /* 0x002e640000001000 */
[----:B-1----:R-:W-:-:S06]  /*0380*/  VIADD R5, R9, 0xffffffe ;  /* 0x0ffffffe09057836 */ /* 0x002fcc0000000000 */
[----:B------:R-:W1:Y:S02]  /*0390*/  F2I.FTZ.U32.TRUNC.NTZ R5, R5 ;  /* 0x0000000500057305 */ /* 0x000e64000021f000 */
[----:B-1----:R-:W-:-:S04]  /*03a0*/  IMAD.MOV R11, RZ, RZ, -R5 ;  /* 0x000000ffff0b7224 */ /* 0x002fc800078e0a05 */
[----:B------:R-:W-:Y:S01]  /*03b0*/  IMAD.MOV.U32 R3, RZ, RZ, R11 ;  /* 0x000000ffff037224 */ /* 0x000fe200078e000b */
[----:B------:R-:W-:-:S03]  /*03c0*/  IABS R11, R13 ;  /* 0x0000000d000b7213 */ /* 0x000fc60000000000 */
[----:B------:R-:W-:-:S04]  /*03d0*/  IMAD R3, R3, R10, RZ ;  /* 0x0000000a03037224 */ /* 0x000fc800078e02ff */
[----:B------:R-:W-:-:S04]  /*03e0*/  IMAD.HI.U32 R4, R5, R3, R4 ;  /* 0x0000000305047227 */ /* 0x000fc800078e0004 */
[----:B------:R-:W-:Y:S02]  /*03f0*/  IMAD.MOV R3, RZ, RZ, -R0 ;  /* 0x000000ffff037224 */ /* 0x000fe400078e0a00 */
[----:B------:R-:W-:Y:S01]  /*0400*/  IMAD.HI.U32 R0, R4, R11, RZ ;  /* 0x0000000b04007227 */ /* 0x000fe200078e00ff */
[----:B--2---:R-:W-:-:S03]  /*0410*/  LOP3.LUT R4, R14, 0x20, RZ, 0xc0, !PT ;  /* 0x000000200e047812 */ /* 0x004fc600078ec0ff */
[----:B------:R-:W-:Y:S01]  /*0420*/  IMAD R3, R0, R3, R11 ;  /* 0x0000000300037224 */ /* 0x000fe200078e020b */
[----:B------:R-:W-:Y:S02]  /*0430*/  R2UR UR4, R4 ;  /* 0x00000000040472ca */ /* 0x000fe400000e0000 */
[----:B------:R-:W-:Y:S02]  /*0440*/  SHF.R.U32.HI R4, RZ, 0x5, R14 ;  /* 0x00000005ff047819 */ /* 0x000fe4000001160e */
[----:B------:R-:W-:Y:S02]  /*0450*/  ISETP.GT.U32.AND P1, PT, R10, R3, PT ;  /* 0x000000030a00720c */ /* 0x000fe40003f24070 */
[----:B------:R-:W-:-:S04]  /*0460*/  SGXT.U32 R15, R4, 0x1 ;  /* 0x00000001040f781a */ /* 0x000fc80000000000 */
[C---:B------:R-:W-:Y:S02]  /*0470*/  LOP3.LUT R4, R15.reuse, 0x4, RZ, 0xfc, !PT ;  /* 0x000000040f047812 */ /* 0x040fe400078efcff */
[C---:B------:R-:W-:Y:S02]  /*0480*/  LOP3.LUT R4, R15.reuse, 0xa, RZ, 0xfc, !PT ;  /* 0x0000000a0f047812 */ /* 0x040fe400078efcff */
[C---:B------:R-:W-:Y:S02]  /*0490*/  LOP3.LUT R4, R15.reuse, 0x10, RZ, 0xfc, !PT ;  /* 0x000000100f047812 */ /* 0x040fe400078efcff */
[----:B------:R-:W-:Y:S01]  /*04a0*/  LOP3.LUT R4, R15, 0x16, RZ, 0xfc, !PT ;  /* 0x000000160f047812 */ /* 0x000fe200078efcff */
[----:B------:R-:W-:Y:S01]  /*04b0*/  @!P1 IMAD.IADD R3, R3, 0x1, -R10 ;  /* 0x0000000103039824 */ /* 0x000fe200078e0a0a */
[----:B------:R-:W-:Y:S01]  /*04c0*/  LOP3.LUT R4, R15, 0x1c, RZ, 0xfc, !PT ;  /* 0x0000001c0f047812 */ /* 0x000fe200078efcff */
[----:B------:R-:W-:Y:S01]  /*04d0*/  @!P1 VIADD R0, R0, 0x1 ;  /* 0x0000000100009836 */ /* 0x000fe20000000000 */
[----:B------:R-:W-:-:S02]  /*04e0*/  ISETP.NE.AND P1, PT, R8, RZ, PT ;  /* 0x000000ff0800720c */ /* 0x000fc40003f25270 */
[----:B------:R-:W-:Y:S02]  /*04f0*/  ISETP.GE.U32.AND P0, PT, R3, R10, PT ;  /* 0x0000000a0300720c */ /* 0x000fe40003f06070 */
[----:B------:R-:W-:Y:S02]  /*0500*/  LOP3.LUT R3, R13, R8, RZ, 0x3c, !PT ;  /* 0x000000080d037212 */ /* 0x000fe400078e3cff */
[----:B------:R-:W-:Y:S02]  /*0510*/  LOP3.LUT R4, R15, 0x22, RZ, 0xfc, !PT ;  /* 0x000000220f047812 */ /* 0x000fe400078efcff */
[----:B------:R-:W-:Y:S02]  /*0520*/  ISETP.GE.AND P2, PT, R3, RZ, PT ;  /* 0x000000ff0300720c */ /* 0x000fe40003f46270 */
[C---:B------:R-:W-:Y:S02]  /*0530*/  LOP3.LUT R4, R15.reuse, 0x28, RZ, 0xfc, !PT ;  /* 0x000000280f047812 */ /* 0x040fe400078efcff */
[----:B------:R-:W-:-:S02]  /*0540*/  LOP3.LUT R4, R15, 0x2e, RZ, 0xfc, !PT ;  /* 0x0000002e0f047812 */ /* 0x000fc400078efcff */
[C---:B------:R-:W-:Y:S01]  /*0550*/  LOP3.LUT R4, R15.reuse, 0x34, RZ, 0xfc, !PT ;  /* 0x000000340f047812 */ /* 0x040fe200078efcff */
[----:B------:R-:W-:Y:S01]  /*0560*/  @P0 VIADD R0, R0, 0x1 ;  /* 0x0000000100000836 */ /* 0x000fe20000000000 */
[----:B------:R-:W-:-:S05]  /*0570*/  LOP3.LUT R4, R15, 0x3a, RZ, 0xfc, !PT ;  /* 0x0000003a0f047812 */ /* 0x000fca00078efcff */
[----:B------:R-:W-:Y:S01]  /*0580*/  @!P2 IMAD.MOV R0, RZ, RZ, -R0 ;  /* 0x000000ffff00a224 */ /* 0x000fe200078e0a00 */
[----:B------:R-:W-:-:S05]  /*0590*/  @!P1 LOP3.LUT R0, RZ, R8, RZ, 0x33, !PT ;  /* 0x00000008ff009212 */ /* 0x000fca00078e33ff */
[----:B------:R-:W-:Y:S02]  /*05a0*/  IMAD.MOV R3, RZ, RZ, -R0 ;  /* 0x000000ffff037224 */ /* 0x000fe400078e0a00 */
[----:B------:R-:W-:Y:S02]  /*05b0*/  IMAD.SHL.U32 R0, R0, 0x100, RZ ;  /* 0x0000010000007824 */ /* 0x000fe400078e00ff */
[----:B------:R-:W-:-:S04]  /*05c0*/  IMAD R3, R8, R3, R13 ;  /* 0x0000000308037224 */ /* 0x000fc800078e020d */
[----:B------:R-:W-:Y:S01]  /*05d0*/  IMAD.IADD R3, R2, 0x1, R3 ;  /* 0x0000000102037824 */ /* 0x000fe200078e0203 */
[----:B------:R-:W-:-:S05]  /*05e0*/  LOP3.LUT R2, R14, 0x1f, RZ, 0xc0, !PT ;  /* 0x0000001f0e027812 */ /* 0x000fca00078ec0ff */
[----:B------:R-:W-:Y:S01]  /*05f0*/  IMAD R28, R3, 0x20, R2 ;  /* 0x00000020031c7824 */ /* 0x000fe200078e0202 */
[C---:B------:R-:W-:Y:S02]  /*0600*/  LOP3.LUT R2, R15.reuse, 0x2, RZ, 0xfc, !PT ;  /* 0x000000020f027812 */ /* 0x040fe400078efcff */
[C---:B------:R-:W-:Y:S02]  /*0610*/  LOP3.LUT R3, R15.reuse, 0x6, RZ, 0xfc, !PT ;  /* 0x000000060f037812 */ /* 0x040fe400078efcff */
[----:B------:R1:W-:Y:S01]  /*0620*/  STL [R1+0x1040], R28 ;  /* 0x0010401c01007387 */ /* 0x0003e20000100800 */
[C---:B------:R-:W-:Y:S02]  /*0630*/  LOP3.LUT R2, R15.reuse, 0x8, RZ, 0xfc, !PT ;  /* 0x000000080f027812 */ /* 0x040fe400078efcff */
[C---:B------:R-:W-:Y:S01]  /*0640*/  LOP3.LUT R3, R15.reuse, 0xc, RZ, 0xfc, !PT ;  /* 0x0000000c0f037812 */ /* 0x040fe200078efcff */
[----:B------:R1:W-:Y:S01]  /*0650*/  STL [R1+0x224], R0 ;  /* 0x0002240001007387 */ /* 0x0003e20000100800 */
[----:B------:R-:W-:-:S02]  /*0660*/  LOP3.LUT R2, R15, 0xe, RZ, 0xfc, !PT ;  /* 0x0000000e0f027812 */ /* 0x000fc400078efcff */
[C---:B------:R-:W-:Y:S02]  /*0670*/  LOP3.LUT R3, R15.reuse, 0x12, RZ, 0xfc, !PT ;  /* 0x000000120f037812 */ /* 0x040fe400078efcff */
[C---:B------:R-:W-:Y:S02]  /*0680*/  LOP3.LUT R2, R15.reuse, 0x14, RZ, 0xfc, !PT ;  /* 0x000000140f027812 */ /* 0x040fe400078efcff */
[C---:B------:R-:W-:Y:S02]  /*0690*/  LOP3.LUT R3, R15.reuse, 0x18, RZ, 0xfc, !PT ;  /* 0x000000180f037812 */ /* 0x040fe400078efcff */
[C---:B------:R-:W-:Y:S02]  /*06a0*/  LOP3.LUT R2, R15.reuse, 0x1a, RZ, 0xfc, !PT ;  /* 0x0000001a0f027812 */ /* 0x040fe400078efcff */
[C---:B------:R-:W-:Y:S02]  /*06b0*/  LOP3.LUT R3, R15.reuse, 0x1e, RZ, 0xfc, !PT ;  /* 0x0000001e0f037812 */ /* 0x040fe400078efcff */
        /* <DEDUP_REMOVED lines=10> */
[----:B------:R-:W-:Y:S01]  /*0760*/  LOP3.LUT R2, R15, 0x3e, RZ, 0xfc, !PT ;  /* 0x0000003e0f027812 */ /* 0x000fe200078efcff */
[----:B01----:R-:W-:Y:S06]  /*0770*/  BRA.U UP0, `(.L_x_0) ;  /* 0x0000000900147547 */ /* 0x003fec000b800000 */
[C---:B------:R-:W-:Y:S02]  /*0780*/  IMAD.SHL.U32 R2, R14.reuse, 0x40, RZ ;  /* 0x000000400e027824 */ /* 0x040fe400078e00ff */
[----:B------:R-:W-:-:S03]  /*0790*/  IMAD.SHL.U32 R0, R14, 0x8, RZ ;  /* 0x000000080e007824 */ /* 0x000fc600078e00ff */
[----:B------:R1:W-:Y:S04]  /*07a0*/  STL [R1+0x1038], R2 ;  /* 0x0010380201007387 */ /* 0x0003e80000100800 */
[----:B------:R1:W-:Y:S04]  /*07b0*/  STL [R1+0x360], RZ ;  /* 0x000360ff01007387 */ /* 0x0003e80000100800 */
[----:B------:R1:W-:Y:S04]  /*07c0*/  STL [R1+0x103c], R0 ;  /* 0x00103c0001007387 */ /* 0x0003e80000100800 */
[----:B------:R1:W-:Y:S04]  /*07d0*/  STL [R1+0x364], RZ ;  /* 0x000364ff01007387 */ /* 0x0003e80000100800 */
        /* <DEDUP_REMOVED lines=125> */
[----:B------:R1:W-:Y:S01]  /*0fb0*/  STL [R1+0x33c], RZ ;  /* 0x00033cff01007387 */ /* 0x0003e20000100800 */
[----:B------:R-:W-:Y:S05]  /*0fc0*/  BRA `(.L_x_1) ;  /* 0x0000035800bc7947 */ /* 0x000fea0003800000 */
.L_x_0:
[----:B------:R-:W-:Y:S01]  /*0fd0*/  IABS R5, R7 ;  /* 0x0000000700057213 */ /* 0x000fe20000000000 */
[----:B------:R0:W-:Y:S01]  /*0fe0*/  STL [R1+0x11bc], R7 ;  /* 0x0011bc0701007387 */ /* 0x0001e20000100800 */
[----:B------:R-:W-:Y:S01]  /*0ff0*/  IMAD.MOV.U32 R22, RZ, RZ, RZ ;  /* 0x000000ffff167224 */ /* 0x000fe200078e00ff */
[----:B------:R-:W-:Y:S01]  /*1000*/  IABS R28, R28 ;  /* 0x0000001c001c7213 */ /* 0x000fe20000000000 */
[----:B------:R-:W1:Y:S01]  /*1010*/  LDCU UR8, c[0x0][0x3a8] ;  /* 0x00007500ff0877ac */ /* 0x000e620008000800 */
[----:B------:R-:W2:Y:S01]  /*1020*/  LDCU UR9, c[0x0][0x3ac] ;  /* 0x00007580ff0977ac */ /* 0x000ea20008000800 */
[----:B0-----:R-:W3:Y:S01]  /*1030*/  LDL R7, [R1+0x224] ;  /* 0x0002240001077983 */ /* 0x001ee20000100800 */
[----:B------:R-:W0:Y:S01]  /*1040*/  I2F.RP R0, R5 ;  /* 0x0000000500007306 */ /* 0x000e220000209400 */
[----:B------:R-:W4:Y:S01]  /*1050*/  LDCU.64 UR12, c[0x0][0x388] ;  /* 0x00007100ff0c77ac */ /* 0x000f220008000a00 */
[----:B------:R-:W5:Y:S01]  /*1060*/  LDCU UR14, c[0x0][0x3a4] ;  /* 0x00007480ff0e77ac */ /* 0x000f620008000800 */
[----:B------:R-:W1:Y:S01]  /*1070*/  LDCU.64 UR16, c[0x0][0x380] ;  /* 0x00007000ff1077ac */ /* 0x000e620008000a00 */
[----:B------:R-:W1:Y:S04]  /*1080*/  LDCU UR7, c[0x0][0x3b0] ;  /* 0x00007600ff0777ac */ /* 0x000e680008000800 */
[----:B0-----:R-:W0:Y:S02]  /*1090*/  MUFU.RCP R0, R0 ;  /* 0x0000000000007308 */ /* 0x001e240000001000 */
[----:B0-----:R-:W-:-:S06]  /*10a0*/  VIADD R0, R0, 0xffffffe ;  /* 0x0ffffffe00007836 */ /* 0x001fcc0000000000 */
[----:B------:R-:W0:Y:S02]  /*10b0*/  F2I.FTZ.U32.TRUNC.NTZ R23, R0 ;  /* 0x0000000000177305 */ /* 0x000e24000021f000 */
[----:B0-----:R-:W-:-:S04]  /*10c0*/  IMAD.MOV R2, RZ, RZ, -R23 ;  /* 0x000000ffff027224 */ /* 0x001fc800078e0a17 */
[----:B------:R-:W-:-:S04]  /*10d0*/  IMAD R2, R2, R5, RZ ;  /* 0x0000000502027224 */ /* 0x000fc800078e02ff */
[----:B------:R-:W-:-:S04]  /*10e0*/  IMAD.HI.U32 R22, R23, R2, R22 ;  /* 0x0000000217167227 */ /* 0x000fc800078e0016 */
[C---:B---3--:R-:W-:Y:S02]  /*10f0*/  VIADD R0, R7.reuse, 0xff ;  /* 0x000000ff07007836 */ /* 0x048fe40000000000 */
[C---:B------:R-:W-:Y:S02]  /*1100*/  VIADD R9, R7.reuse, 0xfe ;  /* 0x000000fe07097836 */ /* 0x040fe40000000000 */
[C---:B------:R-:W-:Y:S01]  /*1110*/  VIADD R2, R7.reuse, 0xfd ;  /* 0x000000fd07027836 */ /* 0x040fe20000000000 */
[----:B------:R-:W-:Y:S01]  /*1120*/  IABS R3, R0 ;  /* 0x0000000000037213 */ /* 0x000fe20000000000 */
[C---:B------:R-:W-:Y:S01]  /*1130*/  VIADD R11, R7.reuse, 0xfc ;  /* 0x000000fc070b7836 */ /* 0x040fe20000000000 */
[----:B------:R-:W-:Y:S01]  /*1140*/  IABS R8, R9 ;  /* 0x0000000900087213 */ /* 0x000fe20000000000 */
[----:B------:R-:W-:Y:S01]  /*1150*/  VIADD R29, R7, 0x16 ;  /* 0x00000016071d7836 */ /* 0x000fe20000000000 */
[----:B------:R-:W-:Y:S01]  /*1160*/  IABS R4, R2 ;  /* 0x0000000200047213 */ /* 0x000fe20000000000 */
[----:B------:R-:W-:Y:S01]  /*1170*/  IMAD.HI.U32 R12, R22, R3, RZ ;  /* 0x00000003160c7227 */ /* 0x000fe200078e00ff */
[----:B------:R-:W-:-:S02]  /*1180*/  ISETP.GE.AND P2, PT, R0, RZ, PT ;  /* 0x000000ff0000720c */ /* 0x000fc40003f46270 */
[----:B------:R-:W-:Y:S01]  /*1190*/  ISETP.GE.AND P1, PT, R9, RZ, PT ;  /* 0x000000ff0900720c */ /* 0x000fe20003f26270 */
[----:B------:R-:W-:Y:S01]  /*11a0*/  IMAD.MOV R12, RZ, RZ, -R12 ;  /* 0x000000ffff0c7224 */ /* 0x000fe200078e0a0c */
[----:B------:R-:W-:Y:S01]  /*11b0*/  ISETP.GE.AND P3, PT, R2, RZ, PT ;  /* 0x000000ff0200720c */ /* 0x000fe20003f66270 */
[----:B------:R-:W-:-:S04]  /*11c0*/  IMAD.HI.U32 R10, R22, R8, RZ ;  /* 0x00000008160a7227 */ /* 0x000fc800078e00ff */
[----:B------:R-:W-:Y:S01]  /*11d0*/  IMAD R3, R5, R12, R3 ;  /* 0x0000000c05037224 */ /* 0x000fe200078e0203 */
[----:B------:R-:W-:Y:S01]  /*11e0*/  IABS R12, R11 ;  /* 0x0000000b000c7213 */ /* 0x000fe20000000000 */
[----:B------:R-:W-:-:S03]  /*11f0*/  IMAD.HI.U32 R13, R22, R4, RZ ;  /* 0x00000004160d7227 */ /* 0x000fc600078e00ff */
[----:B------:R-:W-:Y:S01]  /*1200*/  ISETP.GT.U32.AND P0, PT, R5, R3, PT ;  /* 0x000000030500720c */ /* 0x000fe20003f04070 */
[----:B------:R-:W-:Y:S02]  /*1210*/  IMAD.MOV R10, RZ, RZ, -R10 ;  /* 0x000000ffff0a7224 */ /* 0x000fe400078e0a0a */
[----:B------:R-:W-:Y:S02]  /*1220*/  IMAD.MOV R0, RZ, RZ, -R13 ;  /* 0x000000ffff007224 */ /* 0x000fe400078e0a0d */
[----:B------:R-:W-:Y:S02]  /*1230*/  VIADD R13, R7, 0xfb ;  /* 0x000000fb070d7836 */ /* 0x000fe40000000000 */
[----:B------:R-:W-:Y:S02]  /*1240*/  IMAD R8, R5, R10, R8 ;  /* 0x0000000a05087224 */ /* 0x000fe400078e0208 */
[----:B------:R-:W-:Y:S01]  /*1250*/  IMAD.HI.U32 R14, R22, R12, RZ ;  /* 0x0000000c160e7227 */ /* 0x000fe200078e00ff */
[----:B------:R-:W-:-:S02]  /*1260*/  IABS R9, R13 ;  /* 0x0000000d00097213 */ /* 0x000fc40000000000 */
[----:B------:R-:W-:Y:S01]  /*1270*/  ISETP.GT.U32.AND P4, PT, R5, R8, PT ;  /* 0x000000080500720c */ /* 0x000fe20003f84070 */
[----:B------:R-:W-:Y:S02]  /*1280*/  @!P0 IMAD.IADD R3, R3, 0x1, -R5 ;  /* 0x0000000103038824 */ /* 0x000fe400078e0a05 */
[----:B------:R-:W-:Y:S02]  /*1290*/  IMAD R4, R5, R0, R4 ;  /* 0x0000000005047224 */ /* 0x000fe400078e0204 */
[----:B------:R-:W-:Y:S01]  /*12a0*/  VIADD R0, R7, 0xfa ;  /* 0x000000fa07007836 */ /* 0x000fe20000000000 */
[C---:B------:R-:W-:Y:S01]  /*12b0*/  ISETP.GT.U32.AND P0, PT, R5.reuse, R3, PT ;  /* 0x000000030500720c */ /* 0x040fe20003f04070 */
[----:B------:R-:W-:Y:S01]  /*12c0*/  IMAD.MOV R14, RZ, RZ, -R14 ;  /* 0x000000ffff0e7224 */ /* 0x000fe200078e0a0e */
[----:B------:R-:W-:Y:S01]  /*12d0*/  ISETP.GT.U32.AND P5, PT, R5, R4, PT ;  /* 0x000000040500720c */ /* 0x000fe20003fa4070 */
[----:B------:R-:W-:-:S04]  /*12e0*/  IMAD.HI.U32 R15, R22, R9, RZ ;  /* 0x00000009160f7227 */ /* 0x000fc800078e00ff */
[C---:B------:R-:W-:Y:S01]  /*12f0*/  IMAD R12, R5.reuse, R14, R12 ;  /* 0x0000000e050c7224 */ /* 0x040fe200078e020c */
[----:B------:R-:W-:Y:S01]  /*1300*/  IABS R14, R0 ;  /* 0x00000000000e7213 */ /* 0x000fe20000000000 */
[----:B------:R-:W-:Y:S02]  /*1310*/  IMAD.MOV R15, RZ, RZ, -R15 ;  /* 0x000000ffff0f7224 */ /* 0x000fe400078e0a0f */
[--C-:B------:R-:W-:Y:S01]  /*1320*/  @!P4 IMAD.IADD R8, R8, 0x1, -R5.reuse ;  /* 0x000000010808c824 */ /* 0x100fe200078e0a05 */
[----:B------:R-:W-:Y:S01]  /*1330*/  ISETP.GT.U32.AND P6, PT, R5, R12, PT ;  /* 0x0000000c0500720c */ /* 0x000fe20003fc4070 */
[----:B------:R-:W-:Y:S01]  /*1340*/  @!P0 IMAD.IADD R3, R3, 0x1, -R5 ;  /* 0x0000000103038824 */ /* 0x000fe200078e0a05 */
[----:B------:R-:W-:Y:S01]  /*1350*/  ISETP.GE.AND P0, PT, R11, RZ, PT ;  /* 0x000000ff0b00720c */ /* 0x000fe20003f06270 */
[C---:B------:R-:W-:Y:S01]  /*1360*/  IMAD R9, R5.reuse, R15, R9 ;  /* 0x0000000f05097224 */ /* 0x040fe200078e0209 */
[----:B------:R-:W-:Y:S01]  /*1370*/  ISETP.GT.U32.AND P4, PT, R5, R8, PT ;  /* 0x000000080500720c */ /* 0x000fe20003f84070 */
[----:B------:R-:W-:-:S04]  /*1380*/  IMAD.HI.U32 R15, R22, R14, RZ ;  /* 0x0000000e160f7227 */ /* 0x000fc800078e00ff */
[----:B------:R-:W-:Y:S02]  /*1390*/  IMAD.MOV.U32 R17, RZ, RZ, R3 ;  /* 0x000000ffff117224 */ /* 0x000fe400078e0003 */
[----:B------:R-:W-:Y:S02]  /*13a0*/  IMAD.MOV R15, RZ, RZ, -R15 ;  /* 0x000000ffff0f7224 */ /* 0x000fe400078e0a0f */
[----:B------:R-:W-:Y:S02]  /*13b0*/  @!P5 IMAD.IADD R4, R4, 0x1, -R5 ;  /* 0x000000010404d824 */ /* 0x000fe400078e0a05 */
[----:B------:R-:W-:Y:S01]  /*13c0*/  @!P2 IMAD.MOV R17, RZ, RZ, -R17 ;  /* 0x000000ffff11a224 */ /* 0x000fe200078e0a11 */
[----:B------:R-:W-:Y:S01]  /*13d0*/  ISETP.GT.U32.AND P2, PT, R5, R9, PT ;  /* 0x000000090500720c */ /* 0x000fe20003f44070 */
[----:B------:R-:W-:Y:S01]  /*13e0*/  VIADD R10, R7, 0xf9 ;  /* 0x000000f9070a7836 */ /* 0x000fe20000000000 */
[C---:B------:R-:W-:Y:S01]  /*13f0*/  ISETP.GT.U32.AND P5, PT, R5.reuse, R4, PT ;  /* 0x000000040500720c */ /* 0x040fe20003fa4070 */
[C---:B------:R-:W-:Y:S01]  /*1400*/  IMAD R3, R5.reuse, R15, R14 ;  /* 0x0000000f05037224 */ /* 0x040fe200078e020e */
[----:B------:R0:W-:Y:S01]  /*1410*/  STL [R1+0x3d8], R17 ;  /* 0x0003d81101007387 */ /* 0x0001e20000100800 */
[--C-:B------:R-:W-:Y:S01]  /*1420*/  @!P6 IMAD.IADD R12, R12, 0x1, -R5.reuse ;  /* 0x000000010c0ce824 */ /* 0x100fe200078e0a05 */
[----:B------:R-:W-:Y:S01]  /*1430*/  IABS R2, R10 ;  /* 0x0000000a00027213 */ /* 0x000fe20000000000 */
[----:B------:R-:W-:Y:S01]  /*1440*/  @!P4 IMAD.IADD R8, R8, 0x1, -R5 ;  /* 0x000000010808c824 */ /* 0x000fe200078e0a05 */
[----:B------:R-:W-:Y:S01]  /*1450*/  ISETP.GT.U32.AND P6, PT, R5, R3, PT ;  /* 0x000000030500720c */ /* 0x000fe20003fc4070 */
[----:B------:R-:W-:Y:S01]  /*1460*/  VIADD R15, R7, 0xf5 ;  /* 0x000000f5070f7836 */ /* 0x000fe20000000000 */
[----:B------:R-:W-:Y:S01]  /*1470*/  ISETP.GE.AND P4, PT, R13, RZ, PT ;  /* 0x000000ff0d00720c */ /* 0x000fe20003f86270 */
[----:B------:R-:W-:-:S04]  /*1480*/  IMAD.HI.U32 R16, R22, R2, RZ ;  /* 0x0000000216107227 */ /* 0x000fc800078e00ff */
[--C-:B------:R-:W-:Y:S02]  /*1490*/  @!P2 IMAD.IADD R9, R9, 0x1, -R5.reuse ;  /* 0x000000010909a824 */ /* 0x100fe400078e0a05 */
[----:B------:R-:W-:Y:S02]  /*14a0*/  IMAD.MOV R16, RZ, RZ, -R16 ;  /* 0x000000ffff107224 */ /* 0x000fe400078e0a10 */
[----:B------:R-:W-:Y:S01]  /*14b0*/  VIADD R13, R7, 0xf8 ;  /* 0x000000f8070d7836 */ /* 0x000fe20000000000 */
[C---:B------:R-:W-:Y:S01]  /*14c0*/  ISETP.GT.U32.AND P2, PT, R5.reuse, R9, PT ;  /* 0x000000090500720c */ /* 0x040fe20003f44070 */
[----:B0-----:R-:W-:Y:S01]  /*14d0*/  IMAD.MOV.U32 R17, RZ, RZ, R8 ;  /* 0x000000ffff117224 */ /* 0x001fe200078e0008 */
[----:B------:R-:W-:Y:S01]  /*14e0*/  IABS R8, R15 ;  /* 0x0000000f00087213 */ /* 0x000fe20000000000 */
[----:B------:R-:W-:Y:S01]  /*14f0*/  @!P5 IMAD.IADD R4, R4, 0x1, -R5 ;  /* 0x000000010404d824 */ /* 0x000fe200078e0a05 */
[----:B------:R-:W-:Y:S01]  /*1500*/  ISETP.GE.AND P5, PT, R0, RZ, PT ;  /* 0x000000ff0000720c */ /* 0x000fe20003fa6270 */
[C---:B------:R-:W-:Y:S01]  /*1510*/  IMAD R0, R5.reuse, R16, R2 ;  /* 0x0000001005007224 */ /* 0x040fe200078e0202 */
[----:B------:R-:W-:Y:S01]  /*1520*/  IABS R16, R13 ;  /* 0x0000000d00107213 */ /* 0x000fe20000000000 */
[----:B------:R-:W-:Y:S01]  /*1530*/  @!P1 IMAD.MOV R17, RZ, RZ, -R17 ;  /* 0x000000ffff119224 */ /* 0x000fe200078e0a11 */
[----:B------:R-:W-:Y:S01]  /*1540*/  ISETP.GT.U32.AND P1, PT, R5, R12, PT ;  /* 0x0000000c0500720c */ /* 0x000fe20003f24070 */
[----:B------:R-:W-:-:S02]  /*1550*/  @!P6 IMAD.IADD R3, R3, 0x1, -R5 ;  /* 0x000000010303e824 */ /* 0x000fc400078e0a05 */
[----:B------:R-:W-:Y:S01]  /*1560*/  IMAD.HI.U32 R18, R22, R16, RZ ;  /* 0x0000001016127227 */ /* 0x000fe200078e00ff */
[----:B------:R0:W-:Y:S02]  /*1570*/  STL [R1+0x3d4], R17 ;  /* 0x0003d41101007387 */ /* 0x0001e40000100800 */
[----:B------:R-:W-:Y:S01]  /*1580*/  ISETP.GT.U32.AND P6, PT, R5, R3, PT ;  /* 0x000000030500720c */ /* 0x000fe20003fc4070 */
[----:B------:R-:W-:Y:S02]  /*1590*/  IMAD.MOV R18, RZ, RZ, -R18 ;  /* 0x000000ffff127224 */ /* 0x000fe400078e0a12 */
[--C-:B------:R-:W-:Y:S01]  /*15a0*/  @!P2 IMAD.IADD R9, R9, 0x1, -R5.reuse ;  /* 0x000000010909a824 */ /* 0x100fe200078e0a05 */
[----:B------:R-:W-:Y:S01]  /*15b0*/  ISETP.GE.AND P2, PT, R10, RZ, PT ;  /* 0x000000ff0a00720c */ /* 0x000fe20003f46270 */
[C---:B------:R-:W-:Y:S02]  /*15c0*/  IMAD R10, R5.reuse, R18, R16 ;  /* 0x00000012050a7224 */ /* 0x040fe400078e0210 */
[----:B------:R-:W-:Y:S01]  /*15d0*/  @!P1 IMAD.IADD R12, R12, 0x1, -R5 ;  /* 0x000000010c0c9824 */ /* 0x000fe200078e0a05 */
[----:B------:R-:W-:Y:S01]  /*15e0*/  ISETP.GT.U32.AND P1, PT, R5, R0, PT ;  /* 0x000000000500720c */ /* 0x000fe20003f24070 */
[----:B------:R-:W-:-:S02]  /*15f0*/  VIADD R2, R7, 0xf7 ;  /* 0x000000f707027836 */ /* 0x000fc40000000000 */
[----:B------:R-:W-:Y:S02]  /*1600*/  VIADD R11, R7, 0xf6 ;  /* 0x000000f6070b7836 */ /* 0x000fe40000000000 */
[--C-:B------:R-:W-:Y:S01]  /*1610*/  @!P6 IMAD.IADD R3, R3, 0x1, -R5.reuse ;  /* 0x000000010303e824 */ /* 0x100fe200078e0a05 */
[----:B------:R-:W-:Y:S01]  /*1620*/  ISETP.GT.U32.AND P6, PT, R5, R10, PT ;  /* 0x0000000a0500720c */ /* 0x000fe20003fc4070 */
[----:B------:R-:W-:Y:S01]  /*1630*/  IMAD.HI.U32 R18, R22, R8, RZ ;  /* 0x0000000816127227 */ /* 0x000fe200078e00ff */
[----:B0-----:R-:W-:Y:S02]  /*1640*/  IABS R17, R2 ;  /* 0x0000000200117213 */ /* 0x001fe40000000000 */
[----:B------:R-:W-:Y:S01]  /*1650*/  IABS R14, R11 ;  /* 0x0000000b000e7213 */ /* 0x000fe20000000000 */
[----:B------:R-:W-:Y:S02]  /*1660*/  IMAD.MOV R18, RZ, RZ, -R18 ;  /* 0x000000ffff127224 */ /* 0x000fe400078e0a12 */
[----:B------:R-:W-:Y:S01]  /*1670*/  @!P1 IMAD.IADD R0, R0, 0x1, -R5 ;  /* 0x0000000100009824 */ /* 0x000fe200078e0a05 */
[----:B------:R-:W-:Y:S01]  /*1680*/  ISETP.GE.AND P1, PT, R13, RZ, PT ;  /* 0x000000ff0d00720c */ /* 0x000fe20003f26270 */
[----:B------:R-:W-:-:S04]  /*1690*/  IMAD.HI.U32 R16, R22, R17, RZ ;  /* 0x0000001116107227 */ /* 0x000fc800078e00ff */
[----:B------:R-:W-:Y:S01]  /*16a0*/  @!P6 IMAD.IADD R10, R10, 0x1, -R5 ;  /* 0x000000010a0ae824 */ /* 0x000fe200078e0a05 */
[----:B------:R-:W-:Y:S01]  /*16b0*/  ISETP.GT.U32.AND P6, PT, R5, R0, PT ;  /* 0x000000000500720c */ /* 0x000fe20003fc4070 */
[----:B------:R-:W-:-:S04]  /*16c0*/  IMAD.HI.U32 R19, R22, R14, RZ ;  /* 0x0000000e16137227 */ /* 0x000fc800078e00ff */
[----:B------:R-:W-:Y:S02]  /*16d0*/  IMAD.MOV R16, RZ, RZ, -R16 ;  /* 0x000000ffff107224 */ /* 0x000fe400078e0a10 */
[----:B------:R-:W-:Y:S02]  /*16e0*/  IMAD.MOV R19, RZ, RZ, -R19 ;  /* 0x000000ffff137224 */ /* 0x000fe400078e0a13 */
[----:B------:R-:W-:Y:S02]  /*16f0*/  IMAD R16, R5, R16, R17 ;  /* 0x0000001005107224 */ /* 0x000fe400078e0211 */
[----:B------:R-:W-:Y:S02]  /*1700*/  IMAD.MOV.U32 R21, RZ, RZ, R4 ;  /* 0x000000ffff157224 */ /* 0x000fe400078e0004 */
[----:B------:R-:W-:Y:S02]  /*1710*/  IMAD.MOV.U32 R20, RZ, RZ, R12 ;  /* 0x000000ffff147224 */ /* 0x000fe400078e000c */
[----:B------:R-:W-:-:S02]  /*1720*/  VIADD R13, R7, 0xf4 ;  /* 0x000000f4070d7836 */ /* 0x000fc40000000000 */
[C---:B------:R-:W-:Y:S02]  /*1730*/  IMAD R18, R5.reuse, R18, R8 ;  /* 0x0000001205127224 */ /* 0x040fe400078e0208 */
[C---:B------:R-:W-:Y:S01]  /*1740*/  IMAD R14, R5.reuse, R19, R14 ;  /* 0x00000013050e7224 */ /* 0x040fe200078e020e */
[----:B------:R-:W-:Y:S01]  /*1750*/  IABS R4, R13 ;  /* 0x0000000d00047213 */ /* 0x000fe20000000000 */
[----:B------:R-:W-:Y:S01]  /*1760*/  @!P3 IMAD.MOV R21, RZ, RZ, -R21 ;  /* 0x000000ffff15b224 */ /* 0x000fe200078e0a15 */
[C---:B------:R-:W-:Y:S01]  /*1770*/  ISETP.GT.U32.AND P3, PT, R5.reuse, R16, PT ;  /* 0x000000100500720c */ /* 0x040fe20003f64070 */
[----:B------:R-:W-:Y:S01]  /*1780*/  @!P0 IMAD.MOV R20, RZ, RZ, -R20 ;  /* 0x000000ffff148224 */ /* 0x000fe200078e0a14 */
[C---:B------:R-:W-:Y:S01]  /*1790*/  ISETP.GT.U32.AND P0, PT, R5.reuse, R10, PT ;  /* 0x0000000a0500720c */ /* 0x040fe20003f04070 */
[----:B------:R-:W-:Y:S01]  /*17a0*/  @!P6 IMAD.IADD R0, R0, 0x1, -R5 ;  /* 0x000000010000e824 */ /* 0x000fe200078e0a05 */
[C---:B------:R-:W-:Y:S01]  /*17b0*/  ISETP.GT.U32.AND P6, PT, R5.reuse, R18, PT ;  /* 0x000000120500720c */ /* 0x040fe20003fc4070 */
[----:B------:R-:W-:Y:S01]  /*17c0*/  @!P4 IMAD.MOV R9, RZ, RZ, -R9 ;  /* 0x000000ffff09c224 */ /* 0x000fe200078e0a09 */
[----:B------:R-:W-:Y:S01]  /*17d0*/  ISETP.GT.U32.AND P4, PT, R5, R14, PT ;  /* 0x0000000e0500720c */ /* 0x000fe20003f84070 */
[----:B------:R-:W-:Y:S01]  /*17e0*/  VIADD R8, R7, 0xf3 ;  /* 0x000000f307087836 */ /* 0x000fe20000000000 */
[----:B------:R-:W-:Y:S01]  /*17f0*/  STL [R1+0x3d0], R21 ;  /* 0x0003d01501007387 */ /* 0x000fe20000100800 */
[----:B------:R-:W-:-:S02]  /*1800*/  IMAD.MOV.U32 R17, RZ, RZ, R3 ;  /* 0x000000ffff117224 */ /* 0x000fc400078e0003 */
[----:B------:R-:W-:Y:S01]  /*1810*/  IMAD.HI.U32 R3, R22, R4, RZ ;  /* 0x0000000416037227 */ /* 0x000fe200078e00ff */
[----:B------:R-:W-:Y:S01]  /*1820*/  IABS R12, R8 ;  /* 0x00000008000c7213 */ /* 0x000fe20000000000 */
[----:B------:R-:W-:Y:S02]  /*1830*/  STL [R1+0x3cc], R20 ;  /* 0x0003cc1401007387 */ /* 0x000fe40000100800 */
[----:B------:R-:W-:Y:S02]  /*1840*/  IMAD.MOV R3, RZ, RZ, -R3 ;  /* 0x000000ffff037224 */ /* 0x000fe400078e0a03 */
[--C-:B------:R-:W-:Y:S01]  /*1850*/  @!P0 IMAD.IADD R10, R10, 0x1, -R5.reuse ;  /* 0x000000010a0a8824 */ /* 0x100fe200078e0a05 */
[----:B------:R0:W-:Y:S01]  /*1860*/  STL [R1+0x3c8], R9 ;  /* 0x0003c80901007387 */ /* 0x0001e20000100800 */
[----:B------:R-:W-:Y:S01]  /*1870*/  @!P3 IMAD.IADD R16, R16, 0x1, -R5 ;  /* 0x000000011010b824 */ /* 0x000fe200078e0a05 */
[----:B------:R-:W-:Y:S01]  /*1880*/  ISETP.GE.AND P0, PT, R11, RZ, PT ;  /* 0x000000ff0b00720c */ /* 0x000fe20003f06270 */
[----:B------:R-:W-:Y:S01]  /*1890*/  @!P5 IMAD.MOV R17, RZ, RZ, -R17 ;  /* 0x000000ffff11d224 */ /* 0x000fe200078e0a11 */
[----:B------:R-:W-:Y:S01]  /*18a0*/  ISETP.GE.AND P5, PT, R2, RZ, PT ;  /* 0x000000ff0200720c */ /* 0x000fe20003fa6270 */
[----:B------:R-:W-:Y:S01]  /*18b0*/  IMAD R4, R5, R3, R4 ;  /* 0x0000000305047224 */ /* 0x000fe200078e0204 */
[----:B------:R-:W-:Y:S01]  /*18c0*/  ISETP.GE.AND P3, PT, R15, RZ, PT ;  /* 0x000000ff0f00720c */ /* 0x000fe20003f66270 */
[----:B------:R-:W-:Y:S01]  /*18d0*/  @!P6 IMAD.IADD R18, R18, 0x1, -R5 ;  /* 0x000000011212e824 */ /* 0x000fe200078e0a05 */
[----:B------:R-:W-:Y:S01]  /*18e0*/  STL [R1+0x3c4], R17 ;  /* 0x0003c41101007387 */ /* 0x000fe20000100800 */
[----:B------:R-:W-:-:S04]  /*18f0*/  IMAD.HI.U32 R2, R22, R12, RZ ;  /* 0x0000000c16027227 */ /* 0x000fc800078e00ff */
[----:B0-----:R-:W-:Y:S02]  /*1900*/  IMAD.MOV.U32 R9, RZ, RZ, R0 ;  /* 0x000000ffff097224 */ /* 0x001fe400078e0000 */
[----:B------:R-:W-:Y:S01]  /*1910*/  @!P4 IMAD.IADD R14, R14, 0x1, -R5 ;  /* 0x000000010e0ec824 */ /* 0x000fe200078e0a05 */
[C---:B------:R-:W-:Y:S01]  /*1920*/  ISETP.GT.U32.AND P4, PT, R5.reuse, R16, PT ;  /* 0x000000100500720c */ /* 0x040fe20003f84070 */
[----:B------:R-:W-:Y:S02]  /*1930*/  IMAD.MOV.U32 R3, RZ, RZ, R10 ;  /* 0x000000ffff037224 */ /* 0x000fe400078e000a */
[----:B------:R-:W-:Y:S01]  /*1940*/  @!P2 IMAD.MOV R9, RZ, RZ, -R9 ;  /* 0x000000ffff09a224 */ /* 0x000fe200078e0a09 */
[C---:B------:R-:W-:Y:S01]  /*1950*/  ISETP.GT.U32.AND P2, PT, R5.reuse, R18, PT ;  /* 0x000000120500720c */ /* 0x040fe20003f44070 */
[----:B------:R-:W-:Y:S01]  /*1960*/  IMAD.MOV R2, RZ, RZ, -R2 ;  /* 0x000000ffff027224 */ /* 0x000fe200078e0a02 */
[C---:B------:R-:W-:Y:S01]  /*1970*/  ISETP.GT.U32.AND P6, PT, R5.reuse, R14, PT ;  /* 0x0000000e0500720c */ /* 0x040fe20003fc4070 */
[----:B------:R-:W-:Y:S01]  /*1980*/  @!P1 IMAD.MOV R3, RZ, RZ, -R3 ;  /* 0x000000ffff039224 */ /* 0x000fe200078e0a03 */
[----:B------:R-:W-:Y:S01]  /*1990*/  ISETP.GT.U32.AND P1, PT, R5, R4, PT ;  /* 0x000000040500720c */ /* 0x000fe20003f24070 */
[----:B------:R-:W-:Y:S01]  /*19a0*/  VIADD R0, R7, 0xf2 ;  /* 0x000000f207007836 */ /* 0x000fe20000000000 */
[----:B------:R0:W-:Y:S01]  /*19b0*/  STL [R1+0x3c0], R9 ;  /* 0x0003c00901007387 */ /* 0x0001e20000100800 */
[----:B------:R-:W-:-:S02]  /*19c0*/  IMAD R12, R5, R2, R12 ;  /* 0x00000002050c7224 */ /* 0x000fc400078e020c */
[----:B------:R-:W-:Y:S01]  /*19d0*/  VIADD R2, R7, 0xf1 ;  /* 0x000000f107027836 */ /* 0x000fe20000000000 */
[----:B------:R3:W-:Y:S01]  /*19e0*/  STL [R1+0x40], R3 ;  /* 0x0000400301007387 */ /* 0x0007e20000100800 */
[--C-:B------:R-:W-:Y:S01]  /*19f0*/  @!P4 IMAD.IADD R16, R16, 0x1, -R5.reuse ;  /* 0x000000011010c824 */ /* 0x100fe200078e0a05 */
[----:B------:R-:W-:Y:S01]  /*1a00*/  ISETP.GE.AND P4, PT, R13, RZ, PT ;  /* 0x000000ff0d00720c */ /* 0x000fe20003f86270 */
[--C-:B------:R-:W-:Y:S01]  /*1a10*/  @!P2 IMAD.IADD R18, R18, 0x1, -R5.reuse ;  /* 0x000000011212a824 */ /* 0x100fe200078e0a05 */
[----:B------:R-:W-:Y:S01]  /*1a20*/  ISETP.GE.AND P2, PT, R8, RZ, PT ;  /* 0x000000ff0800720c */ /* 0x000fe20003f46270 */
[----:B------:R-:W-:Y:S01]  /*1a30*/  IMAD.MOV.U32 R15, RZ, RZ, R16 ;  /* 0x000000ffff0f7224 */ /* 0x000fe200078e0010 */
[----:B0-----:R-:W-:Y:S01]  /*1a40*/  IABS R9, R0 ;  /* 0x0000000000097213 */ /* 0x001fe20000000000 */
[--C-:B------:R-:W-:Y:S01]  /*1a50*/  @!P1 IMAD.IADD R4, R4, 0x1, -R5.reuse ;  /* 0x0000000104049824 */ /* 0x100fe200078e0a05 */
[----:B------:R-:W-:Y:S01]  /*1a60*/  ISETP.GE.AND P1, PT, R0, RZ, PT ;  /* 0x000000ff0000720c */ /* 0x000fe20003f26270 */
[----:B------:R-:W-:Y:S01]  /*1a70*/  @!P6 IMAD.IADD R14, R14, 0x1, -R5 ;  /* 0x000000010e0ee824 */ /* 0x000fe200078e0a05 */
[----:B---3--:R-:W-:Y:S01]  /*1a80*/  IABS R3, R2 ;  /* 0x0000000200037213 */ /* 0x008fe20000000000 */
[----:B------:R-:W-:Y:S01]  /*1a90*/  IMAD.HI.U32 R11, R22, R9, RZ ;  /* 0x00000009160b7227 */ /* 0x000fe200078e00ff */
[----:B------:R-:W-:-:S03]  /*1aa0*/  ISETP.GT.U32.AND P6, PT, R5, R12, PT ;  /* 0x0000000c0500720c */ /* 0x000fc60003fc4070 */
[----:B------:R-:W-:-:S04]  /*1ab0*/  IMAD.HI.U32 R8, R22, R3, RZ ;  /* 0x0000000316087227 */ /* 0x000fc800078e00ff */
[----:B------:R-:W-:Y:S02]  /*1ac0*/  IMAD.MOV R11, RZ, RZ, -R11 ;  /* 0x000000ffff0b7224 */ /* 0x000fe400078e0a0b */
[----:B------:R-:W-:Y:S02]  /*1ad0*/  VIADD R10, R7, 0xf0 ;  /* 0x000000f0070a7836 */ /* 0x000fe40000000000 */
[----:B------:R-:W-:Y:S01]  /*1ae0*/  @!P5 IMAD.MOV R15, RZ, RZ, -R15 ;  /* 0x000000ffff0fd224 */ /* 0x000fe200078e0a0f */
[C---:B------:R-:W-:Y:S01]  /*1af0*/  ISETP.GT.U32.AND P5, PT, R5.reuse, R4, PT ;  /* 0x000000040500720c */ /* 0x040fe20003fa4070 */
[----:B------:R-:W-:Y:S01]  /*1b00*/  IMAD.MOV R13, RZ, RZ, -R8 ;  /* 0x000000ffff0d7224 */ /* 0x000fe200078e0a08 */
[----:B------:R-:W-:Y:S01]  /*1b10*/  IABS R0, R10 ;  /* 0x0000000a00007213 */ /* 0x000fe20000000000 */
[----:B------:R-:W-:Y:S01]  /*1b20*/  IMAD R8, R5, R11, R9 ;  /* 0x0000000b05087224 */ /* 0x000fe200078e0209 */
[----:B------:R-:W-:Y:S01]  /*1b30*/  STL [R1+0x48], R15 ;  /* 0x0000480f01007387 */ /* 0x000fe20000100800 */
[----:B------:R-:W-:-:S02]  /*1b40*/  @!P0 IMAD.MOV R14, RZ, RZ, -R14 ;  /* 0x000000ffff0e8224 */ /* 0x000fc400078e0a0e */
[C---:B------:R-:W-:Y:S01]  /*1b50*/  IMAD R11, R5.reuse, R13, R3 ;  /* 0x0000000d050b7224 */ /* 0x040fe200078e0203 */
[C---:B------:R-:W-:Y:S01]  /*1b60*/  ISETP.GT.U32.AND P0, PT, R5.reuse, R8, PT ;  /* 0x000000080500720c */ /* 0x040fe20003f04070 */
[----:B------:R-:W-:Y:S01]  /*1b70*/  IMAD.HI.U32 R3, R22, R0, RZ ;  /* 0x0000000016037227 */ /* 0x000fe200078e00ff */
[----:B------:R0:W-:Y:S03]  /*1b80*/  STL [R1+0x6c], R14 ;  /* 0x00006c0e01007387 */ /* 0x0001e60000100800 */
[----:B------:R-:W-:Y:S02]  /*1b90*/  @!P6 IMAD.IADD R12, R12, 0x1, -R5 ;  /* 0x000000010c0ce824 */ /* 0x000fe400078e0a05 */
[----:B------:R-:W-:Y:S02]  /*1ba0*/  IMAD.MOV R3, RZ, RZ, -R3 ;  /* 0x000000ffff037224 */ /* 0x000fe400078e0a03 */
[----:B------:R-:W-:Y:S01]  /*1bb0*/  @!P5 IMAD.IADD R4, R4, 0x1, -R5 ;  /* 0x000000010404d824 */ /* 0x000fe200078e0a05 */
[C---:B------:R-:W-:Y:S01]  /*1bc0*/  ISETP.GT.U32.AND P6, PT, R5.reuse, R12, PT ;  /* 0x0000000c0500720c */ /* 0x040fe20003fc4070 */
[C---:B------:R-:W-:Y:S01]  /*1bd0*/  IMAD R3, R5.reuse, R3, R0 ;  /* 0x0000000305037224 */ /* 0x040fe200078e0200 */
[----:B------:R-:W-:Y:S01]  /*1be0*/  ISETP.GT.U32.AND P5, PT, R5, R11, PT ;  /* 0x0000000b0500720c */ /* 0x000fe20003fa4070 */
[----:B0-----:R-:W-:-:S02]  /*1bf0*/  IMAD.MOV.U32 R14, RZ, RZ, R4 ;  /* 0x000000ffff0e7224 */ /* 0x001fc400078e0004 */
[----:B------:R-:W-:Y:S02]  /*1c00*/  IMAD.MOV.U32 R15, RZ, RZ, R18 ;  /* 0x000000ffff0f7224 */ /* 0x000fe400078e0012 */
[----:B------:R-:W-:Y:S02]  /*1c10*/  @!P0 IMAD.IADD R8, R8, 0x1, -R5 ;  /* 0x0000000108088824 */ /* 0x000fe400078e0a05 */
[----:B------:R-:W-:Y:S01]  /*1c20*/  @!P4 IMAD.MOV R14, RZ, RZ, -R14 ;  /* 0x000000ffff0ec224 */ /* 0x000fe200078e0a0e */
[----:B------:R-:W-:Y:S01]  /*1c30*/  ISETP.GT.U32.AND P4, PT, R5, R3, PT ;  /* 0x000000030500720c */ /* 0x000fe20003f84070 */
[----:B------:R-:W-:Y:S01]  /*1c40*/  @!P3 IMAD.MOV R15, RZ, RZ, -R15 ;  /* 0x000000ffff0fb224 */ /* 0x000fe200078e0a0f */
[----:B------:R-:W-:Y:S01]  /*1c50*/  ISETP.GE.AND P3, PT, R2, RZ, PT ;  /* 0x000000ff0200720c */ /* 0x000fe20003f66270 */
[----:B------:R-:W-:Y:S01]  /*1c60*/  VIADD R2, R7, 0xef ;  /* 0x000000ef07027836 */ /* 0x000fe20000000000 */
[----:B------:R-:W-:Y:S01]  /*1c70*/  ISETP.GT.U32.AND P0, PT, R5, R8, PT ;  /* 0x000000080500720c */ /* 0x000fe20003f04070 */
[----:B------:R-:W-:Y:S01]  /*1c80*/  @!P6 IMAD.IADD R12, R12, 0x1, -R5 ;  /* 0x000000010c0ce824 */ /* 0x000fe200078e0a05 */
[----:B------:R-:W-:Y:S01]  /*1c90*/  STL [R1+0x70], R15 ;  /* 0x0000700f01007387 */ /* 0x000fe20000100800 */
[C---:B------:R-:W-:Y:S01]  /*1ca0*/  VIADD R9, R7.reuse, 0xee ;  /* 0x000000ee07097836 */ /* 0x040fe20000000000 */
[----:B------:R-:W-:Y:S01]  /*1cb0*/  IABS R19, R2 ;  /* 0x0000000200137213 */ /* 0x000fe20000000000 */
[----:B------:R-:W-:Y:S01]  /*1cc0*/  IMAD.MOV.U32 R13, RZ, RZ, R12 ;  /* 0x000000ffff0d7224 */ /* 0x000fe200078e000c */
[----:B------:R0:W-:Y:S01]  /*1cd0*/  STL [R1+0x74], R14 ;  /* 0x0000740e01007387 */ /* 0x0001e20000100800 */
[----:B------:R-:W-:Y:S01]  /*1ce0*/  ISETP.GE.AND P6, PT, R10, RZ, PT ;  /* 0x000000ff0a00720c */ /* 0x000fe20003fc6270 */
[----:B------:R-:W-:Y:S01]  /*1cf0*/  VIADD R10, R7, 0xed ;  /* 0x000000ed070a7836 */ /* 0x000fe20000000000 */
[----:B------:R-:W-:Y:S01]  /*1d00*/  IABS R20, R9 ;  /* 0x0000000900147213 */ /* 0x000fe20000000000 */
[----:B------:R-:W-:-:S03]  /*1d10*/  IMAD.HI.U32 R12, R22, R19, RZ ;  /* 0x00000013160c7227 */ /* 0x000fc600078e00ff */
[----:B------:R-:W-:Y:S01]  /*1d20*/  IABS R0, R10 ;  /* 0x0000000a00007213 */ /* 0x000fe20000000000 */
[--C-:B------:R-:W-:Y:S02]  /*1d30*/  @!P4 IMAD.IADD R3, R3, 0x1, -R5.reuse ;  /* 0x000000010303c824 */ /* 0x100fe400078e0a05 */
[----:B------:R-:W-:Y:S01]  /*1d40*/  @!P0 IMAD.IADD R8, R8, 0x1, -R5 ;  /* 0x0000000108088824 */ /* 0x000fe200078e0a05 */
[----:B------:R-:W-:Y:S01]  /*1d50*/  ISETP.GE.AND P0, PT, R9, RZ, PT ;  /* 0x000000ff0900720c */ /* 0x000fe20003f06270 */
[----:B------:R-:W-:Y:S01]  /*1d60*/  IMAD.MOV R9, RZ, RZ, -R12 ;  /* 0x000000ffff097224 */ /* 0x000fe200078e0a0c */
[----:B------:R-:W-:Y:S01]  /*1d70*/  ISETP.GT.U32.AND P4, PT, R5, R3, PT ;  /* 0x000000030500720c */ /* 0x000fe20003f84070 */
[----:B------:R-:W-:-:S04]  /*1d80*/  IMAD.HI.U32 R4, R22, R20, RZ ;  /* 0x0000001416047227 */ /* 0x000fc800078e00ff */
[----:B------:R-:W-:Y:S02]  /*1d90*/  IMAD R19, R5, R9, R19 ;  /* 0x0000000905137224 */ /* 0x000fe400078e0213 */
[----:B0-----:R-:W-:Y:S02]  /*1da0*/  IMAD.MOV.U32 R14, RZ, RZ, R8 ;  /* 0x000000ffff0e7224 */ /* 0x001fe400078e0008 */
[----:B------:R-:W-:Y:S02]  /*1db0*/  @!P5 IMAD.IADD R11, R11, 0x1, -R5 ;  /* 0x000000010b0bd824 */ /* 0x000fe400078e0a05 */
[----:B------:R-:W-:Y:S02]  /*1dc0*/  IMAD.MOV R4, RZ, RZ, -R4 ;  /* 0x000000ffff047224 */ /* 0x000fe400078e0a04 */
[----:B------:R-:W-:Y:S01]  /*1dd0*/  @!P1 IMAD.MOV R14, RZ, RZ, -R14 ;  /* 0x000000ffff0e9224 */ /* 0x000fe200078e0a0e */
[C---:B------:R-:W-:Y:S01]  /*1de0*/  ISETP.GT.U32.AND P1, PT, R5.reuse, R19, PT ;  /* 0x000000130500720c */ /* 0x040fe20003f24070 */
[C---:B------:R-:W-:Y:S01]  /*1df0*/  IMAD R20, R5.reuse, R4, R20 ;  /* 0x0000000405147224 */ /* 0x040fe200078e0214 */
[----:B------:R-:W-:Y:S01]  /*1e00*/  ISETP.GT.U32.AND P5, PT, R5, R11, PT ;  /* 0x0000000b0500720c */ /* 0x000fe20003fa4070 */
[----:B------:R-:W-:Y:S01]  /*1e10*/  @!P2 IMAD.MOV R13, RZ, RZ, -R13 ;  /* 0x000000ffff0da224 */ /* 0x000fe200078e0a0d */
[----:B------:R-:W-:Y:S01]  /*1e20*/  ISETP.GE.AND P2, PT, R2, RZ, PT ;  /* 0x000000ff0200720c */ /* 0x000fe20003f46270 */
[--C-:B------:R-:W-:Y:S01]  /*1e30*/  @!P4 IMAD.IADD R3, R3, 0x1, -R5.reuse ;  /* 0x000000010303c824 */ /* 0x100fe200078e0a05 */
[----:B------:R-:W-:Y:S01]  /*1e40*/  ISETP.GT.U32.AND P4, PT, R5, R20, PT ;  /* 0x000000140500720c */ /* 0x000fe20003f84070 */
[----:B------:R-:W-:Y:S01]  /*1e50*/  IMAD.HI.U32 R2, R22, R0, RZ ;  /* 0x0000000016027227 */ /* 0x000fe200078e00ff */
[----:B------:R0:W-:Y:S03]  /*1e60*/  STL [R1+0x7c], R13 ;  /* 0x00007c0d01007387 */ /* 0x0001e60000100800 */
[----:B------:R-:W-:Y:S01]  /*1e70*/  IMAD.MOV R2, RZ, RZ, -R2 ;  /* 0x000000ffff027224 */ /* 0x000fe200078e0a02 */
[----:B------:R3:W-:Y:S01]  /*1e80*/  STL [R1+0x80], R14 ;  /* 0x0000800e01007387 */ /* 0x0007e20000100800 */
[----:B------:R-:W-:-:S02]  /*1e90*/  @!P1 IMAD.IADD R19, R19, 0x1, -R5 ;  /* 0x0000000113139824 */ /* 0x000fc400078e0a05 */
[----:B------:R-:W-:Y:S02]  /*1ea0*/  IMAD R0, R5, R2, R0 ;  /* 0x0000000205007224 */ /* 0x000fe400078e0200 */
[----:B------:R-:W-:Y:S01]  /*1eb0*/  @!P5 IMAD.IADD R11, R11, 0x1, -R5 ;  /* 0x000000010b0bd824 */ /* 0x000fe200078e0a05 */
[----:B------:R-:W-:Y:S01]  /*1ec0*/  ISETP.GT.U32.AND P1, PT, R5, R19, PT ;  /* 0x000000130500720c */ /* 0x000fe20003f24070 */
[C---:B------:R-:W-:Y:S01]  /*1ed0*/  VIADD R2, R7.reuse, 0xec ;  /* 0x000000ec07027836 */ /* 0x040fe20000000000 */
[----:B------:R-:W-:Y:S01]  /*1ee0*/  ISETP.GE.AND P5, PT, R10, RZ, PT ;  /* 0x000000ff0a00720c */ /* 0x000fe20003fa6270 */
[----:B------:R-:W-:Y:S02]  /*1ef0*/  VIADD R9, R7, 0xeb ;  /* 0x000000eb07097836 */ /* 0x000fe40000000000 */
[----:B0-----:R-:W-:Y:S01]  /*1f00*/  IMAD.MOV.U32 R13, RZ, RZ, R11 ;  /* 0x000000ffff0d7224 */ /* 0x001fe200078e000b */
[----:B------:R-:W-:Y:S01]  /*1f10*/  IABS R11, R2 ;  /* 0x00000002000b7213 */ /* 0x000fe20000000000 */
[----:B------:R-:W-:Y:S01]  /*1f20*/  @!P4 IMAD.IADD R20, R20, 0x1, -R5 ;  /* 0x000000011414c824 */ /* 0x000fe200078e0a05 */
[----:B---3--:R-:W-:Y:S01]  /*1f30*/  IABS R14, R9 ;  /* 0x00000009000e7213 */ /* 0x008fe20000000000 */
[----:B------:R-:W-:-:S02]  /*1f40*/  IMAD.MOV.U32 R17, RZ, RZ, R3 ;  /* 0x000000ffff117224 */ /* 0x000fc400078e0003 */
[----:B------:R-:W-:Y:S01]  /*1f50*/  IMAD.HI.U32 R12, R22, R11, RZ ;  /* 0x0000000b160c7227 */ /* 0x000fe200078e00ff */
[----:B------:R-:W-:-:S03]  /*1f60*/  ISETP.GT.U32.AND P4, PT, R5, R20, PT ;  /* 0x000000140500720c */ /* 0x000fc60003f84070 */
[----:B------:R-:W-:Y:S01]  /*1f70*/  @!P6 IMAD.MOV R17, RZ, RZ, -R17 ;  /* 0x000000ffff11e224 */ /* 0x000fe200078e0a11 */
[----:B------:R-:W-:Y:S01]  /*1f80*/  ISETP.GT.U32.AND P6, PT, R5, R0, PT ;  /* 0x000000000500720c */ /* 0x000fe20003fc4070 */
[----:B------:R-:W-:-:S04]  /*1f90*/  IMAD.HI.U32 R4, R22, R14, RZ ;  /* 0x0000000e16047227 */ /* 0x000fc800078e00ff */
[----:B------:R-:W-:Y:S02]  /*1fa0*/  VIADD R8, R7, 0xe9 ;  /* 0x000000e907087836 */ /* 0x000fe40000000000 */
[----:B------:R-:W-:Y:S02]  /*1fb0*/  IMAD.MOV R12, RZ, RZ, -R12 ;  /* 0x000000ffff0c7224 */ /* 0x000fe400078e0a0c */
[----:B------:R-:W-:Y:S01]  /*1fc0*/  IMAD.MOV R4, RZ, RZ, -R4 ;  /* 0x000000ffff047224 */ /* 0x000fe200078e0a04 */
[----:B------:R-:W-:Y:S01]  /*1fd0*/  IABS R15, R8 ;  /* 0x00000008000f7213 */ /* 0x000fe20000000000 */
[----:B------:R-:W-:Y:S01]  /*1fe0*/  @!P1 IMAD.IADD R19, R19, 0x1, -R5 ;  /* 0x0000000113139824 */ /* 0x000fe200078e0a05 */
[----:B------:R-:W-:Y:S01]  /*1ff0*/  ISETP.GE.AND P1, PT, R9, RZ, PT ;  /* 0x000000ff0900720c */ /* 0x000fe20003f26270 */
[C---:B------:R-:W-:Y:S02]  /*2000*/  IMAD R9, R5.reuse, R12, R11 ;  /* 0x0000000c05097224 */ /* 0x040fe400078e020b */
[----:B------:R-:W-:-:S02]  /*2010*/  IMAD R14, R5, R4, R14 ;  /* 0x00000004050e7224 */ /* 0x000fc400078e020e */
[----:B------:R-:W-:Y:S01]  /*2020*/  @!P3 IMAD.MOV R13, RZ, RZ, -R13 ;  /* 0x000000ffff0db224 */ /* 0x000fe200078e0a0d */
[----:B------:R-:W-:Y:S01]  /*2030*/  ISETP.GE.AND P3, PT, R2, RZ, PT ;  /* 0x000000ff0200720c */ /* 0x000fe20003f66270 */
[--C-:B------:R-:W-:Y:S01]  /*2040*/  @!P4 IMAD.IADD R20, R20, 0x1, -R5.reuse ;  /* 0x000000011414c824 */ /* 0x100fe200078e0a05 */
[C---:B------:R-:W-:Y:S01]  /*2050*/  ISETP.GT.U32.AND P4, PT, R5.reuse, R9, PT ;  /* 0x000000090500720c */ /* 0x040fe20003f84070 */
[----:B------:R-:W-:Y:S01]  /*2060*/  @!P6 IMAD.IADD R0, R0, 0x1, -R5 ;  /* 0x000000010000e824 */ /* 0x000fe200078e0a05 */
[----:B------:R-:W-:Y:S01]  /*2070*/  ISETP.GT.U32.AND P6, PT, R5, R14, PT ;  /* 0x0000000e0500720c */ /* 0x000fe20003fc4070 */
[----:B------:R-:W-:Y:S01]  /*2080*/  IMAD.HI.U32 R2, R22, R15, RZ ;  /* 0x0000000f16027227 */ /* 0x000fe200078e00ff */
[----:B------:R-:W-:Y:S03]  /*2090*/  STL [R1+0xe8], R13 ;  /* 0x0000e80d01007387 */ /* 0x000fe60000100800 */
[----:B------:R-:W-:Y:S01]  /*20a0*/  IMAD.MOV R2, RZ, RZ, -R2 ;  /* 0x000000ffff027224 */ /* 0x000fe200078e0a02 */
[----:B------:R0:W-:Y:S01]  /*20b0*/  STL [R1+0xec], R17 ;  /* 0x0000ec1101007387 */ /* 0x0001e20000100800 */
[----:B------:R-:W-:-:S02]  /*20c0*/  VIADD R16, R7, 0xea ;  /* 0x000000ea07107836 */ /* 0x000fc40000000000 */
[----:B------:R-:W-:Y:S02]  /*20d0*/  IMAD R15, R5, R2, R15 ;  /* 0x00000002050f7224 */ /* 0x000fe400078e020f */
[C---:B------:R-:W-:Y:S01]  /*20e0*/  VIADD R2, R7.reuse, 0xe8 ;  /* 0x000000e807027836 */ /* 0x040fe20000000000 */
[----:B------:R-:W-:Y:S01]  /*20f0*/  IABS R10, R16 ;  /* 0x00000010000a7213 */ /* 0x000fe20000000000 */
[----:B------:R-:W-:Y:S02]  /*2100*/  VIADD R11, R7, 0xe7 ;  /* 0x000000e7070b7836 */ /* 0x000fe40000000000 */
[----:B------:R-:W-:Y:S01]  /*2110*/  @!P4 IMAD.IADD R9, R9, 0x1, -R5 ;  /* 0x000000010909c824 */ /* 0x000fe200078e0a05 */
[----:B------:R-:W-:Y:S01]  /*2120*/  IABS R12, R2 ;  /* 0x00000002000c7213 */ /* 0x000fe20000000000 */
[----:B------:R-:W-:Y:S01]  /*2130*/  IMAD.MOV.U32 R23, RZ, RZ, R19 ;  /* 0x000000ffff177224 */ /* 0x000fe200078e0013 */
[----:B0-----:R-:W-:Y:S01]  /*2140*/  IABS R17, R11 ;  /* 0x0000000b00117213 */ /* 0x001fe20000000000 */
[----:B------:R-:W-:Y:S01]  /*2150*/  @!P6 IMAD.IADD R14, R14, 0x1, -R5 ;  /* 0x000000010e0ee824 */ /* 0x000fe200078e0a05 */
[----:B------:R-:W-:Y:S01]  /*2160*/  ISETP.GT.U32.AND P4, PT, R5, R0, PT ;  /* 0x000000000500720c */ /* 0x000fe20003f84070 */
[----:B------:R-:W-:-:S03]  /*2170*/  IMAD.HI.U32 R13, R22, R10, RZ ;  /* 0x0000000a160d7227 */ /* 0x000fc600078e00ff */
[C---:B------:R-:W-:Y:S01]  /*2180*/  ISETP.GT.U32.AND P6, PT, R5.reuse, R14, PT ;  /* 0x0000000e0500720c */ /* 0x040fe20003fc4070 */
[----:B------:R-:W-:Y:S01]  /*2190*/  @!P2 IMAD.MOV R23, RZ, RZ, -R23 ;  /* 0x000000ffff17a224 */ /* 0x000fe200078e0a17 */
[----:B------:R-:W-:Y:S01]  /*21a0*/  ISETP.GT.U32.AND P2, PT, R5, R9, PT ;  /* 0x000000090500720c */ /* 0x000fe20003f44070 */
[----:B------:R-:W-:Y:S02]  /*21b0*/  IMAD.MOV R3, RZ, RZ, -R13 ;  /* 0x000000ffff037224 */ /* 0x000fe400078e0a0d */
[C---:B------:R-:W-:Y:S01]  /*21c0*/  IMAD.HI.U32 R21, R22.reuse, R12, RZ ;  /* 0x0000000c16157227 */ /* 0x040fe200078e00ff */
[----:B------:R0:W-:Y:S03]  /*21d0*/  STL [R1+0xf0], R23 ;  /* 0x0000f01701007387 */ /* 0x0001e60000100800 */
[----:B------:R-:W-:-:S04]  /*21e0*/  IMAD.HI.U32 R19, R22, R17, RZ ;  /* 0x0000001116137227 */ /* 0x000fc800078e00ff */
[C---:B------:R-:W-:Y:S02]  /*21f0*/  IMAD R10, R5.reuse, R3, R10 ;  /* 0x00000003050a7224 */ /* 0x040fe400078e020a */
[----:B------:R-:W-:Y:S02]  /*2200*/  IMAD.MOV R21, RZ, RZ, -R21 ;  /* 0x000000ffff157224 */ /* 0x000fe400078e0a15 */
[----:B------:R-:W-:Y:S02]  /*2210*/  IMAD.MOV R19, RZ, RZ, -R19 ;  /* 0x000000ffff137224 */ /* 0x000fe400078e0a13 */
[----:B------:R-:W-:Y:S01]  /*2220*/  @!P0 IMAD.MOV R20, RZ, RZ, -R20 ;  /* 0x000000ffff148224 */ /* 0x000fe200078e0a14 */
[C---:B------:R-:W-:Y:S01]  /*2230*/  ISETP.GT.U32.AND P0, PT, R5.reuse, R10, PT ;  /* 0x0000000a0500720c */ /* 0x040fe20003f04070 */
[C---:B------:R-:W-:Y:S02]  /*2240*/  IMAD R12, R5.reuse, R21, R12 ;  /* 0x00000015050c7224 */ /* 0x040fe400078e020c */
[----:B------:R-:W-:Y:S01]  /*2250*/  IMAD R17, R5, R19, R17 ;  /* 0x0000001305117224 */ /* 0x000fe200078e0211 */
[----:B------:R3:W-:Y:S01]  /*2260*/  STL [R1+0x110], R20 ;  /* 0x0001101401007387 */ /* 0x0007e20000100800 */
[--C-:B------:R-:W-:Y:S01]  /*2270*/  @!P2 IMAD.IADD R9, R9, 0x1, -R5.reuse ;  /* 0x000000010909a824 */ /* 0x100fe200078e0a05 */
[C---:B------:R-:W-:Y:S01]  /*2280*/  ISETP.GT.U32.AND P2, PT, R5.reuse, R12, PT ;  /* 0x0000000c0500720c */ /* 0x040fe20003f44070 */
[--C-:B------:R-:W-:Y:S01]  /*2290*/  @!P6 IMAD.IADD R14, R14, 0x1, -R5.reuse ;  /* 0x000000010e0ee824 */ /* 0x100fe200078e0a05 */
[C---:B------:R-:W-:Y:S01]  /*22a0*/  ISETP.GT.U32.AND P6, PT, R5.reuse, R17, PT ;  /* 0x000000110500720c */ /* 0x040fe20003fc4070 */
[----:B------:R-:W-:Y:S01]  /*22b0*/  @!P4 IMAD.IADD R0, R0, 0x1, -R5 ;  /* 0x000000010000c824 */ /* 0x000fe200078e0a05 */
[----:B------:R-:W-:Y:S01]  /*22c0*/  ISETP.GT.U32.AND P4, PT, R5, R15, PT ;  /* 0x0000000f0500720c */ /* 0x000fe20003f84070 */
[----:B------:R-:W-:-:S02]  /*22d0*/  VIADD R3, R7, 0xe6 ;  /* 0x000000e607037836 */ /* 0x000fc40000000000 */
[--C-:B------:R-:W-:Y:S01]  /*22e0*/  @!P0 IMAD.IADD R10, R10, 0x1, -R5.reuse ;  /* 0x000000010a0a8824 */ /* 0x100fe200078e0a05 */
[----:B------:R-:W-:Y:S01]  /*22f0*/  ISETP.GE.AND P0, PT, R16, RZ, PT ;  /* 0x000000ff1000720c */ /* 0x000fe20003f06270 */
[----:B------:R-:W-:Y:S01]  /*2300*/  VIADD R13, R7, 0xe5 ;  /* 0x000000e5070d7836 */ /* 0x000fe20000000000 */
[----:B------:R-:W-:Y:S01]  /*2310*/  IABS R18, R3 ;  /* 0x0000000300127213 */ /* 0x000fe20000000000 */
[----:B------:R-:W-:Y:S02]  /*2320*/  IMAD.MOV.U32 R24, RZ, RZ, R0 ;  /* 0x000000ffff187224 */ /* 0x000fe400078e0000 */
[----:B------:R-:W-:Y:S01]  /*2330*/  @!P2 IMAD.IADD R12, R12, 0x1, -R5 ;  /* 0x000000010c0ca824 */ /* 0x000fe200078e0a05 */
[----:B------:R-:W-:Y:S01]  /*2340*/  ISETP.GT.U32.AND P2, PT, R5, R10, PT ;  /* 0x0000000a0500720c */ /* 0x000fe20003f44070 */
[----:B0-----:R-:W-:Y:S01]  /*2350*/  IMAD.MOV.U32 R23, RZ, RZ, R9 ;  /* 0x000000ffff177224 */ /* 0x001fe200078e0009 */
[----:B------:R-:W-:Y:S01]  /*2360*/  IABS R4, R13 ;  /* 0x0000000d00047213 */ /* 0x000fe20000000000 */
[----:B------:R-:W-:-:S02]  /*2370*/  @!P6 IMAD.IADD R17, R17, 0x1, -R5 ;  /* 0x000000011111e824 */ /* 0x000fc400078e0a05 */
[----:B------:R-:W-:Y:S01]  /*2380*/  @!P4 IMAD.IADD R15, R15, 0x1, -R5 ;  /* 0x000000010f0fc824 */ /* 0x000fe200078e0a05 */
[----:B------:R-:W-:Y:S01]  /*2390*/  ISETP.GE.AND P4, PT, R8, RZ, PT ;  /* 0x000000ff0800720c */ /* 0x000fe20003f86270 */
[----:B------:R-:W-:Y:S01]  /*23a0*/  @!P5 IMAD.MOV R24, RZ, RZ, -R24 ;  /* 0x000000ffff18d224 */ /* 0x000fe200078e0a18 */
[C---:B------:R-:W-:Y:S01]  /*23b0*/  ISETP.GT.U32.AND P5, PT, R5.reuse, R12, PT ;  /* 0x0000000c0500720c */ /* 0x040fe20003fa4070 */
[----:B------:R-:W-:Y:S01]  /*23c0*/  @!P3 IMAD.MOV R23, RZ, RZ, -R23 ;  /* 0x000000ffff17b224 */ /* 0x000fe200078e0a17 */
[C---:B------:R-:W-:Y:S01]  /*23d0*/  ISETP.GT.U32.AND P3, PT, R5.reuse, R17, PT ;  /* 0x000000110500720c */ /* 0x040fe20003f64070 */
[----:B---3--:R-:W-:Y:S01]  /*23e0*/  IMAD.HI.U32 R20, R22, R18, RZ ;  /* 0x0000001216147227 */ /* 0x008fe200078e00ff */
[----:B------:R-:W-:Y:S01]  /*23f0*/  ISETP.GT.U32.AND P6, PT, R5, R15, PT ;  /* 0x0000000f0500720c */ /* 0x000fe20003fc4070 */
[----:B------:R-:W-:Y:S02]  /*2400*/  STL [R1+0x150], R24 ;  /* 0x0001501801007387 */ /* 0x000fe40000100800 */
[----:B------:R-:W-:-:S02]  /*2410*/  VIADD R8, R7, 0xe4 ;  /* 0x000000e407087836 */ /* 0x000fc40000000000 */
[----:B------:R-:W-:Y:S01]  /*2420*/  IMAD.MOV R20, RZ, RZ, -R20 ;  /* 0x000000ffff147224 */ /* 0x000fe200078e0a14 */
[----:B------:R-:W-:Y:S01]  /*2430*/  STL [R1+0x154], R23 ;  /* 0x0001541701007387 */ /* 0x000fe20000100800 */
[----:B------:R-:W-:Y:S01]  /*2440*/  IMAD.HI.U32 R21, R22, R4, RZ ;  /* 0x0000000416157227 */ /* 0x000fe200078e00ff */
[----:B------:R-:W-:-:S03]  /*2450*/  IABS R0, R8 ;  /* 0x0000000800007213 */ /* 0x000fc60000000000 */
[----:B------:R-:W-:Y:S02]  /*2460*/  VIADD R16, R7, 0xe3 ;  /* 0x000000e307107836 */ /* 0x000fe40000000000 */
[----:B------:R-:W-:Y:S02]  /*2470*/  IMAD R18, R5, R20, R18 ;  /* 0x0000001405127224 */ /* 0x000fe400078e0212 */
[----:B------:R-:W-:Y:S01]  /*2480*/  IMAD.MOV R21, RZ, RZ, -R21 ;  /* 0x000000ffff157224 */ /* 0x000fe200078e0a15 */
[----:B------:R-:W-:Y:S01]  /*2490*/  IABS R9, R16 ;  /* 0x0000001000097213 */ /* 0x000fe20000000000 */
[----:B------:R-:W-:Y:S01]  /*24a0*/  @!P2 IMAD.IADD R10, R10, 0x1, -R5 ;  /* 0x000000010a0aa824 */ /* 0x000fe200078e0a05 */
[----:B------:R-:W-:Y:S01]  /*24b0*/  ISETP.GE.AND P2, PT, R2, RZ, PT ;  /* 0x000000ff0200720c */ /* 0x000fe20003f46270 */
[----:B------:R-:W-:-:S04]  /*24c0*/  IMAD.HI.U32 R2, R22, R0, RZ ;  /* 0x0000000016027227 */ /* 0x000fc800078e00ff */
[----:B------:R-:W-:Y:S01]  /*24d0*/  @!P1 IMAD.MOV R14, RZ, RZ, -R14 ;  /* 0x000000ffff0e9224 */ /* 0x000fe200078e0a0e */
[C---:B------:R-:W-:Y:S01]  /*24e0*/  ISETP.GT.U32.AND P1, PT, R5.reuse, R18, PT ;  /* 0x000000120500720c */ /* 0x040fe20003f24070 */
[----:B------:R-:W-:Y:S02]  /*24f0*/  IMAD R4, R5, R21, R4 ;  /* 0x0000001505047224 */ /* 0x000fe400078e0204 */
[--C-:B------:R-:W-:Y:S01]  /*2500*/  @!P5 IMAD.IADD R12, R12, 0x1, -R5.reuse ;  /* 0x000000010c0cd824 */ /* 0x100fe200078e0a05 */
[----:B------:R-:W-:Y:S01]  /*2510*/  ISETP.GE.AND P5, PT, R11, RZ, PT ;  /* 0x000000ff0b00720c */ /* 0x000fe20003fa6270 */
[----:B------:R-:W-:Y:S01]  /*2520*/  @!P3 IMAD.IADD R17, R17, 0x1, -R5 ;  /* 0x000000011111b824 */ /* 0x000fe200078e0a05 */
[----:B------:R-:W-:Y:S01]  /*2530*/  ISETP.GE.AND P3, PT, R3, RZ, PT ;  /* 0x000000ff0300720c */ /* 0x000fe20003f66270 */
[----:B------:R-:W-:Y:S01]  /*2540*/  IMAD.HI.U32 R3, R22, R9, RZ ;  /* 0x0000000916037227 */ /* 0x000fe200078e00ff */
[----:B------:R0:W-:Y:S03]  /*2550*/  STL [R1+0x158], R14 ;  /* 0x0001580e01007387 */ /* 0x0001e60000100800 */
[----:B------:R-:W-:-:S02]  /*2560*/  IMAD.MOV R2, RZ, RZ, -R2 ;  /* 0x000000ffff027224 */ /* 0x000fc400078e0a02 */
[----:B------:R-:W-:Y:S01]  /*2570*/  @!P6 IMAD.IADD R15, R15, 0x1, -R5 ;  /* 0x000000010f0fe824 */ /* 0x000fe200078e0a05 */
[C---:B------:R-:W-:Y:S01]  /*2580*/  ISETP.GT.U32.AND P6, PT, R5.reuse, R4, PT ;  /* 0x000000040500720c */ /* 0x040fe20003fc4070 */
[----:B------:R-:W-:Y:S02]  /*2590*/  IMAD.MOV R3, RZ, RZ, -R3 ;  /* 0x000000ffff037224 */ /* 0x000fe400078e0a03 */
[C---:B------:R-:W-:Y:S02]  /*25a0*/  IMAD R0, R5.reuse, R2, R0 ;  /* 0x0000000205007224 */ /* 0x040fe400078e0200 */
[----:B------:R-:W-:Y:S02]  /*25b0*/  IMAD.MOV.U32 R11, RZ, RZ, R12 ;  /* 0x000000ffff0b7224 */ /* 0x000fe400078e000c */
[----:B------:R-:W-:Y:S02]  /*25c0*/  IMAD.MOV.U32 R19, RZ, RZ, R10 ;  /* 0x000000ffff137224 */ /* 0x000fe400078e000a */
[----:B------:R-:W-:-:S02]  /*25d0*/  IMAD R9, R5, R3, R9 ;  /* 0x0000000305097224 */ /* 0x000fc400078e0209 */
[----:B------:R-:W-:Y:S02]  /*25e0*/  IMAD.MOV.U32 R10, RZ, RZ, R17 ;  /* 0x000000ffff0a7224 */ /* 0x000fe400078e0011 */
[----:B------:R-:W-:Y:S01]  /*25f0*/  @!P2 IMAD.MOV R11, RZ, RZ, -R11 ;  /* 0x000000ffff0ba224 */ /* 0x000fe200078e0a0b */
[----:B------:R-:W-:Y:S01]  /*2600*/  ISETP.GT.U32.AND P2, PT, R5, R0, PT ;  /* 0x000000000500720c */ /* 0x000fe20003f44070 */
[----:B------:R-:W-:Y:S01]  /*2610*/  @!P1 IMAD.IADD R18, R18, 0x1, -R5 ;  /* 0x0000000112129824 */ /* 0x000fe200078e0a05 */
[----:B------:R-:W-:Y:S01]  /*2620*/  ISETP.GE.AND P1, PT, R13, RZ, PT ;  /* 0x000000ff0d00720c */ /* 0x000fe20003f26270 */
[----:B------:R-:W-:Y:S01]  /*2630*/  @!P5 IMAD.MOV R10, RZ, RZ, -R10 ;  /* 0x000000ffff0ad224 */ /* 0x000fe200078e0a0a */
[C---:B------:R-:W-:Y:S01]  /*2640*/  ISETP.GT.U32.AND P5, PT, R5.reuse, R9, PT ;  /* 0x000000090500720c */ /* 0x040fe20003fa4070 */
[----:B0-----:R-:W-:Y:S02]  /*2650*/  IMAD.MOV.U32 R14, RZ, RZ, R15 ;  /* 0x000000ffff0e7224 */ /* 0x001fe400078e000f */
[----:B------:R-:W-:Y:S01]  /*2660*/  @!P0 IMAD.MOV R19, RZ, RZ, -R19 ;  /* 0x000000ffff138224 */ /* 0x000fe200078e0a13 */
[----:B------:R-:W-:Y:S01]  /*2670*/  ISETP.GT.U32.AND P0, PT, R5, R18, PT ;  /* 0x000000120500720c */ /* 0x000fe20003f04070 */
[--C-:B------:R-:W-:Y:S01]  /*2680*/  @!P6 IMAD.IADD R4, R4, 0x1, -R5.reuse ;  /* 0x000000010404e824 */ /* 0x100fe200078e0a05 */
[----:B------:R-:W-:Y:S01]  /*2690*/  ISETP.GE.AND P6, PT, R8, RZ, PT ;  /* 0x000000ff0800720c */ /* 0x000fe20003fc6270 */
[----:B------:R-:W-:Y:S01]  /*26a0*/  VIADD R3, R7, 0xe2 ;  /* 0x000000e207037836 */ /* 0x000fe20000000000 */
[----:B------:R-:W-:Y:S01]  /*26b0*/  STL [R1+0x15c], R19 ;  /* 0x00015c1301007387 */ /* 0x000fe20000100800 */
[----:B------:R-:W-:Y:S01]  /*26c0*/  @!P4 IMAD.MOV R14, RZ, RZ, -R14 ;  /* 0x000000ffff0ec224 */ /* 0x000fe200078e0a0e */
[----:B------:R-:W-:Y:S01]  /*26d0*/  ISETP.GT.U32.AND P4, PT, R5, R4, PT ;  /* 0x000000040500720c */ /* 0x000fe20003f84070 */
[----:B------:R-:W-:Y:S01]  /*26e0*/  VIADD R2, R7, 0xe1 ;  /* 0x000000e107027836 */ /* 0x000fe20000000000 */
[----:B------:R-:W-:Y:S01]  /*26f0*/  IABS R8, R3 ;  /* 0x0000000300087213 */ /* 0x000fe20000000000 */
[--C-:B------:R-:W-:Y:S01]  /*2700*/  @!P2 IMAD.IADD R0, R0, 0x1, -R5.reuse ;  /* 0x000000010000a824 */ /* 0x100fe200078e0a05 */
[----:B------:R0:W-:Y:S01]  /*2710*/  STL [R1+0x160], R14 ;  /* 0x0001600e01007387 */ /* 0x0001e20000100800 */
[--C-:B------:R-:W-:Y:S01]  /*2720*/  @!P5 IMAD.IADD R9, R9, 0x1, -R5.reuse ;  /* 0x000000010909d824 */ /* 0x100fe200078e0a05 */
[----:B------:R-:W-:Y:S01]  /*2730*/  ISETP.GE.AND P2, PT, R2, RZ, PT ;  /* 0x000000ff0200720c */ /* 0x000fe20003f46270 */
[--C-:B------:R-:W-:Y:S01]  /*2740*/  @!P0 IMAD.IADD R18, R18, 0x1, -R5.reuse ;  /* 0x0000000112128824 */ /* 0x100fe200078e0a05 */
[----:B------:R3:W-:Y:S01]  /*2750*/  STL [R1+0x164], R11 ;  /* 0x0001640b01007387 */ /* 0x0007e20000100800 */
[----:B------:R-:W-:Y:S01]  /*2760*/  ISETP.GT.U32.AND P5, PT, R5, R0, PT ;  /* 0x000000000500720c */ /* 0x000fe20003fa4070 */
[----:B------:R-:W-:Y:S01]  /*2770*/  VIADD R15, R7, 0xdb ;  /* 0x000000db070f7836 */ /* 0x000fe20000000000 */
[----:B------:R-:W-:Y:S01]  /*2780*/  ISETP.GE.AND P0, PT, R16, RZ, PT ;  /* 0x000000ff1000720c */ /* 0x000fe20003f06270 */
[----:B------:R1:W-:Y:S01]  /*2790*/  STL [R1+0x174], R10 ;  /* 0x0001740a01007387 */ /* 0x0003e20000100800 */
[----:B------:R-:W-:Y:S01]  /*27a0*/  @!P4 IMAD.IADD R4, R4, 0x1, -R5 ;  /* 0x000000010404c824 */ /* 0x000fe200078e0a05 */
[----:B------:R-:W-:Y:S01]  /*27b0*/  ISETP.GE.AND P4, PT, R3, RZ, PT ;  /* 0x000000ff0300720c */ /* 0x000fe20003f86270 */
[----:B0-----:R-:W-:-:S02]  /*27c0*/  VIADD R14, R7, 0xe0 ;  /* 0x000000e0070e7836 */ /* 0x001fc40000000000 */
[----:B------:R-:W-:Y:S02]  /*27d0*/  VIADD R16, R7, 0xdc ;  /* 0x000000dc07107836 */ /* 0x000fe40000000000 */
[----:B---3--:R-:W-:Y:S01]  /*27e0*/  IMAD.MOV.U32 R11, RZ, RZ, R18 ;  /* 0x000000ffff0b7224 */ /* 0x008fe200078e0012 */
[----:B-1----:R-:W-:Y:S01]  /*27f0*/  IABS R10, R2 ;  /* 0x00000002000a7213 */ /* 0x002fe20000000000 */
[----:B------:R-:W-:-:S04]  /*2800*/  IMAD.HI.U32 R2, R22, R8, RZ ;  /* 0x0000000816027227 */ /* 0x000fc800078e00ff */
[----:B------:R-:W-:Y:S02]  /*2810*/  IMAD.MOV R2, RZ, RZ, -R2 ;  /* 0x000000ffff027224 */ /* 0x000fe400078e0a02 */
[----:B------:R-:W-:Y:S02]  /*2820*/  IMAD.MOV.U32 R3, RZ, RZ, R10 ;  /* 0x000000ffff037224 */ /* 0x000fe400078e000a */
[C---:B------:R-:W-:Y:S02]  /*2830*/  IMAD R2, R5.reuse, R2, R8 ;  /* 0x0000000205027224 */ /* 0x040fe400078e0208 */
[----:B------:R-:W-:Y:S01]  /*2840*/  @!P3 IMAD.MOV R11, RZ, RZ, -R11 ;  /* 0x000000ffff0bb224 */ /* 0x000fe200078e0a0b */
[----:B------:R-:W-:Y:S01]  /*2850*/  ISETP.GT.U32.AND P3, PT, R5, R9, PT ;  /* 0x000000090500720c */ /* 0x000fe20003f64070 */
[----:B------:R-:W-:-:S03]  /*2860*/  IMAD.HI.U32 R10, R22, R3, RZ ;  /* 0x00000003160a7227 */ /* 0x000fc600078e00ff */
[----:B------:R0:W-:Y:S01]  /*2870*/  STL [R1+0x178], R11 ;  /* 0x0001780b01007387 */ /* 0x0001e20000100800 */
[----:B------:R-:W-:Y:S01]  /*2880*/  @!P5 IMAD.IADD R0, R0, 0x1, -R5 ;  /* 0x000000010000d824 */ /* 0x000fe200078e0a05 */
[----:B------:R-:W-:Y:S01]  /*2890*/  ISETP.GT.U32.AND P5, PT, R5, R2, PT ;  /* 0x000000020500720c */ /* 0x000fe20003fa4070 */
[----:B------:R-:W-:Y:S02]  /*28a0*/  VIADD R8, R7, 0xde ;  /* 0x000000de07087836 */ /* 0x000fe40000000000 */
[----:B------:R-:W-:-:S04]  /*28b0*/  IMAD.MOV.U32 R13, RZ, RZ, R0 ;  /* 0x000000ffff0d7224 */ /* 0x000fc800078e0000 */
[----:B------:R-:W-:Y:S02]  /*28c0*/  @!P6 IMAD.MOV R13, RZ, RZ, -R13 ;  /* 0x000000ffff0de224 */ /* 0x000fe400078e0a0d */
[----:B0-----:R-:W-:Y:S02]  /*28d0*/  IMAD.MOV.U32 R11, RZ, RZ, R4 ;  /* 0x000000ffff0b7224 */ /* 0x001fe400078e0004 */
[----:B------:R-:W-:Y:S02]  /*28e0*/  IMAD.MOV R4, RZ, RZ, -R10 ;  /* 0x000000ffff047224 */ /* 0x000fe400078e0a0a */
[----:B------:R-:W-:Y:S02]  /*28f0*/  @!P5 IMAD.IADD R2, R2, 0x1, -R5 ;  /* 0x000000010202d824 */ /* 0x000fe400078e0a05 */
[----:B------:R-:W-:Y:S02]  /*2900*/  IMAD R4, R5, R4, R3 ;  /* 0x0000000405047224 */ /* 0x000fe400078e0203 */
[----:B------:R-:W-:Y:S01]  /*2910*/  @!P1 IMAD.MOV R11, RZ, RZ, -R11 ;  /* 0x000000ffff0b9224 */ /* 0x000fe200078e0a0b */
[----:B------:R-:W-:Y:S01]  /*2920*/  ISETP.GE.AND P1, PT, R14, RZ, PT ;  /* 0x000000ff0e00720c */ /* 0x000fe20003f26270 */
[----:B------:R-:W-:Y:S01]  /*2930*/  VIADD R10, R7, 0xdf ;  /* 0x000000df070a7836 */ /* 0x000fe20000000000 */
[----:B------:R-:W-:Y:S01]  /*2940*/  ISETP.GT.U32.AND P6, PT, R5, R4, PT ;  /* 0x000000040500720c */ /* 0x000fe20003fc4070 */
[----:B------:R-:W-:Y:S01]  /*2950*/  @!P3 IMAD.IADD R9, R9, 0x1, -R5 ;  /* 0x000000010909b824 */ /* 0x000fe200078e0a05 */
[----:B------:R-:W-:Y:S01]  /*2960*/  IABS R14, R14 ;  /* 0x0000000e000e7213 */ /* 0x000fe20000000000 */
[----:B------:R0:W-:Y:S01]  /*2970*/  STL [R1+0x17c], R11 ;  /* 0x00017c0b01007387 */ /* 0x0001e20000100800 */
[----:B------:R-:W-:Y:S01]  /*2980*/  ISETP.GT.U32.AND P5, PT, R5, R2, PT ;  /* 0x000000020500720c */ /* 0x000fe20003fa4070 */
[----:B------:R-:W-:Y:S01]  /*2990*/  IMAD.MOV.U32 R12, RZ, RZ, R9 ;  /* 0x000000ffff0c7224 */ /* 0x000fe200078e0009 */
[----:B------:R-:W-:Y:S01]  /*29a0*/  ISETP.GE.AND P3, PT, R10, RZ, PT ;  /* 0x000000ff0a00720c */ /* 0x000fe20003f66270 */
[----:B------:R-:W-:Y:S01]  /*29b0*/  VIADD R3, R7, 0xdd ;  /* 0x000000dd07037836 */ /* 0x000fe20000000000 */
[----:B------:R-:W-:Y:S01]  /*29c0*/  IABS R10, R10 ;  /* 0x0000000a000a7213 */ /* 0x000fe20000000000 */
[----:B------:R-:W-:Y:S01]  /*29d0*/  @!P0 IMAD.MOV R12, RZ, RZ, -R12 ;  /* 0x000000ffff0c8224 */ /* 0x000fe200078e0a0c */
[----:B------:R-:W-:Y:S01]  /*29e0*/  ISETP.GE.AND P0, PT, R8, RZ, PT ;  /* 0x000000ff0800720c */ /* 0x000fe20003f06270 */
[----:B------:R-:W-:Y:S01]  /*29f0*/  STL [R1+0x180], R13 ;  /* 0x0001800d01007387 */ /* 0x000fe20000100800 */
[----:B------:R-:W-:Y:S01]  /*2a00*/  IABS R8, R8 ;  /* 0x0000000800087213 */ /* 0x000fe20000000000 */
[----:B0-----:R-:W-:-:S02]  /*2a10*/  IMAD.HI.U32 R11, R22, R14, RZ ;  /* 0x0000000e160b7227 */ /* 0x001fc400078e00ff */
[----:B------:R0:W-:Y:S02]  /*2a20*/  STL [R1+0x184], R12 ;  /* 0x0001840c01007387 */ /* 0x0001e40000100800 */
[----:B------:R-:W-:Y:S02]  /*2a30*/  @!P6 IMAD.IADD R4, R4, 0x1, -R5 ;  /* 0x000000010404e824 */ /* 0x000fe400078e0a05 */
[----:B------:R-:W-:Y:S01]  /*2a40*/  IMAD.MOV R0, RZ, RZ, -R11 ;  /* 0x000000ffff007224 */ /* 0x000fe200078e0a0b */
[----:B------:R-:W-:Y:S01]  /*2a50*/  IABS R11, R16 ;  /* 0x00000010000b7213 */ /* 0x000fe20000000000 */
[----:B------:R-:W-:Y:S01]  /*2a60*/  IMAD.HI.U32 R9, R22, R10, RZ ;  /* 0x0000000a16097227 */ /* 0x000fe200078e00ff */
[----:B------:R-:W-:-:S03]  /*2a70*/  ISETP.GT.U32.AND P6, PT, R5, R4, PT ;  /* 0x000000040500720c */ /* 0x000fc60003fc4070 */
[----:B------:R-:W-:Y:S01]  /*2a80*/  IMAD R14, R5, R0, R14 ;  /* 0x00000000050e7224 */ /* 0x000fe200078e020e */
[----:B------:R-:W-:Y:S01]  /*2a90*/  IABS R0, R3 ;  /* 0x0000000300007213 */ /* 0x000fe20000000000 */
[----:B------:R-:W-:Y:S02]  /*2aa0*/  IMAD.MOV R9, RZ, RZ, -R9 ;  /* 0x000000ffff097224 */ /* 0x000fe400078e0a09 */
[----:B0-----:R-:W-:-:S04]  /*2ab0*/  IMAD.HI.U32 R12, R22, R8, RZ ;  /* 0x00000008160c7227 */ /* 0x001fc800078e00ff */
[----:B------:R-:W-:Y:S01]  /*2ac0*/  @!P5 IMAD.IADD R2, R2, 0x1, -R5 ;  /* 0x000000010202d824 */ /* 0x000fe200078e0a05 */
[C---:B------:R-:W-:Y:S01]  /*2ad0*/  ISETP.GT.U32.AND P5, PT, R5.reuse, R14, PT ;  /* 0x0000000e0500720c */ /* 0x040fe20003fa4070 */
[----:B------:R-:W-:Y:S02]  /*2ae0*/  IMAD R9, R5, R9, R10 ;  /* 0x0000000905097224 */ /* 0x000fe400078e020a */
[----:B------:R-:W-:Y:S02]  /*2af0*/  IMAD.MOV R12, RZ, RZ, -R12 ;  /* 0x000000ffff0c7224 */ /* 0x000fe400078e0a0c */
[----:B------:R-:W-:Y:S02]  /*2b00*/  IMAD.MOV.U32 R13, RZ, RZ, R2 ;  /* 0x000000ffff0d7224 */ /* 0x000fe400078e0002 */
[----:B------:R-:W-:-:S04]  /*2b10*/  IMAD.HI.U32 R10, R22, R0, RZ ;  /* 0x00000000160a7227 */ /* 0x000fc800078e00ff */
[C---:B------:R-:W-:Y:S02]  /*2b20*/  IMAD R2, R5.reuse, R12, R8 ;  /* 0x0000000c05027224 */ /* 0x040fe400078e0208 */
[----:B------:R-:W-:Y:S01]  /*2b30*/  @!P4 IMAD.MOV R13, RZ, RZ, -R13 ;  /* 0x000000ffff0dc224 */ /* 0x000fe200078e0a0d */
[C---:B------:R-:W-:Y:S01]  /*2b40*/  ISETP.GT.U32.AND P4, PT, R5.reuse, R9, PT ;  /* 0x000000090500720c */ /* 0x040fe20003f84070 */
[----:B------:R-:W-:Y:S02]  /*2b50*/  IMAD.MOV R10, RZ, RZ, -R10 ;  /* 0x000000ffff0a7224 */ /* 0x000fe400078e0a0a */
[--C-:B------:R-:W-:Y:S01]  /*2b60*/  @!P6 IMAD.IADD R4, R4, 0x1, -R5.reuse ;  /* 0x000000010404e824 */ /* 0x100fe200078e0a05 */
[C---:B------:R-:W-:Y:S01]  /*2b70*/  ISETP.GT.U32.AND P6, PT, R5.reuse, R2, PT ;  /* 0x000000020500720c */ /* 0x040fe20003fc4070 */
[----:B------:R-:W-:Y:S01]  /*2b80*/  IMAD R0, R5, R10, R0 ;  /* 0x0000000a05007224 */ /* 0x000fe200078e0200 */
[----:B------:R0:W-:Y:S01]  /*2b90*/  STL [R1+0x188], R13 ;  /* 0x0001880d01007387 */ /* 0x0001e20000100800 */
[----:B------:R-:W-:-:S02]  /*2ba0*/  @!P5 IMAD.IADD R14, R14, 0x1, -R5 ;  /* 0x000000010e0ed824 */ /* 0x000fc400078e0a05 */
[----:B------:R-:W-:Y:S01]  /*2bb0*/  IMAD.MOV.U32 R18, RZ, RZ, R4 ;  /* 0x000000ffff127224 */ /* 0x000fe200078e0004 */
[----:B------:R-:W-:Y:S01]  /*2bc0*/  ISETP.GT.U32.AND P5, PT, R5, R0, PT ;  /* 0x000000000500720c */ /* 0x000fe20003fa4070 */
[----:B------:R-:W-:-:S04]  /*2bd0*/  IMAD.HI.U32 R8, R22, R11, RZ ;  /* 0x0000000b16087227 */ /* 0x000fc800078e00ff */
[--C-:B------:R-:W-:Y:S01]  /*2be0*/  @!P4 IMAD.IADD R9, R9, 0x1, -R5.reuse ;  /* 0x000000010909c824 */ /* 0x100fe200078e0a05 */
[----:B0-----:R-:W-:Y:S01]  /*2bf0*/  IABS R13, R15 ;  /* 0x0000000f000d7213 */ /* 0x001fe20000000000 */
[----:B------:R-:W-:Y:S01]  /*2c00*/  @!P6 IMAD.IADD R2, R2, 0x1, -R5 ;  /* 0x000000010202e824 */ /* 0x000fe200078e0a05 */
[C---:B------:R-:W-:Y:S01]  /*2c10*/  ISETP.GT.U32.AND P4, PT, R5.reuse, R14, PT ;  /* 0x0000000e0500720c */ /* 0x040fe20003f84070 */
[----:B------:R-:W-:Y:S01]  /*2c20*/  @!P2 IMAD.MOV R18, RZ, RZ, -R18 ;  /* 0x000000ffff12a224 */ /* 0x000fe200078e0a12 */
[----:B------:R-:W-:Y:S01]  /*2c30*/  ISETP.GT.U32.AND P6, PT, R5, R9, PT ;  /* 0x000000090500720c */ /* 0x000fe20003fc4070 */
[----:B------:R-:W-:-:S03]  /*2c40*/  IMAD.HI.U32 R17, R22, R13, RZ ;  /* 0x0000000d16117227 */ /* 0x000fc600078e00ff */
[----:B------:R0:W-:Y:S01]  /*2c50*/  STL [R1+0x18c], R18 ;  /* 0x00018c1201007387 */ /* 0x0001e20000100800 */
[----:B------:R-:W-:Y:S01]  /*2c60*/  @!P5 IMAD.IADD R0, R0, 0x1, -R5 ;  /* 0x000000010000d824 */ /* 0x000fe200078e0a05 */
[C---:B------:R-:W-:Y:S01]  /*2c70*/  ISETP.GT.U32.AND P5, PT, R5.reuse, R2, PT ;  /* 0x000000020500720c */ /* 0x040fe20003fa4070 */
[----:B------:R-:W-:Y:S02]  /*2c80*/  IMAD.MOV R17, RZ, RZ, -R17 ;  /* 0x000000ffff117224 */ /* 0x000fe400078e0a11 */
[----:B------:R-:W-:Y:S01]  /*2c90*/  IMAD.MOV R10, RZ, RZ, -R8 ;  /* 0x000000ffff0a7224 */ /* 0x000fe200078e0a08 */
[----:B------:R-:W-:Y:S01]  /*2ca0*/  ISETP.GT.U32.AND P2, PT, R5, R0, PT ;  /* 0x000000000500720c */ /* 0x000fe20003f44070 */
[----:B------:R-:W-:Y:S02]  /*2cb0*/  VIADD R8, R7, 0xda ;  /* 0x000000da07087836 */ /* 0x000fe40000000000 */
[----:B------:R-:W-:Y:S01]  /*2cc0*/  @!P6 IMAD.IADD R9, R9, 0x1, -R5 ;  /* 0x000000010909e824 */ /* 0x000fe200078e0a05 */
[----:B------:R-:W-:Y:S01]  /*2cd0*/  ISETP.GE.AND P6, PT, R3, RZ, PT ;  /* 0x000000ff0300720c */ /* 0x000fe20003fc6270 */
[----:B------:R-:W-:Y:S01]  /*2ce0*/  IMAD R3, R5, R17, R13 ;  /* 0x0000001105037224 */ /* 0x000fe200078e020d */
[----:B------:R-:W-:Y:S01]  /*2cf0*/  IABS R12, R8 ;  /* 0x00000008000c7213 */ /* 0x000fe20000000000 */
[----:B------:R-:W-:-:S02]  /*2d00*/  VIADD R13, R7, 0xd8 ;  /* 0x000000d8070d7836 */ /* 0x000fc40000000000 */
[----:B------:R-:W-:Y:S01]  /*2d10*/  @!P5 IMAD.IADD R2, R2, 0x1, -R5 ;  /* 0x000000010202d824 */ /* 0x000fe200078e0a05 */
[C---:B------:R-:W-:Y:S01]  /*2d20*/  ISETP.GT.U32.AND P5, PT, R5.reuse, R3, PT ;  /* 0x000000030500720c */ /* 0x040fe20003fa4070 */
[C---:B------:R-:W-:Y:S02]  /*2d30*/  IMAD R11, R5.reuse, R10, R11 ;  /* 0x0000000a050b7224 */ /* 0x040fe400078e020b */
[--C-:B------:R-:W-:Y:S01]  /*2d40*/  @!P2 IMAD.IADD R0, R0, 0x1, -R5.reuse ;  /* 0x000000010000a824 */ /* 0x100fe200078e0a05 */
[----:B------:R-:W-:Y:S01]  /*2d50*/  ISETP.GE.AND P2, PT, R16, RZ, PT ;  /* 0x000000ff1000720c */ /* 0x000fe20003f46270 */
[----:B------:R-:W-:Y:S01]  /*2d60*/  @!P4 IMAD.IADD R14, R14, 0x1, -R5 ;  /* 0x000000010e0ec824 */ /* 0x000fe200078e0a05 */
[----:B------:R-:W-:Y:S01]  /*2d70*/  IABS R16, R13 ;  /* 0x0000000d00107213 */ /* 0x000fe20000000000 */
[----:B------:R-:W-:Y:S01]  /*2d80*/  IMAD.HI.U32 R17, R22, R12, RZ ;  /* 0x0000000c16117227 */ /* 0x000fe200078e00ff */
[----:B------:R-:W-:-:S03]  /*2d90*/  ISETP.GT.U32.AND P4, PT, R5, R11, PT ;  /* 0x0000000b0500720c */ /* 0x000fc60003f84070 */
[----:B------:R-:W-:Y:S02]  /*2da0*/  IMAD.MOV.U32 R20, RZ, RZ, R14 ;  /* 0x000000ffff147224 */ /* 0x000fe400078e000e */
[----:B------:R-:W-:Y:S02]  /*2db0*/  @!P5 IMAD.IADD R3, R3, 0x1, -R5 ;  /* 0x000000010303d824 */ /* 0x000fe400078e0a05 */
[----:B------:R-:W-:-:S03]  /*2dc0*/  IMAD.HI.U32 R14, R22, R16, RZ ;  /* 0x00000010160e7227 */ /* 0x000fc600078e00ff */
[----:B------:R-:W-:Y:S01]  /*2dd0*/  ISETP.GT.U32.AND P5, PT, R5, R3, PT ;  /* 0x000000030500720c */ /* 0x000fe20003fa4070 */
[----:B------:R-:W-:Y:S02]  /*2de0*/  VIADD R10, R7, 0xd9 ;  /* 0x000000d9070a7836 */ /* 0x000fe40000000000 */
[----:B------:R-:W-:Y:S02]  /*2df0*/  IMAD.MOV R17, RZ, RZ, -R17 ;  /* 0x000000ffff117224 */ /* 0x000fe400078e0a11 */
[----:B------:R-:W-:Y:S01]  /*2e00*/  IMAD.MOV R14, RZ, RZ, -R14 ;  /* 0x000000ffff0e7224 */ /* 0x000fe200078e0a0e */
[----:B------:R-:W-:Y:S01]  /*2e10*/  IABS R4, R10 ;  /* 0x0000000a00047213 */ /* 0x000fe20000000000 */
[C---:B------:R-:W-:Y:S02]  /*2e20*/  IMAD R12, R5.reuse, R17, R12 ;  /* 0x00000011050c7224 */ /* 0x040fe400078e020c */
[----:B------:R-:W-:Y:S02]  /*2e30*/  IMAD.MOV.U32 R19, RZ, RZ, R9 ;  /* 0x000000ffff137224 */ /* 0x000fe400078e0009 */
[----:B------:R-:W-:-:S02]  /*2e40*/  IMAD R16, R5, R14, R16 ;  /* 0x0000000e05107224 */ /* 0x000fc400078e0210 */
[----:B------:R-:W-:Y:S01]  /*2e50*/  @!P4 IMAD.IADD R11, R11, 0x1, -R5 ;  /* 0x000000010b0bc824 */ /* 0x000fe200078e0a05 */
[----:B------:R-:W-:Y:S01]  /*2e60*/  ISETP.GE.AND P4, PT, R15, RZ, PT ;  /* 0x000000ff0f00720c */ /* 0x000fe20003f86270 */
[----:B------:R-:W-:Y:S01]  /*2e70*/  @!P3 IMAD.MOV R19, RZ, RZ, -R19 ;  /* 0x000000ffff13b224 */ /* 0x000fe200078e0a13 */
[----:B------:R-:W-:Y:S01]  /*2e80*/  ISETP.GT.U32.AND P3, PT, R5, R12, PT ;  /* 0x0000000c0500720c */ /* 0x000fe20003f64070 */
[----:B0-----:R-:W-:-:S04]  /*2e90*/  IMAD.HI.U32 R18, R22, R4, RZ ;  /* 0x0000000416127227 */ /* 0x001fc800078e00ff */
[--C-:B------:R-:W-:Y:S01]  /*2ea0*/  @!P5 IMAD.IADD R3, R3, 0x1, -R5.reuse ;  /* 0x000000010303d824 */ /* 0x100fe200078e0a05 */
[C---:B------:R-:W-:Y:S01]  /*2eb0*/  ISETP.GT.U32.AND P5, PT, R5.reuse, R16, PT ;  /* 0x000000100500720c */ /* 0x040fe20003fa4070 */
[----:B------:R-:W-:Y:S01]  /*2ec0*/  @!P1 IMAD.MOV R20, RZ, RZ, -R20 ;  /* 0x000000ffff149224 */ /* 0x000fe200078e0a14 */
[C---:B------:R-:W-:Y:S01]  /*2ed0*/  ISETP.GT.U32.AND P1, PT, R5.reuse, R11, PT ;  /* 0x0000000b0500720c */ /* 0x040fe20003f24070 */
[----:B------:R-:W-:Y:S01]  /*2ee0*/  @!P0 IMAD.MOV R2, RZ, RZ, -R2 ;  /* 0x000000ffff028224 */ /* 0x000fe200078e0a02 */
[----:B------:R-:W-:Y:S01]  /*2ef0*/  ISETP.GE.AND P0, PT, R8, RZ, PT ;  /* 0x000000ff0800720c */ /* 0x000fe20003f06270 */
[----:B------:R-:W-:Y:S01]  /*2f00*/  IMAD.MOV R18, RZ, RZ, -R18 ;  /* 0x000000ffff127224 */ /* 0x000fe200078e0a12 */
[----:B------:R0:W-:Y:S01]  /*2f10*/  STL [R1+0x190], R20 ;  /* 0x0001901401007387 */ /* 0x0001e20000100800 */
[----:B------:R-:W-:Y:S02]  /*2f20*/  @!P6 IMAD.MOV R0, RZ, RZ, -R0 ;  /* 0x000000ffff00e224 */ /* 0x000fe400078e0a00 */
[----:B------:R-:W-:Y:S01]  /*2f30*/  IMAD R4, R5, R18, R4 ;  /* 0x0000001205047224 */ /* 0x000fe200078e0204 */
[----:B------:R-:W-:Y:S01]  /*2f40*/  STL [R1+0x194], R19 ;  /* 0x0001941301007387 */ /* 0x000fe20000100800 */
[--C-:B------:R-:W-:Y:S01]  /*2f50*/  @!P3 IMAD.IADD R12, R12, 0x1, -R5.reuse ;  /* 0x000000010c0cb824 */ /* 0x100fe200078e0a05 */
[----:B------:R-:W-:Y:S01]  /*2f60*/  ISETP.GE.AND P3, PT, R13, RZ, PT ;  /* 0x000000ff0d00720c */ /* 0x000fe20003f66270 */
[--C-:B------:R-:W-:Y:S01]  /*2f70*/  @!P5 IMAD.IADD R16, R16, 0x1, -R5.reuse ;  /* 0x000000011010d824 */ /* 0x100fe200078e0a05 */
[----:B------:R1:W-:Y:S01]  /*2f80*/  STL [R1+0x1a0], R2 ;  /* 0x0001a00201007387 */ /* 0x0003e20000100800 */
[----:B------:R-:W-:Y:S01]  /*2f90*/  ISETP.GT.U32.AND P6, PT, R5, R4, PT ;  /* 0x000000040500720c */ /* 0x000fe20003fc4070 */
[----:B------:R-:W-:Y:S01]  /*2fa0*/  @!P1 IMAD.IADD R11, R11, 0x1, -R5 ;  /* 0x000000010b0b9824 */ /* 0x000fe200078e0a05 */
[----:B------:R-:W-:Y:S01]  /*2fb0*/  ISETP.GE.AND P1, PT, R10, RZ, PT ;  /* 0x000000ff0a00720c */ /* 0x000fe20003f26270 */
[----:B------:R3:W-:Y:S01]  /*2fc0*/  STL [R1+0x1a4], R0 ;  /* 0x0001a40001007387 */ /* 0x0007e20000100800 */
[----:B------:R-:W-:Y:S01]  /*2fd0*/  VIADD R15, R7, 0xd7 ;  /* 0x000000d7070f7836 */ /* 0x000fe20000000000 */
[----:B------:R-:W-:Y:S01]  /*2fe0*/  ISETP.GT.U32.AND P5, PT, R5, R16, PT ;  /* 0x000000100500720c */ /* 0x000fe20003fa4070 */
[----:B------:R-:W-:-:S02]  /*2ff0*/  IMAD.MOV.U32 R9, RZ, RZ, R11 ;  /* 0x000000ffff097224 */ /* 0x000fc400078e000b */
[----:B0-----:R-:W-:Y:S01]  /*3000*/  IMAD.MOV.U32 R20, RZ, RZ, R3 ;  /* 0x000000ffff147224 */ /* 0x001fe200078e0003 */
[----:B------:R-:W-:Y:S01]  /*3010*/  IABS R8, R15 ;  /* 0x0000000f00087213 */ /* 0x000fe20000000000 */
[----:B------:R-:W-:Y:S02]  /*3020*/  @!P2 IMAD.MOV R9, RZ, RZ, -R9 ;  /* 0x000000ffff09a224 */ /* 0x000fe400078e0a09 */
[C---:B-1----:R-:W-:Y:S02]  /*3030*/  VIADD R2, R7.reuse, 0xd5 ;  /* 0x000000d507027836 */ /* 0x042fe40000000000 */
[----:B---3--:R-:W-:Y:S01]  /*3040*/  VIADD R0, R7, 0xd6 ;  /* 0x000000d607007836 */ /* 0x008fe20000000000 */
[----:B------:R0:W-:Y:S01]  /*3050*/  STL [R1+0x1a8], R9 ;  /* 0x0001a80901007387 */ /* 0x0001e20000100800 */
[----:B------:R-:W-:Y:S01]  /*3060*/  @!P6 IMAD.IADD R4, R4, 0x1, -R5 ;  /* 0x000000010404e824 */ /* 0x000fe200078e0a05 */
[----:B------:R-:W-:Y:S01]  /*3070*/  ISETP.GT.U32.AND P6, PT, R5, R12, PT ;  /* 0x0000000c0500720c */ /* 0x000fe20003fc4070 */
[----:B------:R-:W-:Y:S01]  /*3080*/  IMAD.HI.U32 R14, R22, R8, RZ ;  /* 0x00000008160e7227 */ /* 0x000fe200078e00ff */
[----:B------:R-:W-:-:S02]  /*3090*/  IABS R13, R0 ;  /* 0x00000000000d7213 */ /* 0x000fc40000000000 */
[----:B------:R-:W-:Y:S01]  /*30a0*/  ISETP.GT.U32.AND P2, PT, R5, R4, PT ;  /* 0x000000040500720c */ /* 0x000fe20003f44070 */
[----:B------:R-:W-:Y:S01]  /*30b0*/  IMAD.MOV R14, RZ, RZ, -R14 ;  /* 0x000000ffff0e7224 */ /* 0x000fe200078e0a0e */
[----:B------:R-:W-:Y:S01]  /*30c0*/  IABS R10, R2 ;  /* 0x00000002000a7213 */ /* 0x000fe20000000000 */
[----:B------:R-:W-:-:S04]  /*30d0*/  IMAD.HI.U32 R11, R22, R13, RZ ;  /* 0x0000000d160b7227 */ /* 0x000fc800078e00ff */
[----:B------:R-:W-:Y:S02]  /*30e0*/  IMAD.MOV R17, RZ, RZ, -R11 ;  /* 0x000000ffff117224 */ /* 0x000fe400078e0a0b */
[----:B0-----:R-:W-:Y:S02]  /*30f0*/  VIADD R9, R7, 0xd4 ;  /* 0x000000d407097836 */ /* 0x001fe40000000000 */
[C---:B------:R-:W-:Y:S02]  /*3100*/  IMAD R13, R5.reuse, R17, R13 ;  /* 0x00000011050d7224 */ /* 0x040fe400078e020d */
[--C-:B------:R-:W-:Y:S02]  /*3110*/  @!P5 IMAD.IADD R16, R16, 0x1, -R5.reuse ;  /* 0x000000011010d824 */ /* 0x100fe400078e0a05 */
[C---:B------:R-:W-:Y:S01]  /*3120*/  IMAD R8, R5.reuse, R14, R8 ;  /* 0x0000000e05087224 */ /* 0x040fe200078e0208 */
[C---:B------:R-:W-:Y:S01]  /*3130*/  ISETP.GT.U32.AND P5, PT, R5.reuse, R13, PT ;  /* 0x0000000d0500720c */ /* 0x040fe20003fa4070 */
[--C-:B------:R-:W-:Y:S01]  /*3140*/  @!P6 IMAD.IADD R12, R12, 0x1, -R5.reuse ;  /* 0x000000010c0ce824 */ /* 0x100fe200078e0a05 */
[----:B------:R-:W-:Y:S01]  /*3150*/  IABS R14, R9 ;  /* 0x00000009000e7213 */ /* 0x000fe20000000000 */
[----:B------:R-:W-:Y:S01]  /*3160*/  @!P2 IMAD.IADD R4, R4, 0x1, -R5 ;  /* 0x000000010404a824 */ /* 0x000fe200078e0a05 */
[----:B------:R-:W-:Y:S01]  /*3170*/  ISETP.GT.U32.AND P6, PT, R5, R8, PT ;  /* 0x000000080500720c */ /* 0x000fe20003fc4070 */
[----:B------:R-:W-:Y:S01]  /*3180*/  IMAD.HI.U32 R17, R22, R10, RZ ;  /* 0x0000000a16117227 */ /* 0x000fe200078e00ff */
[----:B------:R-:W-:-:S03]  /*3190*/  ISETP.GE.AND P2, PT, R15, RZ, PT ;  /* 0x000000ff0f00720c */ /* 0x000fc60003f46270 */
[----:B------:R-:W-:Y:S02]  /*31a0*/  IMAD.MOV.U32 R11, RZ, RZ, R14 ;  /* 0x000000ffff0b7224 */ /* 0x000fe400078e000e */
[----:B------:R-:W-:Y:S02]  /*31b0*/  VIADD R14, R7, 0xd3 ;  /* 0x000000d3070e7836 */ /* 0x000fe40000000000 */
[----:B------:R-:W-:Y:S02]  /*31c0*/  @!P5 IMAD.IADD R13, R13, 0x1, -R5 ;  /* 0x000000010d0dd824 */ /* 0x000fe400078e0a05 */
[----:B------:R-:W-:Y:S01]  /*31d0*/  IMAD.MOV R17, RZ, RZ, -R17 ;  /* 0x000000ffff117224 */ /* 0x000fe200078e0a11 */
[----:B------:R-:W-:Y:S01]  /*31e0*/  IABS R15, R14 ;  /* 0x0000000e000f7213 */ /* 0x000fe20000000000 */
[----:B------:R-:W-:Y:S01]  /*31f0*/  @!P6 IMAD.IADD R8, R8, 0x1, -R5 ;  /* 0x000000010808e824 */ /* 0x000fe200078e0a05 */
[C---:B------:R-:W-:Y:S01]  /*3200*/  ISETP.GT.U32.AND P5, PT, R5.reuse, R13, PT ;  /* 0x0000000d0500720c */ /* 0x040fe20003fa4070 */
[----:B------:R-:W-:Y:S01]  /*3210*/  @!P4 IMAD.MOV R20, RZ, RZ, -R20 ;  /* 0x000000ffff14c224 */ /* 0x000fe200078e0a14 */
[----:B------:R-:W-:Y:S01]  /*3220*/  ISETP.GE.AND P6, PT, R0, RZ, PT ;  /* 0x000000ff0000720c */ /* 0x000fe20003fc6270 */
[----:B------:R-:W-:Y:S01]  /*3230*/  IMAD.HI.U32 R3, R22, R15, RZ ;  /* 0x0000000f16037227 */ /* 0x000fe200078e00ff */
[----:B------:R-:W-:-:S02]  /*3240*/  ISETP.GT.U32.AND P4, PT, R5, R8, PT ;  /* 0x000000080500720c */ /* 0x000fc40003f84070 */
[----:B------:R-:W-:Y:S01]  /*3250*/  STL [R1+0x1ac], R20 ;  /* 0x0001ac1401007387 */ /* 0x000fe20000100800 */
[----:B------:R-:W-:Y:S02]  /*3260*/  IMAD.MOV R3, RZ, RZ, -R3 ;  /* 0x000000ffff037224 */ /* 0x000fe400078e0a03 */
[----:B------:R-:W-:Y:S02]  /*3270*/  IMAD R10, R5, R17, R10 ;  /* 0x00000011050a7224 */ /* 0x000fe400078e020a */
[----:B------:R-:W-:Y:S02]  /*3280*/  IMAD.MOV.U32 R19, RZ, RZ, R12 ;  /* 0x000000ffff137224 */ /* 0x000fe400078e000c */
[----:B------:R-:W-:-:S04]  /*3290*/  IMAD.HI.U32 R18, R22, R11, RZ ;  /* 0x0000000b16127227 */ /* 0x000fc800078e00ff */
[C---:B------:R-:W-:Y:S02]  /*32a0*/  IMAD R3, R5.reuse, R3, R15 ;  /* 0x0000000305037224 */ /* 0x040fe400078e020f */
[----:B------:R-:W-:Y:S01]  /*32b0*/  @!P0 IMAD.MOV R19, RZ, RZ, -R19 ;  /* 0x000000ffff138224 */ /* 0x000fe200078e0a13 */
[----:B------:R-:W-:Y:S01]  /*32c0*/  ISETP.GT.U32.AND P0, PT, R5, R10, PT ;  /* 0x0000000a0500720c */ /* 0x000fe20003f04070 */
[----:B------:R-:W-:Y:S02]  /*32d0*/  IMAD.MOV R18, RZ, RZ, -R18 ;  /* 0x000000ffff127224 */ /* 0x000fe400078e0a12 */
[----:B------:R-:W-:Y:S01]  /*32e0*/  IMAD.MOV.U32 R12, RZ, RZ, R4 ;  /* 0x000000ffff0c7224 */ /* 0x000fe200078e0004 */
[----:B------:R-:W-:Y:S01]  /*32f0*/  STL [R1+0x1b4], R19 ;  /* 0x0001b41301007387 */ /* 0x000fe20000100800 */
[----:B------:R-:W-:Y:S01]  /*3300*/  @!P5 IMAD.IADD R13, R13, 0x1, -R5 ;  /* 0x000000010d0dd824 */ /* 0x000fe200078e0a05 */
[----:B------:R-:W-:Y:S01]  /*3310*/  ISETP.GT.U32.AND P5, PT, R5, R3, PT ;  /* 0x000000030500720c */ /* 0x000fe20003fa4070 */
[----:B------:R-:W-:-:S02]  /*3320*/  VIADD R0, R7, 0xd2 ;  /* 0x000000d207007836 */ /* 0x000fc40000000000 */
[----:B------:R-:W-:Y:S02]  /*3330*/  IMAD.MOV.U32 R4, RZ, RZ, R16 ;  /* 0x000000ffff047224 */ /* 0x000fe400078e0010 */
[C---:B------:R-:W-:Y:S01]  /*3340*/  IMAD R18, R5.reuse, R18, R11 ;  /* 0x0000001205127224 */ /* 0x040fe200078e020b */
[----:B------:R-:W-:Y:S01]  /*3350*/  IABS R11, R0 ;  /* 0x00000000000b7213 */ /* 0x000fe20000000000 */
[----:B------:R-:W-:Y:S01]  /*3360*/  @!P1 IMAD.MOV R12, RZ, RZ, -R12 ;  /* 0x000000ffff0c9224 */ /* 0x000fe200078e0a0c */
[----:B------:R-:W-:Y:S01]  /*3370*/  ISETP.GE.AND P1, PT, R2, RZ, PT ;  /* 0x000000ff0200720c */ /* 0x000fe20003f26270 */
[----:B------:R-:W-:Y:S01]  /*3380*/  @!P3 IMAD.MOV R4, RZ, RZ, -R4 ;  /* 0x000000ffff04b224 */ /* 0x000fe200078e0a04 */
[----:B------:R-:W-:Y:S01]  /*3390*/  ISETP.GT.U32.AND P3, PT, R5, R18, PT ;  /* 0x000000120500720c */ /* 0x000fe20003f64070 */
[----:B------:R-:W-:Y:S01]  /*33a0*/  @!P4 IMAD.IADD R8, R8, 0x1, -R5 ;  /* 0x000000010808c824 */ /* 0x000fe200078e0a05 */
[----:B------:R0:W-:Y:S01]  /*33b0*/  STL [R1+0x1b8], R12 ;  /* 0x0001b80c01007387 */ /* 0x0001e20000100800 */
[----:B------:R-:W-:Y:S01]  /*33c0*/  ISETP.GE.AND P4, PT, R9, RZ, PT ;  /* 0x000000ff0900720c */ /* 0x000fe20003f86270 */
[----:B------:R-:W-:-:S02]  /*33d0*/  VIADD R9, R7, 0xd1 ;  /* 0x000000d107097836 */ /* 0x000fc40000000000 */
[----:B------:R1:W-:Y:S01]  /*33e0*/  STL [R1+0x1bc], R4 ;  /* 0x0001bc0401007387 */ /* 0x0003e20000100800 */
[--C-:B------:R-:W-:Y:S01]  /*33f0*/  @!P0 IMAD.IADD R10, R10, 0x1, -R5.reuse ;  /* 0x000000010a0a8824 */ /* 0x100fe200078e0a05 */
[----:B------:R-:W-:Y:S01]  /*3400*/  ISETP.GE.AND P0, PT, R14, RZ, PT ;  /* 0x000000ff0e00720c */ /* 0x000fe20003f06270 */
[----:B------:R-:W-:Y:S02]  /*3410*/  IMAD.MOV.U32 R15, RZ, RZ, R8 ;  /* 0x000000ffff0f7224 */ /* 0x000fe400078e0008 */
[----:B------:R-:W-:Y:S01]  /*3420*/  @!P5 IMAD.IADD R3, R3, 0x1, -R5 ;  /* 0x000000010303d824 */ /* 0x000fe200078e0a05 */
[----:B0-----:R-:W-:Y:S01]  /*3430*/  IABS R12, R9 ;  /* 0x00000009000c7213 */ /* 0x001fe20000000000 */
[----:B------:R-:W-:Y:S01]  /*3440*/  @!P2 IMAD.MOV R15, RZ, RZ, -R15 ;  /* 0x000000ffff0fa224 */ /* 0x000fe200078e0a0f */
[C---:B------:R-:W-:Y:S01]  /*3450*/  ISETP.GT.U32.AND P2, PT, R5.reuse, R10, PT ;  /* 0x0000000a0500720c */ /* 0x040fe20003f44070 */
[----:B------:R-:W-:Y:S01]  /*3460*/  @!P3 IMAD.IADD R18, R18, 0x1, -R5 ;  /* 0x000000011212b824 */ /* 0x000fe200078e0a05 */
[C---:B------:R-:W-:Y:S01]  /*3470*/  ISETP.GT.U32.AND P5, PT, R5.reuse, R3, PT ;  /* 0x000000030500720c */ /* 0x040fe20003fa4070 */
[----:B-1----:R-:W-:Y:S01]  /*3480*/  IMAD.HI.U32 R4, R22, R11, RZ ;  /* 0x0000000b16047227 */ /* 0x002fe200078e00ff */
[----:B------:R0:W-:Y:S02]  /*3490*/  STL [R1+0x1c0], R15 ;  /* 0x0001c00f01007387 */ /* 0x0001e40000100800 */
[----:B------:R-:W-:Y:S01]  /*34a0*/  ISETP.GT.U32.AND P3, PT, R5, R18, PT ;  /* 0x000000120500720c */ /* 0x000fe20003f64070 */
[----:B------:R-:W-:-:S02]  /*34b0*/  IMAD.MOV R4, RZ, RZ, -R4 ;  /* 0x000000ffff047224 */ /* 0x000fc400078e0a04 */
[----:B------:R-:W-:Y:S01]  /*34c0*/  @!P6 IMAD.MOV R13, RZ, RZ, -R13 ;  /* 0x000000ffff0de224 */ /* 0x000fe200078e0a0d */
[----:B------:R-:W-:Y:S01]  /*34d0*/  ISETP.GE.AND P6, PT, R0, RZ, PT ;  /* 0x000000ff0000720c */ /* 0x000fe20003fc6270 */
[C---:B------:R-:W-:Y:S02]  /*34e0*/  IMAD R4, R5.reuse, R4, R11 ;  /* 0x0000000405047224 */ /* 0x040fe400078e020b */
[----:B------:R-:W-:Y:S01]  /*34f0*/  IMAD.HI.U32 R11, R22, R12, RZ ;  /* 0x0000000c160b7227 */ /* 0x000fe200078e00ff */
[----:B------:R1:W-:Y:S03]  /*3500*/  STL [R1+0x1c4], R13 ;  /* 0x0001c40d01007387 */ /* 0x0003e60000100800 */
[----:B------:R-:W-:Y:S02]  /*3510*/  IMAD.MOV R11, RZ, RZ, -R11 ;  /* 0x000000ffff0b7224 */ /* 0x000fe400078e0a0b */
[----:B------:R-:W-:Y:S01]  /*3520*/  @!P2 IMAD.IADD R10, R10, 0x1, -R5 ;  /* 0x000000010a0aa824 */ /* 0x000fe200078e0a05 */
[C---:B------:R-:W-:Y:S01]  /*3530*/  ISETP.GT.U32.AND P2, PT, R5.reuse, R4, PT ;  /* 0x000000040500720c */ /* 0x040fe20003f44070 */
[----:B------:R-:W-:-:S02]  /*3540*/  IMAD R0, R5, R11, R12 ;  /* 0x0000000b05007224 */ /* 0x000fc400078e020c */
[----:B------:R-:W-:Y:S02]  /*3550*/  VIADD R2, R7, 0xd0 ;  /* 0x000000d007027836 */ /* 0x000fe40000000000 */
[--C-:B------:R-:W-:Y:S01]  /*3560*/  @!P5 IMAD.IADD R3, R3, 0x1, -R5.reuse ;  /* 0x000000010303d824 */ /* 0x100fe200078e0a05 */
[----:B------:R-:W-:Y:S01]  /*3570*/  ISETP.GT.U32.AND P5, PT, R5, R0, PT ;  /* 0x000000000500720c */ /* 0x000fe20003fa4070 */
[----:B0-----:R-:W-:Y:S01]  /*3580*/  IMAD.MOV.U32 R15, RZ, RZ, R10 ;  /* 0x000000ffff0f7224 */ /* 0x001fe200078e000a */
[----:B------:R-:W-:Y:S01]  /*3590*/  IABS R8, R2 ;  /* 0x0000000200087213 */ /* 0x000fe20000000000 */
[----:B------:R-:W-:Y:S01]  /*35a0*/  @!P3 IMAD.IADD R18, R18, 0x1, -R5 ;  /* 0x000000011212b824 */ /* 0x000fe200078e0a05 */
[----:B------:R-:W-:Y:S01]  /*35b0*/  ISETP.GE.AND P3, PT, R9, RZ, PT ;  /* 0x000000ff0900720c */ /* 0x000fe20003f66270 */
[----:B------:R-:W-:Y:S02]  /*35c0*/  @!P1 IMAD.MOV R15, RZ, RZ, -R15 ;  /* 0x000000ffff0f9224 */ /* 0x000fe400078e0a0f */
[----:B------:R-:W-:-:S02]  /*35d0*/  VIADD R9, R7, 0xcf ;  /* 0x000000cf07097836 */ /* 0x000fc40000000000 */
[----:B------:R-:W-:Y:S01]  /*35e0*/  IMAD.HI.U32 R12, R22, R8, RZ ;  /* 0x00000008160c7227 */ /* 0x000fe200078e00ff */
[----:B------:R0:W-:Y:S02]  /*35f0*/  STL [R1+0x1c8], R15 ;  /* 0x0001c80f01007387 */ /* 0x0001e40000100800 */
[----:B-1----:R-:W-:Y:S01]  /*3600*/  IABS R13, R9 ;  /* 0x00000009000d7213 */ /* 0x002fe20000000000 */
[----:B------:R-:W-:Y:S02]  /*3610*/  IMAD.MOV R12, RZ, RZ, -R12 ;  /* 0x000000ffff0c7224 */ /* 0x000fe400078e0a0c */
[--C-:B------:R-:W-:Y:S02]  /*3620*/  @!P5 IMAD.IADD R0, R0, 0x1, -R5.reuse ;  /* 0x000000010000d824 */ /* 0x100fe400078e0a05 */
[----:B------:R-:W-:Y:S01]  /*3630*/  @!P2 IMAD.IADD R4, R4, 0x1, -R5 ;  /* 0x000000010404a824 */ /* 0x000fe200078e0a05 */
[----:B------:R-:W-:Y:S01]  /*3640*/  ISETP.GE.AND P2, PT, R2, RZ, PT ;  /* 0x000000ff0200720c */ /* 0x000fe20003f46270 */
[C---:B------:R-:W-:Y:S01]  /*3650*/  IMAD R8, R5.reuse, R12, R8 ;  /* 0x0000000c05087224 */ /* 0x040fe200078e0208 */
[C---:B------:R-:W-:Y:S01]  /*3660*/  ISETP.GT.U32.AND P5, PT, R5.reuse, R0, PT ;  /* 0x000000000500720c */ /* 0x040fe20003fa4070 */
[----:B0-----:R-:W-:Y:S01]  /*3670*/  IMAD.MOV.U32 R15, RZ, RZ, R18 ;  /* 0x000000ffff0f7224 */ /* 0x001fe200078e0012 */
[----:B------:R-:W-:Y:S01]  /*3680*/  ISETP.GT.U32.AND P1, PT, R5, R4, PT ;  /* 0x000000040500720c */ /* 0x000fe20003f24070 */
[----:B------:R-:W-:Y:S01]  /*3690*/  @!P0 IMAD.MOV R3, RZ, RZ, -R3 ;  /* 0x000000ffff038224 */ /* 0x000fe200078e0a03 */
[----:B------:R-:W-:Y:S01]  /*36a0*/  ISETP.GE.AND P0, PT, R9, RZ, PT ;  /* 0x000000ff0900720c */ /* 0x000fe20003f06270 */
[----:B------:R-:W-:Y:S01]  /*36b0*/  @!P4 IMAD.MOV R15, RZ, RZ, -R15 ;  /* 0x000000ffff0fc224 */ /* 0x000fe200078e0a0f */
[----:B------:R-:W-:Y:S01]  /*36c0*/  ISETP.GT.U32.AND P4, PT, R5, R8, PT ;  /* 0x000000080500720c */ /* 0x000fe20003f84070 */
[----:B------:R-:W-:-:S02]  /*36d0*/  VIADD R11, R7, 0xce ;  /* 0x000000ce070b7836 */ /* 0x000fc40000000000 */
[----:B------:R-:W-:Y:S01]  /*36e0*/  IMAD.HI.U32 R2, R22, R13, RZ ;  /* 0x0000000d16027227 */ /* 0x000fe200078e00ff */
[----:B------:R-:W-:Y:S02]  /*36f0*/  STL [R1+0x1cc], R15 ;  /* 0x0001cc0f01007387 */ /* 0x000fe40000100800 */
[----:B------:R-:W-:Y:S01]  /*3700*/  IABS R14, R11 ;  /* 0x0000000b000e7213 */ /* 0x000fe20000000000 */
[--C-:B------:R-:W-:Y:S01]  /*3710*/  @!P5 IMAD.IADD R0, R0, 0x1, -R5.reuse ;  /* 0x000000010000d824 */ /* 0x100fe200078e0a05 */
[----:B------:R0:W-:Y:S01]  /*3720*/  STL [R1+0x1d0], R3 ;  /* 0x0001d00301007387 */ /* 0x0001e20000100800 */
[----:B------:R-:W-:Y:S01]  /*3730*/  @!P1 IMAD.IADD R4, R4, 0x1, -R5 ;  /* 0x0000000104049824 */ /* 0x000fe200078e0a05 */
[----:B------:R-:W-:Y:S01]  /*3740*/  ISETP.GE.AND P1, PT, R11, RZ, PT ;  /* 0x000000ff0b00720c */ /* 0x000fe20003f26270 */
[----:B------:R-:W-:-:S04]  /*3750*/  IMAD.HI.U32 R10, R22, R14, RZ ;  /* 0x0000000e160a7227 */ /* 0x000fc800078e00ff */
[----:B------:R-:W-:Y:S02]  /*3760*/  IMAD.MOV R10, RZ, RZ, -R10 ;  /* 0x000000ffff0a7224 */ /* 0x000fe400078e0a0a */
[----:B------:R-:W-:Y:S02]  /*3770*/  @!P4 IMAD.IADD R8, R8, 0x1, -R5 ;  /* 0x000000010808c824 */ /* 0x000fe400078e0a05 */
[----:B0-----:R-:W-:Y:S02]  /*3780*/  IMAD.MOV R3, RZ, RZ, -R2 ;  /* 0x000000ffff037224 */ /* 0x001fe400078e0a02 */
[C---:B------:R-:W-:Y:S01]  /*3790*/  IMAD R14, R5.reuse, R10, R14 ;  /* 0x0000000a050e7224 */ /* 0x040fe200078e020e */
[C---:B------:R-:W-:Y:S01]  /*37a0*/  ISETP.GT.U32.AND P4, PT, R5.reuse, R8, PT ;  /* 0x000000080500720c */ /* 0x040fe20003f84070 */
[----:B------:R-:W-:Y:S02]  /*37b0*/  IMAD R13, R5, R3, R13 ;  /* 0x00000003050d7224 */ /* 0x000fe400078e020d */
[----:B------:R-:W-:-:S02]  /*37c0*/  IMAD.MOV.U32 R15, RZ, RZ, R4 ;  /* 0x000000ffff0f7224 */ /* 0x000fc400078e0004 */
[----:B------:R-:W-:Y:S01]  /*37d0*/  IMAD.MOV.U32 R12, RZ, RZ, R0 ;  /* 0x000000ffff0c7224 */ /* 0x000fe200078e0000 */
[C---:B------:R-:W-:Y:S01]  /*37e0*/  ISETP.GT.U32.AND P5, PT, R5.reuse, R13, PT ;  /* 0x0000000d0500720c */ /* 0x040fe20003fa4070 */
[----:B------:R-:W-:Y:S01]  /*37f0*/  @!P6 IMAD.MOV R15, RZ, RZ, -R15 ;  /* 0x000000ffff0fe224 */ /* 0x000fe200078e0a0f */
[----:B------:R-:W-:Y:S01]  /*3800*/  ISETP.GT.U32.AND P6, PT, R5, R14, PT ;  /* 0x0000000e0500720c */ /* 0x000fe20003fc4070 */
[C---:B------:R-:W-:Y:S02]  /*3810*/  VIADD R2, R7.reuse, 0xcd ;  /* 0x000000cd07027836 */ /* 0x040fe40000000000 */
[C---:B------:R-:W-:Y:S01]  /*3820*/  VIADD R9, R7.reuse, 0xcc ;  /* 0x000000cc07097836 */ /* 0x040fe20000000000 */
[----:B------:R-:W-:Y:S01]  /*3830*/  STL [R1+0x1d4], R15 ;  /* 0x0001d40f01007387 */ /* 0x000fe20000100800 */
[----:B------:R-:W-:Y:S01]  /*3840*/  @!P3 IMAD.MOV R12, RZ, RZ, -R12 ;  /* 0x000000ffff0cb224 */ /* 0x000fe200078e0a0c */
[----:B------:R-:W-:Y:S01]  /*3850*/  IABS R10, R2 ;  /* 0x00000002000a7213 */ /* 0x000fe20000000000 */
[--C-:B------:R-:W-:Y:S01]  /*3860*/  @!P4 IMAD.IADD R8, R8, 0x1, -R5.reuse ;  /* 0x000000010808c824 */ /* 0x100fe200078e0a05 */
[----:B------:R-:W-:Y:S01]  /*3870*/  IABS R11, R9 ;  /* 0x00000009000b7213 */ /* 0x000fe20000000000 */
[----:B------:R-:W-:Y:S01]  /*3880*/  VIADD R3, R7, 0xcb ;  /* 0x000000cb07037836 */ /* 0x000fe20000000000 */
[----:B------:R0:W-:Y:S01]  /*3890*/  STL [R1+0x1d8], R12 ;  /* 0x0001d80c01007387 */ /* 0x0001e20000100800 */
[--C-:B------:R-:W-:Y:S01]  /*38a0*/  @!P5 IMAD.IADD R13, R13, 0x1, -R5.reuse ;  /* 0x000000010d0dd824 */ /* 0x100fe200078e0a05 */
[----:B------:R-:W-:Y:S01]  /*38b0*/  ISETP.GE.AND P3, PT, R2, RZ, PT ;  /* 0x000000ff0200720c */ /* 0x000fe20003f66270 */
[----:B------:R-:W-:Y:S01]  /*38c0*/  @!P6 IMAD.IADD R14, R14, 0x1, -R5 ;  /* 0x000000010e0ee824 */ /* 0x000fe200078e0a05 */
[----:B------:R-:W-:Y:S01]  /*38d0*/  IABS R4, R3 ;  /* 0x0000000300047213 */ /* 0x000fe20000000000 */
[----:B------:R-:W-:Y:S01]  /*38e0*/  IMAD.HI.U32 R0, R22, R10, RZ ;  /* 0x0000000a16007227 */ /* 0x000fe200078e00ff */
[----:B------:R-:W-:-:S02]  /*38f0*/  ISETP.GT.U32.AND P5, PT, R5, R13, PT ;  /* 0x0000000d0500720c */ /* 0x000fc40003fa4070 */
[----:B------:R-:W-:Y:S01]  /*3900*/  ISETP.GT.U32.AND P6, PT, R5, R14, PT ;  /* 0x0000000e0500720c */ /* 0x000fe20003fc4070 */
[----:B------:R-:W-:Y:S01]  /*3910*/  IMAD.HI.U32 R2, R22, R11, RZ ;  /* 0x0000000b16027227 */ /* 0x000fe200078e00ff */
[----:B------:R-:W-:-:S03]  /*3920*/  ISETP.GE.AND P4, PT, R9, RZ, PT ;  /* 0x000000ff0900720c */ /* 0x000fc60003f86270 */
[----:B0-----:R-:W-:Y:S02]  /*3930*/  IMAD.MOV.U32 R12, RZ, RZ, R8 ;  /* 0x000000ffff0c7224 */ /* 0x001fe400078e0008 */
[----:B------:R-:W-:Y:S02]  /*3940*/  IMAD.MOV R0, RZ, RZ, -R0 ;  /* 0x000000ffff007224 */ /* 0x000fe400078e0a00 */
[----:B------:R-:W-:Y:S01]  /*3950*/  @!P2 IMAD.MOV R12, RZ, RZ, -R12 ;  /* 0x000000ffff0ca224 */ /* 0x000fe200078e0a0c */
[----:B------:R-:W-:Y:S01]  /*3960*/  ISETP.GE.AND P2, PT, R3, RZ, PT ;  /* 0x000000ff0300720c */ /* 0x000fe20003f46270 */
[----:B------:R-:W-:Y:S02]  /*3970*/  IMAD.MOV R2, RZ, RZ, -R2 ;  /* 0x000000ffff027224 */ /* 0x000fe400078e0a02 */
[----:B------:R-:W-:Y:S01]  /*3980*/  @!P5 IMAD.IADD R13, R13, 0x1, -R5 ;  /* 0x000000010d0dd824 */ /* 0x000fe200078e0a05 */
[----:B------:R0:W-:Y:S01]  /*3990*/  STL [R1+0x1dc], R12 ;  /* 0x0001dc0c01007387 */ /* 0x0001e20000100800 */
[----:B------:R-:W-:-:S02]  /*39a0*/  IMAD R0, R5, R0, R10 ;  /* 0x0000000005007224 */ /* 0x000fc400078e020a */
[C---:B------:R-:W-:Y:S02]  /*39b0*/  IMAD R2, R5.reuse, R2, R11 ;  /* 0x0000000205027224 */ /* 0x040fe400078e020b */
[----:B------:R-:W-:Y:S01]  /*39c0*/  IMAD.HI.U32 R9, R22, R4, RZ ;  /* 0x0000000416097227 */ /* 0x000fe200078e00ff */
[----:B------:R-:W-:-:S03]  /*39d0*/  ISETP.GT.U32.AND P5, PT, R5, R0, PT ;  /* 0x000000000500720c */ /* 0x000fc60003fa4070 */
[----:B------:R-:W-:Y:S02]  /*39e0*/  IMAD.MOV R9, RZ, RZ, -R9 ;  /* 0x000000ffff097224 */ /* 0x000fe400078e0a09 */
[----:B0-----:R-:W-:Y:S02]  /*39f0*/  IMAD.MOV.U32 R12, RZ, RZ, R13 ;  /* 0x000000ffff0c7224 */ /* 0x001fe400078e000d */
[----:B------:R-:W-:Y:S02]  /*3a00*/  @!P6 IMAD.IADD R14, R14, 0x1, -R5 ;  /* 0x000000010e0ee824 */ /* 0x000fe400078e0a05 */
[----:B------:R-:W-:Y:S01]  /*3a10*/  @!P0 IMAD.MOV R12, RZ, RZ, -R12 ;  /* 0x000000ffff0c8224 */ /* 0x000fe200078e0a0c */
[C---:B------:R-:W-:Y:S01]  /*3a20*/  ISETP.GT.U32.AND P0, PT, R5.reuse, R2, PT ;  /* 0x000000020500720c */ /* 0x040fe20003f04070 */
[----:B------:R-:W-:Y:S02]  /*3a30*/  IMAD R3, R5, R9, R4 ;  /* 0x0000000905037224 */ /* 0x000fe400078e0204 */
[----:B------:R-:W-:Y:S01]  /*3a40*/  IMAD.MOV.U32 R16, RZ, RZ, R14 ;  /* 0x000000ffff107224 */ /* 0x000fe200078e000e */
[----:B------:R0:W-:Y:S01]  /*3a50*/  STL [R1+0x1e0], R12 ;  /* 0x0001e00c01007387 */ /* 0x0001e20000100800 */
[----:B------:R-:W-:-:S02]  /*3a60*/  VIADD R10, R7, 0xca ;  /* 0x000000ca070a7836 */ /* 0x000fc40000000000 */
[----:B------:R-:W-:Y:S01]  /*3a70*/  @!P1 IMAD.MOV R16, RZ, RZ, -R16 ;  /* 0x000000ffff109224 */ /* 0x000fe200078e0a10 */
[----:B------:R-:W-:Y:S01]  /*3a80*/  ISETP.GT.U32.AND P1, PT, R5, R3, PT ;  /* 0x000000030500720c */ /* 0x000fe20003f24070 */
[--C-:B------:R-:W-:Y:S01]  /*3a90*/  @!P5 IMAD.IADD R0, R0, 0x1, -R5.reuse ;  /* 0x000000010000d824 */ /* 0x100fe200078e0a05 */
[----:B------:R-:W-:Y:S01]  /*3aa0*/  ISETP.GE.AND P6, PT, R10, RZ, PT ;  /* 0x000000ff0a00720c */ /* 0x000fe20003fc6270 */
[----:B------:R-:W-:Y:S01]  /*3ab0*/  VIADD R4, R7, 0xc9 ;  /* 0x000000c907047836 */ /* 0x000fe20000000000 */
[----:B------:R-:W-:Y:S01]  /*3ac0*/  IABS R10, R10 ;  /* 0x0000000a000a7213 */ /* 0x000fe20000000000 */
[--C-:B------:R-:W-:Y:S01]  /*3ad0*/  @!P0 IMAD.IADD R2, R2, 0x1, -R5.reuse ;  /* 0x0000000102028824 */ /* 0x100fe200078e0a05 */
[----:B------:R-:W-:Y:S01]  /*3ae0*/  ISETP.GT.U32.AND P5, PT, R5, R0, PT ;  /* 0x000000000500720c */ /* 0x000fe20003fa4070 */
[----:B------:R-:W-:Y:S01]  /*3af0*/  VIADD R9, R7, 0xc7 ;  /* 0x000000c707097836 */ /* 0x000fe20000000000 */
[----:B------:R-:W-:Y:S01]  /*3b00*/  IABS R11, R4 ;  /* 0x00000004000b7213 */ /* 0x000fe20000000000 */
[----:B------:R-:W-:Y:S01]  /*3b10*/  IMAD.HI.U32 R14, R22, R10, RZ ;  /* 0x0000000a160e7227 */ /* 0x000fe200078e00ff */
[----:B------:R-:W-:Y:S01]  /*3b20*/  ISETP.GT.U32.AND P0, PT, R5, R2, PT ;  /* 0x000000020500720c */ /* 0x000fe20003f04070 */
[----:B------:R1:W-:Y:S01]  /*3b30*/  STL [R1+0x1e4], R16 ;  /* 0x0001e41001007387 */ /* 0x0003e20000100800 */
[----:B------:R-:W-:Y:S01]  /*3b40*/  IABS R13, R9 ;  /* 0x00000009000d7213 */ /* 0x000fe20000000000 */
[----:B------:R-:W-:-:S02]  /*3b50*/  @!P1 IMAD.IADD R3, R3, 0x1, -R5 ;  /* 0x0000000103039824 */ /* 0x000fc400078e0a05 */
[----:B------:R-:W-:Y:S02]  /*3b60*/  IMAD.MOV R14, RZ, RZ, -R14 ;  /* 0x000000ffff0e7224 */ /* 0x000fe400078e0a0e */
[----:B------:R-:W-:Y:S01]  /*3b70*/  VIADD R8, R7, 0xc8 ;  /* 0x000000c807087836 */ /* 0x000fe20000000000 */
[C---:B------:R-:W-:Y:S01]  /*3b80*/  ISETP.GT.U32.AND P1, PT, R5.reuse, R3, PT ;  /* 0x000000030500720c */ /* 0x040fe20003f24070 */
[--C-:B------:R-:W-:Y:S01]  /*3b90*/  @!P5 IMAD.IADD R0, R0, 0x1, -R5.reuse ;  /* 0x000000010000d824 */ /* 0x100fe200078e0a05 */
[----:B------:R-:W-:Y:S01]  /*3ba0*/  ISETP.GE.AND P5, PT, R4, RZ, PT ;  /* 0x000000ff0400720c */ /* 0x000fe20003fa6270 */
[C---:B------:R-:W-:Y:S01]  /*3bb0*/  IMAD R10, R5.reuse, R14, R10 ;  /* 0x0000000e050a7224 */ /* 0x040fe200078e020a */
[----:B0-----:R-:W-:Y:S01]  /*3bc0*/  IABS R12, R8 ;  /* 0x00000008000c7213 */ /* 0x001fe20000000000 */
[----:B------:R-:W-:Y:S02]  /*3bd0*/  @!P0 IMAD.IADD R2, R2, 0x1, -R5 ;  /* 0x0000000102028824 */ /* 0x000fe400078e0a05 */
[----:B------:R-:W-:Y:S01]  /*3be0*/  IMAD.MOV.U32 R18, RZ, RZ, R0 ;  /* 0x000000ffff127224 */ /* 0x000fe200078e0000 */
[----:B------:R-:W-:Y:S01]  /*3bf0*/  ISETP.GT.U32.AND P0, PT, R5, R10, PT ;  /* 0x0000000a0500720c */ /* 0x000fe20003f04070 */
[----:B------:R-:W-:-:S02]  /*3c00*/  IMAD.MOV.U32 R17, RZ, RZ, R2 ;  /* 0x000000ffff117224 */ /* 0x000fc400078e0002 */
[----:B------:R-:W-:-:S04]  /*3c10*/  IMAD.HI.U32 R15, R22, R11, RZ ;  /* 0x0000000b160f7227 */ /* 0x000fc800078e00ff */
[----:B------:R-:W-:-:S04]  /*3c20*/  IMAD.HI.U32 R4, R22, R13, RZ ;  /* 0x0000000d16047227 */ /* 0x000fc800078e00ff */
[----:B------:R-:W-:Y:S02]  /*3c30*/  @!P3 IMAD.MOV R18, RZ, RZ, -R18 ;  /* 0x000000ffff12b224 */ /* 0x000fe400078e0a12 */
[----:B------:R-:W-:Y:S01]  /*3c40*/  @!P4 IMAD.MOV R17, RZ, RZ, -R17 ;  /* 0x000000ffff11c224 */ /* 0x000fe200078e0a11 */
[----:B------:R-:W-:Y:S01]  /*3c50*/  ISETP.GE.AND P4, PT, R8, RZ, PT ;  /* 0x000000ff0800720c */ /* 0x000fe20003f86270 */
[----:B------:R-:W-:Y:S01]  /*3c60*/  IMAD.MOV R15, RZ, RZ, -R15 ;  /* 0x000000ffff0f7224 */ /* 0x000fe200078e0a0f */
[----:B------:R-:W-:Y:S01]  /*3c70*/  STL [R1+0x1ec], R18 ;  /* 0x0001ec1201007387 */ /* 0x000fe20000100800 */
[----:B------:R-:W-:Y:S02]  /*3c80*/  IMAD.MOV R4, RZ, RZ, -R4 ;  /* 0x000000ffff047224 */ /* 0x000fe400078e0a04 */
[----:B------:R-:W-:Y:S01]  /*3c90*/  @!P1 IMAD.IADD R3, R3, 0x1, -R5 ;  /* 0x0000000103039824 */ /* 0x000fe200078e0a05 */
[----:B------:R0:W-:Y:S01]  /*3ca0*/  STL [R1+0x1f0], R17 ;  /* 0x0001f01101007387 */ /* 0x0001e20000100800 */
[----:B-1----:R-:W-:-:S04]  /*3cb0*/  IMAD.HI.U32 R16, R22, R12, RZ ;  /* 0x0000000c16107227 */ /* 0x002fc800078e00ff */
[C---:B------:R-:W-:Y:S02]  /*3cc0*/  IMAD R11, R5.reuse, R15, R11 ;  /* 0x0000000f050b7224 */ /* 0x040fe400078e020b */
[C---:B------:R-:W-:Y:S02]  /*3cd0*/  IMAD R13, R5.reuse, R4, R13 ;  /* 0x00000004050d7224 */ /* 0x040fe400078e020d */
[----:B------:R-:W-:Y:S01]  /*3ce0*/  IMAD.MOV R16, RZ, RZ, -R16 ;  /* 0x000000ffff107224 */ /* 0x000fe200078e0a10 */
[C---:B------:R-:W-:Y:S01]  /*3cf0*/  ISETP.GT.U32.AND P3, PT, R5.reuse, R11, PT ;  /* 0x0000000b0500720c */ /* 0x040fe20003f64070 */
[----:B0-----:R-:W-:Y:S02]  /*3d00*/  IMAD.MOV.U32 R17, RZ, RZ, R3 ;  /* 0x000000ffff117224 */ /* 0x001fe400078e0003 */
[----:B------:R-:W-:Y:S02]  /*3d10*/  @!P0 IMAD.IADD R10, R10, 0x1, -R5 ;  /* 0x000000010a0a8824 */ /* 0x000fe400078e0a05 */
[----:B------:R-:W-:Y:S01]  /*3d20*/  @!P2 IMAD.MOV R17, RZ, RZ, -R17 ;  /* 0x000000ffff11a224 */ /* 0x000fe200078e0a11 */
[C---:B------:R-:W-:Y:S01]  /*3d30*/  ISETP.GT.U32.AND P2, PT, R5.reuse, R13, PT ;  /* 0x0000000d0500720c */ /* 0x040fe20003f44070 */
[C---:B------:R-:W-:Y:S01]  /*3d40*/  IMAD R12, R5.reuse, R16, R12 ;  /* 0x00000010050c7224 */ /* 0x040fe200078e020c */
[----:B------:R-:W-:Y:S01]  /*3d50*/  ISETP.GT.U32.AND P0, PT, R5, R10, PT ;  /* 0x0000000a0500720c */ /* 0x000fe20003f04070 */
[C---:B------:R-:W-:Y:S01]  /*3d60*/  VIADD R0, R7.reuse, 0xc6 ;  /* 0x000000c607007836 */ /* 0x040fe20000000000 */
[----:B------:R0:W-:Y:S01]  /*3d70*/  STL [R1+0x1f4], R17 ;  /* 0x0001f41101007387 */ /* 0x0001e20000100800 */
[----:B------:R-:W-:Y:S01]  /*3d80*/  VIADD R2, R7, 0xc5 ;  /* 0x000000c507027836 */ /* 0x000fe20000000000 */
[----:B------:R-:W-:Y:S01]  /*3d90*/  ISETP.GT.U32.AND P1, PT, R5, R12, PT ;  /* 0x0000000c0500720c */ /* 0x000fe20003f24070 */
[--C-:B------:R-:W-:Y:S01]  /*3da0*/  @!P3 IMAD.IADD R11, R11, 0x1, -R5.reuse ;  /* 0x000000010b0bb824 */ /* 0x100fe200078e0a05 */
[----:B------:R-:W-:Y:S01]  /*3db0*/  IABS R14, R0 ;  /* 0x00000000000e7213 */ /* 0x000fe20000000000 */
[C---:B------:R-:W-:Y:S01]  /*3dc0*/  VIADD R4, R7.reuse, 0xc4 ;  /* 0x000000c407047836 */ /* 0x040fe20000000000 */
[----:B------:R-:W-:Y:S01]  /*3dd0*/  IABS R15, R2 ;  /* 0x00000002000f7213 */ /* 0x000fe20000000000 */
[----:B------:R-:W-:Y:S01]  /*3de0*/  VIADD R18, R7, 0xbd ;  /* 0x000000bd07127836 */ /* 0x000fe20000000000 */
[----:B------:R-:W-:Y:S01]  /*3df0*/  ISETP.GT.U32.AND P3, PT, R5, R11, PT ;  /* 0x0000000b0500720c */ /* 0x000fe20003f64070 */
[--C-:B------:R-:W-:Y:S01]  /*3e00*/  @!P2 IMAD.IADD R13, R13, 0x1, -R5.reuse ;  /* 0x000000010d0da824 */ /* 0x100fe200078e0a05 */
[----:B------:R-:W-:Y:S01]  /*3e10*/  IABS R8, R4 ;  /* 0x0000000400087213 */ /* 0x000fe20000000000 */
[----:B------:R-:W-:Y:S01]  /*3e20*/  @!P0 IMAD.IADD R10, R10, 0x1, -R5 ;  /* 0x000000010a0a8824 */ /* 0x000fe200078e0a05 */
[----:B------:R-:W-:Y:S01]  /*3e30*/  ISETP.GE.AND P0, PT, R9, RZ, PT ;  /* 0x000000ff0900720c */ /* 0x000fe20003f06270 */
[----:B------:R-:W-:Y:S01]  /*3e40*/  IMAD.HI.U32 R3, R22, R14, RZ ;  /* 0x0000000e16037227 */ /* 0x000fe200078e00ff */
[----:B------:R-:W-:-:S02]  /*3e50*/  ISETP.GT.U32.AND P2, PT, R5, R13, PT ;  /* 0x0000000d0500720c */ /* 0x000fc40003f44070 */
[----:B------:R-:W-:Y:S01]  /*3e60*/  IABS R19, R18 ;  /* 0x0000001200137213 */ /* 0x000fe20000000000 */
[----:B------:R-:W-:Y:S02]  /*3e70*/  @!P1 IMAD.IADD R12, R12, 0x1, -R5 ;  /* 0x000000010c0c9824 */ /* 0x000fe400078e0a05 */
[----:B------:R-:W-:-:S03]  /*3e80*/  IMAD.HI.U32 R9, R22, R15, RZ ;  /* 0x0000000f16097227 */ /* 0x000fc600078e00ff */
[C---:B------:R-:W-:Y:S01]  /*3e90*/  ISETP.GT.U32.AND P1, PT, R5.reuse, R12, PT ;  /* 0x0000000c0500720c */ /* 0x040fe20003f24070 */
[----:B------:R-:W-:Y:S02]  /*3ea0*/  IMAD.MOV R3, RZ, RZ, -R3 ;  /* 0x000000ffff037224 */ /* 0x000fe400078e0a03 */
[----:B------:R-:W-:Y:S02]  /*3eb0*/  IMAD.MOV R9, RZ, RZ, -R9 ;  /* 0x000000ffff097224 */ /* 0x000fe400078e0a09 */
[C---:B------:R-:W-:Y:S02]  /*3ec0*/  IMAD R3, R5.reuse, R3, R14 ;  /* 0x0000000305037224 */ /* 0x040fe400078e020e */
[----:B------:R-:W-:Y:S02]  /*3ed0*/  IMAD R15, R5, R9, R15 ;  /* 0x00000009050f7224 */ /* 0x000fe400078e020f */
[--C-:B------:R-:W-:Y:S01]  /*3ee0*/  @!P3 IMAD.IADD R11, R11, 0x1, -R5.reuse ;  /* 0x000000010b0bb824 */ /* 0x100fe200078e0a05 */
[----:B------:R-:W-:Y:S01]  /*3ef0*/  ISETP.GT.U32.AND P3, PT, R5, R3, PT ;  /* 0x000000030500720c */ /* 0x000fe20003f64070 */
[----:B------:R-:W-:Y:S01]  /*3f00*/  @!P2 IMAD.IADD R13, R13, 0x1, -R5 ;  /* 0x000000010d0da824 */ /* 0x000fe200078e0a05 */
[----:B------:R-:W-:Y:S01]  /*3f10*/  ISETP.GT.U32.AND P2, PT, R5, R15, PT ;  /* 0x0000000f0500720c */ /* 0x000fe20003f44070 */
[----:B0-----:R-:W-:-:S02]  /*3f20*/  IMAD.MOV.U32 R17, RZ, RZ, R10 ;  /* 0x000000ffff117224 */ /* 0x001fc400078e000a */
[----:B------:R-:W-:Y:S01]  /*3f30*/  @!P1 IMAD.IADD R12, R12, 0x1, -R5 ;  /* 0x000000010c0c9824 */ /* 0x000fe200078e0a05 */
[----:B------:R-:W-:Y:S01]  /*3f40*/  ISETP.GE.AND P1, PT, R4, RZ, PT ;  /* 0x000000ff0400720c */ /* 0x000fe20003f26270 */
[----:B------:R-:W-:Y:S02]  /*3f50*/  IMAD.MOV.U32 R16, RZ, RZ, R11 ;  /* 0x000000ffff107224 */ /* 0x000fe400078e000b */
[----:B------:R-:W-:Y:S01]  /*3f60*/  @!P6 IMAD.MOV R17, RZ, RZ, -R17 ;  /* 0x000000ffff11e224 */ /* 0x000fe200078e0a11 */
[----:B------:R-:W-:Y:S01]  /*3f70*/  ISETP.GE.AND P6, PT, R0, RZ, PT ;  /* 0x000000ff0000720c */ /* 0x000fe20003fc6270 */
[----:B------:R-:W-:Y:S02]  /*3f80*/  IMAD.MOV.U32 R14, RZ, RZ, R12 ;  /* 0x000000ffff0e7224 */ /* 0x000fe400078e000c */
[----:B------:R-:W-:Y:S01]  /*3f90*/  VIADD R0, R7, 0xc3 ;  /* 0x000000c307007836 */ /* 0x000fe20000000000 */
[----:B------:R-:W-:Y:S01]  /*3fa0*/  STL [R1+0x1f8], R17 ;  /* 0x0001f81101007387 */ /* 0x000fe20000100800 */
[----:B------:R-:W-:-:S02]  /*3fb0*/  IMAD.MOV.U32 R11, RZ, RZ, R13 ;  /* 0x000000ffff0b7224 */ /* 0x000fc400078e000d */
[----:B------:R-:W-:Y:S01]  /*3fc0*/  @!P5 IMAD.MOV R16, RZ, RZ, -R16 ;  /* 0x000000ffff10d224 */ /* 0x000fe200078e0a10 */
[----:B------:R-:W-:Y:S01]  /*3fd0*/  IABS R9, R0 ;  /* 0x0000000000097213 */ /* 0x000fe20000000000 */
[----:B------:R-:W-:Y:S01]  /*3fe0*/  @!P4 IMAD.MOV R14, RZ, RZ, -R14 ;  /* 0x000000ffff0ec224 */ /* 0x000fe200078e0a0e */
[----:B------:R-:W-:Y:S01]  /*3ff0*/  ISETP.GE.AND P5, PT, R2, RZ, PT ;  /* 0x000000ff0200720c */ /* 0x000fe20003fa6270 */
[----:B------:R-:W-:Y:S01]  /*4000*/  @!P3 IMAD.IADD R3, R3, 0x1, -R5 ;  /* 0x000000010303b824 */ /* 0x000fe200078e0a05 */
[----:B------:R0:W-:Y:S01]  /*4010*/  STL [R1+0x1fc], R16 ;  /* 0x0001fc1001007387 */ /* 0x0001e20000100800 */
[----:B------:R-:W-:Y:S01]  /*4020*/  @!P0 IMAD.MOV R11, RZ, RZ, -R11 ;  /* 0x000000ffff0b8224 */ /* 0x000fe200078e0a0b */
[----:B------:R-:W-:Y:S01]  /*4030*/  ISETP.GE.AND P4, PT, R0, RZ, PT ;  /* 0x000000ff0000720c */ /* 0x000fe20003f86270 */
[----:B------:R-:W-:Y:S01]  /*4040*/  @!P2 IMAD.IADD R15, R15, 0x1, -R5 ;  /* 0x000000010f0fa824 */ /* 0x000fe200078e0a05 */
[----:B------:R-:W-:Y:S01]  /*4050*/  STL [R1+0x200], R14 ;  /* 0x0002000e01007387 */ /* 0x000fe20000100800 */
[----:B------:R-:W-:Y:S01]  /*4060*/  ISETP.GT.U32.AND P3, PT, R5, R3, PT ;  /* 0x000000030500720c */ /* 0x000fe20003f64070 */
[----:B------:R-:W-:-:S02]  /*4070*/  IMAD.HI.U32 R10, R22, R8, RZ ;  /* 0x00000008160a7227 */ /* 0x000fc400078e00ff */
[----:B------:R1:W-:Y:S01]  /*4080*/  STL [R1+0x204], R11 ;  /* 0x0002040b01007387 */ /* 0x0003e20000100800 */
[----:B------:R-:W-:Y:S01]  /*4090*/  ISETP.GT.U32.AND P2, PT, R5, R15, PT ;  /* 0x0000000f0500720c */ /* 0x000fe20003f44070 */
[C---:B------:R-:W-:Y:S02]  /*40a0*/  VIADD R4, R7.reuse, 0xc2 ;  /* 0x000000c207047836 */ /* 0x040fe40000000000 */
[----:B------:R-:W-:Y:S02]  /*40b0*/  IMAD.MOV R10, RZ, RZ, -R10 ;  /* 0x000000ffff0a7224 */ /* 0x000fe400078e0a0a */
[----:B------:R-:W-:Y:S01]  /*40c0*/  VIADD R0, R7, 0xc1 ;  /* 0x000000c107007836 */ /* 0x000fe20000000000 */
[----:B0-----:R-:W-:Y:S01]  /*40d0*/  IABS R16, R4 ;  /* 0x0000000400107213 */ /* 0x001fe20000000000 */
[----:B------:R-:W-:Y:S01]  /*40e0*/  IMAD R2, R5, R10, R8 ;  /* 0x0000000a05027224 */ /* 0x000fe200078e0208 */
[----:B------:R-:W-:Y:S01]  /*40f0*/  ISETP.GE.AND P0, PT, R4, RZ, PT ;  /* 0x000000ff0400720c */ /* 0x000fe20003f06270 */
[----:B-1----:R-:W-:Y:S01]  /*4100*/  IMAD.HI.U32 R11, R22, R9, RZ ;  /* 0x00000009160b7227 */ /* 0x002fe200078e00ff */
[----:B------:R-:W-:-:S03]  /*4110*/  IABS R8, R0 ;  /* 0x0000000000087213 */ /* 0x000fc60000000000 */
[----:B------:R-:W-:Y:S02]  /*4120*/  IMAD.MOV R11, RZ, RZ, -R11 ;  /* 0x000000ffff0b7224 */ /* 0x000fe400078e0a0b */
[----:B------:R-:W-:-:S04]  /*4130*/  IMAD.HI.U32 R10, R22, R16, RZ ;  /* 0x00000010160a7227 */ /* 0x000fc800078e00ff */
[----:B------:R-:W-:Y:S02]  /*4140*/  IMAD R9, R5, R11, R9 ;  /* 0x0000000b05097224 */ /* 0x000fe400078e0209 */
[--C-:B------:R-:W-:Y:S01]  /*4150*/  @!P3 IMAD.IADD R3, R3, 0x1, -R5.reuse ;  /* 0x000000010303b824 */ /* 0x100fe200078e0a05 */
[----:B------:R-:W-:Y:S01]  /*4160*/  ISETP.GT.U32.AND P3, PT, R5, R2, PT ;  /* 0x000000020500720c */ /* 0x000fe20003f64070 */
[----:B------:R-:W-:Y:S01]  /*4170*/  @!P2 IMAD.IADD R15, R15, 0x1, -R5 ;  /* 0x000000010f0fa824 */ /* 0x000fe200078e0a05 */
[C---:B------:R-:W-:Y:S01]  /*4180*/  ISETP.GT.U32.AND P2, PT, R5.reuse, R9, PT ;  /* 0x000000090500720c */ /* 0x040fe20003f44070 */
[----:B------:R-:W-:Y:S02]  /*4190*/  IMAD.MOV R10, RZ, RZ, -R10 ;  /* 0x000000ffff0a7224 */ /* 0x000fe400078e0a0a */
[----:B------:R-:W-:Y:S02]  /*41a0*/  IMAD.MOV.U32 R14, RZ, RZ, R3 ;  /* 0x000000ffff0e7224 */ /* 0x000fe400078e0003 */
[----:B------:R-:W-:-:S02]  /*41b0*/  IMAD R16, R5, R10, R16 ;  /* 0x0000000a05107224 */ /* 0x000fc400078e0210 */
[----:B------:R-:W-:Y:S02]  /*41c0*/  @!P6 IMAD.MOV R14, RZ, RZ, -R14 ;  /* 0x000000ffff0ee224 */ /* 0x000fe400078e0a0e */
[----:B------:R-:W-:Y:S01]  /*41d0*/  VIADD R4, R7, 0xc0 ;  /* 0x000000c007047836 */ /* 0x000fe20000000000 */
[----:B------:R-:W-:Y:S01]  /*41e0*/  ISETP.GT.U32.AND P6, PT, R5, R16, PT ;  /* 0x000000100500720c */ /* 0x000fe20003fc4070 */
[--C-:B------:R-:W-:Y:S01]  /*41f0*/  @!P3 IMAD.IADD R2, R2, 0x1, -R5.reuse ;  /* 0x000000010202b824 */ /* 0x100fe200078e0a05 */
[----:B------:R0:W-:Y:S01]  /*4200*/  STL [R1+0x208], R14 ;  /* 0x0002080e01007387 */ /* 0x0001e20000100800 */
[----:B------:R-:W-:Y:S01]  /*4210*/  @!P2 IMAD.IADD R9, R9, 0x1, -R5 ;  /* 0x000000010909a824 */ /* 0x000fe200078e0a05 */
[----:B------:R-:W-:Y:S01]  /*4220*/  IABS R12, R4 ;  /* 0x00000004000c7213 */ /* 0x000fe20000000000 */
[----:B------:R-:W-:Y:S01]  /*4230*/  IMAD.HI.U32 R10, R22, R8, RZ ;  /* 0x00000008160a7227 */ /* 0x000fe200078e00ff */
[C---:B------:R-:W-:Y:S02]  /*4240*/  ISETP.GT.U32.AND P3, PT, R5.reuse, R2, PT ;  /* 0x000000020500720c */ /* 0x040fe40003f64070 */
[----:B------:R-:W-:Y:S01]  /*4250*/  ISETP.GT.U32.AND P2, PT, R5, R9, PT ;  /* 0x000000090500720c */ /* 0x000fe20003f44070 */
[----:B------:R-:W-:-:S02]  /*4260*/  IMAD.MOV.U32 R13, RZ, RZ, R15 ;  /* 0x000000ffff0d7224 */ /* 0x000fc400078e000f */
[----:B------:R-:W-:Y:S02]  /*4270*/  IMAD.MOV R10, RZ, RZ, -R10 ;  /* 0x000000ffff0a7224 */ /* 0x000fe400078e0a0a */
[----:B------:R-:W-:Y:S01]  /*4280*/  @!P5 IMAD.MOV R13, RZ, RZ, -R13 ;  /* 0x000000ffff0dd224 */ /* 0x000fe200078e0a0d */
[----:B------:R-:W-:Y:S01]  /*4290*/  ISETP.GE.AND P5, PT, R0, RZ, PT ;  /* 0x000000ff0000720c */ /* 0x000fe20003fa6270 */
[----:B------:R-:W-:Y:S02]  /*42a0*/  IMAD R0, R5, R10, R8 ;  /* 0x0000000a05007224 */ /* 0x000fe400078e0208 */
[----:B------:R-:W-:Y:S01]  /*42b0*/  VIADD R8, R7, 0xbf ;  /* 0x000000bf07087836 */ /* 0x000fe20000000000 */
[----:B------:R1:W-:Y:S01]  /*42c0*/  STL [R1+0x25c], R13 ;  /* 0x00025c0d01007387 */ /* 0x0003e20000100800 */
[----:B------:R-:W-:Y:S02]  /*42d0*/  @!P6 IMAD.IADD R16, R16, 0x1, -R5 ;  /* 0x000000011010e824 */ /* 0x000fe400078e0a05 */
[----:B------:R-:W-:Y:S01]  /*42e0*/  IMAD.HI.U32 R11, R22, R12, RZ ;  /* 0x0000000c160b7227 */ /* 0x000fe200078e00ff */
[----:B------:R-:W-:-:S02]  /*42f0*/  IABS R3, R8 ;  /* 0x0000000800037213 */ /* 0x000fc40000000000 */
[----:B------:R-:W-:Y:S01]  /*4300*/  ISETP.GT.U32.AND P6, PT, R5, R16, PT ;  /* 0x000000100500720c */ /* 0x000fe20003fc4070 */
[----:B------:R-:W-:Y:S02]  /*4310*/  IMAD.MOV R11, RZ, RZ, -R11 ;  /* 0x000000ffff0b7224 */ /* 0x000fe400078e0a0b */
[--C-:B------:R-:W-:Y:S01]  /*4320*/  @!P3 IMAD.IADD R2, R2, 0x1, -R5.reuse ;  /* 0x000000010202b824 */ /* 0x100fe200078e0a05 */
[----:B------:R-:W-:Y:S01]  /*4330*/  ISETP.GE.AND P3, PT, R4, RZ, PT ;  /* 0x000000ff0400720c */ /* 0x000fe20003f66270 */
[----:B------:R-:W-:Y:S01]  /*4340*/  @!P2 IMAD.IADD R9, R9, 0x1, -R5 ;  /* 0x000000010909a824 */ /* 0x000fe200078e0a05 */
[C---:B------:R-:W-:Y:S01]  /*4350*/  ISETP.GT.U32.AND P2, PT, R5.reuse, R0, PT ;  /* 0x000000000500720c */ /* 0x040fe20003f44070 */
[----:B------:R-:W-:Y:S02]  /*4360*/  IMAD R12, R5, R11, R12 ;  /* 0x0000000b050c7224 */ /* 0x000fe400078e020c */
[----:B------:R-:W-:Y:S02]  /*4370*/  VIADD R4, R7, 0xbe ;  /* 0x000000be07047836 */ /* 0x000fe40000000000 */
[----:B------:R-:W-:-:S03]  /*4380*/  IMAD.HI.U32 R11, R22, R3, RZ ;  /* 0x00000003160b7227 */ /* 0x000fc600078e00ff */
[----:B------:R-:W-:Y:S01]  /*4390*/  IABS R21, R4 ;  /* 0x0000000400157213 */ /* 0x000fe20000000000 */
[----:B------:R-:W-:Y:S02]  /*43a0*/  IMAD.MOV R11, RZ, RZ, -R11 ;  /* 0x000000ffff0b7224 */ /* 0x000fe400078e0a0b */
[----:B------:R-:W-:Y:S01]  /*43b0*/  @!P6 IMAD.IADD R16, R16, 0x1, -R5 ;  /* 0x000000011010e824 */ /* 0x000fe200078e0a05 */
[C---:B------:R-:W-:Y:S01]  /*43c0*/  ISETP.GT.U32.AND P6, PT, R5.reuse, R12, PT ;  /* 0x0000000c0500720c */ /* 0x040fe20003fc4070 */
[----:B------:R-:W-:Y:S02]  /*43d0*/  IMAD R3, R5, R11, R3 ;  /* 0x0000000b05037224 */ /* 0x000fe400078e0203 */
[----:B------:R-:W-:-:S04]  /*43e0*/  IMAD.HI.U32 R20, R22, R21, RZ ;  /* 0x0000001516147227 */ /* 0x000fc800078e00ff */
[----:B------:R-:W-:Y:S01]  /*43f0*/  @!P2 IMAD.IADD R0, R0, 0x1, -R5 ;  /* 0x000000010000a824 */ /* 0x000fe200078e0a05 */
[----:B------:R-:W-:Y:S01]  /*4400*/  ISETP.GT.U32.AND P2, PT, R5, R3, PT ;  /* 0x000000030500720c */ /* 0x000fe20003f44070 */
[----:B------:R-:W-:Y:S02]  /*4410*/  IMAD.MOV R20, RZ, RZ, -R20 ;  /* 0x000000ffff147224 */ /* 0x000fe400078e0a14 */
[----:B0-----:R-:W-:Y:S02]  /*4420*/  VIADD R14, R7, 0xbc ;  /* 0x000000bc070e7836 */ /* 0x001fe40000000000 */
[----:B------:R-:W-:Y:S02]  /*4430*/  IMAD R20, R5, R20, R21 ;  /* 0x0000001405147224 */ /* 0x000fe400078e0215 */
[----:B------:R-:W-:Y:S01]  /*4440*/  IMAD.HI.U32 R23, R22, R19, RZ ;  /* 0x0000001316177227 */ /* 0x000fe200078e00ff */
[----:B-1----:R-:W-:-:S03]  /*4450*/  IABS R13, R14 ;  /* 0x0000000e000d7213 */ /* 0x002fc60000000000 */
[----:B------:R-:W-:Y:S01]  /*4460*/  @!P6 IMAD.IADD R12, R12, 0x1, -R5 ;  /* 0x000000010c0ce824 */ /* 0x000fe200078e0a05 */
[----:B------:R-:W-:Y:S01]  /*4470*/  ISETP.GT.U32.AND P6, PT, R5, R20, PT ;  /* 0x000000140500720c */ /* 0x000fe20003fc4070 */
[----:B------:R-:W-:Y:S02]  /*4480*/  VIADD R10, R7, 0xbb ;  /* 0x000000bb070a7836 */ /* 0x000fe40000000000 */
[----:B------:R-:W-:Y:S02]  /*4490*/  IMAD.MOV R23, RZ, RZ, -R23 ;  /* 0x000000ffff177224 */ /* 0x000fe400078e0a17 */
[----:B------:R-:W-:Y:S01]  /*44a0*/  @!P2 IMAD.IADD R3, R3, 0x1, -R5 ;  /* 0x000000010303a824 */ /* 0x000fe200078e0a05 */
[----:B------:R-:W-:Y:S01]  /*44b0*/  ISETP.GT.U32.AND P2, PT, R5, R0, PT ;  /* 0x000000000500720c */ /* 0x000fe20003f44070 */
[----:B------:R-:W-:Y:S01]  /*44c0*/  IMAD.HI.U32 R17, R22, R13, RZ ;  /* 0x0000000d16117227 */ /* 0x000fe200078e00ff */
[----:B------:R-:W-:-:S03]  /*44d0*/  IABS R15, R10 ;  /* 0x0000000a000f7213 */ /* 0x000fc60000000000 */
[C---:B------:R-:W-:Y:S02]  /*44e0*/  IMAD R19, R5.reuse, R23, R19 ;  /* 0x0000001705137224 */ /* 0x040fe400078e0213 */
[----:B------:R-:W-:Y:S02]  /*44f0*/  IMAD.MOV.U32 R24, RZ, RZ, R2 ;  /* 0x000000ffff187224 */ /* 0x000fe400078e0002 */
[----:B------:R-:W-:Y:S02]  /*4500*/  IMAD.MOV R17, RZ, RZ, -R17 ;  /* 0x000000ffff117224 */ /* 0x000fe400078e0a11 */
[----:B------:R-:W-:Y:S01]  /*4510*/  @!P0 IMAD.MOV R16, RZ, RZ, -R16 ;  /* 0x000000ffff108224 */ /* 0x000fe200078e0a10 */
[----:B------:R-:W-:Y:S01]  /*4520*/  ISETP.GT.U32.AND P0, PT, R5, R19, PT ;  /* 0x000000130500720c */ /* 0x000fe20003f04070 */
[----:B------:R-:W-:-:S04]  /*4530*/  IMAD.HI.U32 R11, R22, R15, RZ ;  /* 0x0000000f160b7227 */ /* 0x000fc800078e00ff */
[----:B------:R-:W-:Y:S01]  /*4540*/  @!P1 IMAD.MOV R24, RZ, RZ, -R24 ;  /* 0x000000ffff189224 */ /* 0x000fe200078e0a18 */
[C---:B------:R-:W-:Y:S01]  /*4550*/  ISETP.GT.U32.AND P1, PT, R5.reuse, R12, PT ;  /* 0x0000000c0500720c */ /* 0x040fe20003f24070 */
[C---:B------:R-:W-:Y:S02]  /*4560*/  IMAD R13, R5.reuse, R17, R13 ;  /* 0x00000011050d7224 */ /* 0x040fe400078e020d */
[----:B------:R-:W-:Y:S01]  /*4570*/  @!P6 IMAD.IADD R20, R20, 0x1, -R5 ;  /* 0x000000011414e824 */ /* 0x000fe200078e0a05 */
[C---:B------:R-:W-:Y:S01]  /*4580*/  ISETP.GT.U32.AND P6, PT, R5.reuse, R3, PT ;  /* 0x000000030500720c */ /* 0x040fe20003fc4070 */
[----:B------:R-:W-:Y:S01]  /*4590*/  IMAD.MOV R11, RZ, RZ, -R11 ;  /* 0x000000ffff0b7224 */ /* 0x000fe200078e0a0b */
[----:B------:R-:W-:Y:S01]  /*45a0*/  STL [R1+0x260], R24 ;  /* 0x0002601801007387 */ /* 0x000fe20000100800 */
[----:B------:R-:W-:Y:S01]  /*45b0*/  @!P2 IMAD.IADD R0, R0, 0x1, -R5 ;  /* 0x000000010000a824 */ /* 0x000fe200078e0a05 */
[----:B------:R-:W-:Y:S01]  /*45c0*/  ISETP.GT.U32.AND P2, PT, R5, R13, PT ;  /* 0x0000000d0500720c */ /* 0x000fe20003f44070 */
[----:B------:R-:W-:-:S02]  /*45d0*/  VIADD R17, R7, 0xba ;  /* 0x000000ba07117836 */ /* 0x000fc40000000000 */
[----:B------:R-:W-:Y:S02]  /*45e0*/  IMAD R11, R5, R11, R15 ;  /* 0x0000000b050b7224 */ /* 0x000fe400078e020f */
[----:B------:R-:W-:Y:S01]  /*45f0*/  IMAD.MOV.U32 R21, RZ, RZ, R9 ;  /* 0x000000ffff157224 */ /* 0x000fe200078e0009 */
[----:B------:R-:W-:Y:S01]  /*4600*/  IABS R2, R17 ;  /* 0x0000001100027213 */ /* 0x000fe20000000000 */
[----:B------:R-:W-:Y:S02]  /*4610*/  VIADD R15, R7, 0xb9 ;  /* 0x000000b9070f7836 */ /* 0x000fe40000000000 */
[----:B------:R-:W-:Y:S01]  /*4620*/  @!P4 IMAD.MOV R21, RZ, RZ, -R21 ;  /* 0x000000ffff15c224 */ /* 0x000fe200078e0a15 */
[----:B------:R-:W-:Y:S01]  /*4630*/  ISETP.GT.U32.AND P4, PT, R5, R20, PT ;  /* 0x000000140500720c */ /* 0x000fe20003f84070 */
[--C-:B------:R-:W-:Y:S01]  /*4640*/  @!P0 IMAD.IADD R19, R19, 0x1, -R5.reuse ;  /* 0x0000000113138824 */ /* 0x100fe200078e0a05 */
[----:B------:R-:W-:Y:S01]  /*4650*/  IABS R9, R15 ;  /* 0x0000000f00097213 */ /* 0x000fe20000000000 */
[----:B------:R-:W-:Y:S01]  /*4660*/  IMAD.MOV.U32 R23, RZ, RZ, R0 ;  /* 0x000000ffff177224 */ /* 0x000fe200078e0000 */
[----:B------:R0:W-:Y:S01]  /*4670*/  STL [R1+0x264], R21 ;  /* 0x0002641501007387 */ /* 0x0001e20000100800 */
[--C-:B------:R-:W-:Y:S01]  /*4680*/  @!P1 IMAD.IADD R12, R12, 0x1, -R5.reuse ;  /* 0x000000010c0c9824 */ /* 0x100fe200078e0a05 */
[----:B------:R-:W-:Y:S01]  /*4690*/  ISETP.GE.AND P1, PT, R8, RZ, PT ;  /* 0x000000ff0800720c */ /* 0x000fe20003f26270 */
[----:B------:R-:W-:Y:S01]  /*46a0*/  @!P6 IMAD.IADD R3, R3, 0x1, -R5 ;  /* 0x000000010303e824 */ /* 0x000fe200078e0a05 */
[----:B------:R-:W-:Y:S01]  /*46b0*/  ISETP.GT.U32.AND P6, PT, R5, R11, PT ;  /* 0x0000000b0500720c */ /* 0x000fe20003fc4070 */
[----:B------:R-:W-:Y:S01]  /*46c0*/  IMAD.HI.U32 R8, R22, R2, RZ ;  /* 0x0000000216087227 */ /* 0x000fe200078e00ff */
[----:B------:R1:W-:Y:S01]  /*46d0*/  STL [R1+0x268], R16 ;  /* 0x0002681001007387 */ /* 0x0003e20000100800 */
[----:B------:R-:W-:-:S02]  /*46e0*/  ISETP.GE.AND P0, PT, R18, RZ, PT ;  /* 0x000000ff1200720c */ /* 0x000fc40003f06270 */
[----:B------:R-:W-:Y:S01]  /*46f0*/  @!P5 IMAD.MOV R23, RZ, RZ, -R23 ;  /* 0x000000ffff17d224 */ /* 0x000fe200078e0a17 */
[----:B------:R-:W-:Y:S01]  /*4700*/  ISETP.GT.U32.AND P5, PT, R5, R19, PT ;  /* 0x000000130500720c */ /* 0x000fe20003fa4070 */
[----:B------:R-:W-:Y:S01]  /*4710*/  @!P2 IMAD.IADD R13, R13, 0x1, -R5 ;  /* 0x000000010d0da824 */ /* 0x000fe200078e0a05 */
[----:B------:R-:W-:Y:S01]  /*4720*/  ISETP.GE.AND P2, PT, R14, RZ, PT ;  /* 0x000000ff0e00720c */ /* 0x000fe20003f46270 */
[----:B0-----:R-:W-:Y:S01]  /*4730*/  IMAD.MOV.U32 R21, RZ, RZ, R12 ;  /* 0x000000ffff157224 */ /* 0x001fe200078e000c */
[----:B------:R-:W-:Y:S01]  /*4740*/  STL [R1+0x26c], R23 ;  /* 0x00026c1701007387 */ /* 0x000fe20000100800 */
[----:B------:R-:W-:Y:S02]  /*4750*/  IMAD.MOV R8, RZ, RZ, -R8 ;  /* 0x000000ffff087224 */ /* 0x000fe400078e0a08 */
[----:B-1----:R-:W-:-:S04]  /*4760*/  IMAD.HI.U32 R16, R22, R9, RZ ;  /* 0x0000000916107227 */ /* 0x002fc800078e00ff */
[----:B------:R-:W-:Y:S02]  /*4770*/  IMAD.MOV R16, RZ, RZ, -R16 ;  /* 0x000000ffff107224 */ /* 0x000fe400078e0a10 */
[----:B------:R-:W-:Y:S01]  /*4780*/  @!P3 IMAD.MOV R21, RZ, RZ, -R21 ;  /* 0x000000ffff15b224 */ /* 0x000fe200078e0a15 */
[C---:B------:R-:W-:Y:S01]  /*4790*/  ISETP.GT.U32.AND P3, PT, R5.reuse, R13, PT ;  /* 0x0000000d0500720c */ /* 0x040fe20003f64070 */
[C---:B------:R-:W-:Y:S02]  /*47a0*/  IMAD R2, R5.reuse, R8, R2 ;  /* 0x0000000805027224 */ /* 0x040fe400078e0202 */
[----:B------:R-:W-:Y:S01]  /*47b0*/  @!P4 IMAD.IADD R20, R20, 0x1, -R5 ;  /* 0x000000011414c824 */ /* 0x000fe200078e0a05 */
[----:B------:R-:W-:Y:S01]  /*47c0*/  ISETP.GE.AND P4, PT, R4, RZ, PT ;  /* 0x000000ff0400720c */ /* 0x000fe20003f86270 */
[----:B------:R-:W-:Y:S01]  /*47d0*/  IMAD.MOV.U32 R8, RZ, RZ, R3 ;  /* 0x000000ffff087224 */ /* 0x000fe200078e0003 */
[----:B------:R-:W-:Y:S01]  /*47e0*/  STL [R1+0x270], R21 ;  /* 0x0002701501007387 */ /* 0x000fe20000100800 */
[----:B------:R-:W-:-:S02]  /*47f0*/  IMAD R9, R5, R16, R9 ;  /* 0x0000001005097224 */ /* 0x000fc400078e0209 */
[--C-:B------:R-:W-:Y:S02]  /*4800*/  @!P6 IMAD.IADD R11, R11, 0x1, -R5.reuse ;  /* 0x000000010b0be824 */ /* 0x100fe400078e0a05 */
[----:B------:R-:W-:Y:S01]  /*4810*/  @!P1 IMAD.MOV R8, RZ, RZ, -R8 ;  /* 0x000000ffff089224 */ /* 0x000fe200078e0a08 */
[----:B------:R-:W-:Y:S01]  /*4820*/  ISETP.GT.U32.AND P1, PT, R5, R2, PT ;  /* 0x000000020500720c */ /* 0x000fe20003f24070 */
[--C-:B------:R-:W-:Y:S01]  /*4830*/  @!P5 IMAD.IADD R19, R19, 0x1, -R5.reuse ;  /* 0x000000011313d824 */ /* 0x100fe200078e0a05 */
[----:B------:R-:W-:Y:S01]  /*4840*/  ISETP.GT.U32.AND P5, PT, R5, R9, PT ;  /* 0x000000090500720c */ /* 0x000fe20003fa4070 */
[----:B------:R-:W-:Y:S01]  /*4850*/  VIADD R0, R7, 0xb8 ;  /* 0x000000b807007836 */ /* 0x000fe20000000000 */
[----:B------:R-:W-:Y:S01]  /*4860*/  ISETP.GT.U32.AND P6, PT, R5, R11, PT ;  /* 0x0000000b0500720c */ /* 0x000fe20003fc4070 */
[----:B------:R-:W-:Y:S01]  /*4870*/  IMAD.MOV.U32 R4, RZ, RZ, R20 ;  /* 0x000000ffff047224 */ /* 0x000fe200078e0014 */
[----:B------:R0:W-:Y:S01]  /*4880*/  STL [R1+0x274], R8 ;  /* 0x0002740801007387 */ /* 0x0001e20000100800 */
[----:B------:R-:W-:Y:S01]  /*4890*/  @!P3 IMAD.IADD R13, R13, 0x1, -R5 ;  /* 0x000000010d0db824 */ /* 0x000fe200078e0a05 */
[----:B------:R-:W-:Y:S01]  /*48a0*/  ISETP.GE.AND P3, PT, R17, RZ, PT ;  /* 0x000000ff1100720c */ /* 0x000fe20003f66270 */
[----:B------:R-:W-:Y:S01]  /*48b0*/  @!P4 IMAD.MOV R4, RZ, RZ, -R4 ;  /* 0x000000ffff04c224 */ /* 0x000fe200078e0a04 */
[----:B------:R-:W-:Y:S01]  /*48c0*/  ISETP.GE.AND P4, PT, R10, RZ, PT ;  /* 0x000000ff0a00720c */ /* 0x000fe20003f86270 */
[----:B------:R-:W-:-:S02]  /*48d0*/  VIADD R3, R7, 0xb7 ;  /* 0x000000b707037836 */ /* 0x000fc40000000000 */
[----:B------:R-:W-:Y:S01]  /*48e0*/  IMAD.MOV.U32 R14, RZ, RZ, R19 ;  /* 0x000000ffff0e7224 */ /* 0x000fe200078e0013 */
[----:B------:R1:W-:Y:S01]  /*48f0*/  STL [R1+0x278], R4 ;  /* 0x0002780401007387 */ /* 0x0003e20000100800 */
[----:B------:R-:W-:Y:S01]  /*4900*/  IMAD.MOV.U32 R12, RZ, RZ, R13 ;  /* 0x000000ffff0c7224 */ /* 0x000fe200078e000d */
[----:B0-----:R-:W-:Y:S01]  /*4910*/  IABS R8, R0 ;  /* 0x0000000000087213 */ /* 0x001fe20000000000 */
[--C-:B------:R-:W-:Y:S01]  /*4920*/  @!P1 IMAD.IADD R2, R2, 0x1, -R5.reuse ;  /* 0x0000000102029824 */ /* 0x100fe200078e0a05 */
[----:B------:R-:W-:Y:S01]  /*4930*/  ISETP.GE.AND P1, PT, R0, RZ, PT ;  /* 0x000000ff0000720c */ /* 0x000fe20003f26270 */
[----:B------:R-:W-:Y:S02]  /*4940*/  @!P5 IMAD.IADD R9, R9, 0x1, -R5 ;  /* 0x000000010909d824 */ /* 0x000fe400078e0a05 */
[----:B------:R-:W-:Y:S01]  /*4950*/  IMAD.HI.U32 R10, R22, R8, RZ ;  /* 0x00000008160a7227 */ /* 0x000fe200078e00ff */
[----:B-1----:R-:W-:-:S03]  /*4960*/  IABS R4, R3 ;  /* 0x0000000300047213 */ /* 0x002fc60000000000 */
[----:B------:R-:W-:Y:S01]  /*4970*/  @!P0 IMAD.MOV R14, RZ, RZ, -R14 ;  /* 0x000000ffff0e8224 */ /* 0x000fe200078e0a0e */
[C---:B------:R-:W-:Y:S01]  /*4980*/  ISETP.GT.U32.AND P0, PT, R5.reuse, R2, PT ;  /* 0x000000020500720c */ /* 0x040fe20003f04070 */
[----:B------:R-:W-:Y:S01]  /*4990*/  @!P2 IMAD.MOV R12, RZ, RZ, -R12 ;  /* 0x000000ffff0ca224 */ /* 0x000fe200078e0a0c */
[----:B------:R-:W-:Y:S01]  /*49a0*/  ISETP.GT.U32.AND P5, PT, R5, R9, PT ;  /* 0x000000090500720c */ /* 0x000fe20003fa4070 */
[----:B------:R-:W-:Y:S01]  /*49b0*/  @!P6 IMAD.IADD R11, R11, 0x1, -R5 ;  /* 0x000000010b0be824 */ /* 0x000fe200078e0a05 */
[----:B------:R-:W-:Y:S01]  /*49c0*/  STL [R1+0x280], R14 ;  /* 0x0002800e01007387 */ /* 0x000fe20000100800 */
[----:B------:R-:W-:Y:S01]  /*49d0*/  IMAD.MOV R10, RZ, RZ, -R10 ;  /* 0x000000ffff0a7224 */ /* 0x000fe200078e0a0a */
[----:B------:R-:W-:Y:S01]  /*49e0*/  ISETP.GE.AND P2, PT, R3, RZ, PT ;  /* 0x000000ff0300720c */ /* 0x000fe20003f46270 */
[----:B------:R-:W-:Y:S01]  /*49f0*/  IMAD.HI.U32 R0, R22, R4, RZ ;  /* 0x0000000416007227 */ /* 0x000fe200078e00ff */
[----:B------:R0:W-:Y:S01]  /*4a00*/  STL [R1+0x284], R12 ;  /* 0x0002840c01007387 */ /* 0x0001e20000100800 */
[----:B------:R-:W-:-:S02]  /*4a10*/  ISETP.GE.AND P6, PT, R15, RZ, PT ;  /* 0x000000ff0f00720c */ /* 0x000fc40003fc6270 */
[----:B------:R-:W-:Y:S02]  /*4a20*/  IMAD R3, R5, R10, R8 ;  /* 0x0000000a05037224 */ /* 0x000fe400078e0208 */
[----:B------:R-:W-:Y:S02]  /*4a30*/  IMAD.MOV R0, RZ, RZ, -R0 ;  /* 0x000000ffff007224 */ /* 0x000fe400078e0a00 */
[--C-:B------:R-:W-:Y:S02]  /*4a40*/  @!P0 IMAD.IADD R2, R2, 0x1, -R5.reuse ;  /* 0x0000000102028824 */ /* 0x100fe400078e0a05 */
[----:B------:R-:W-:Y:S02]  /*4a50*/  @!P5 IMAD.IADD R9, R9, 0x1, -R5 ;  /* 0x000000010909d824 */ /* 0x000fe400078e0a05 */
[----:B0-----:R-:W-:Y:S02]  /*4a60*/  IMAD.MOV.U32 R12, RZ, RZ, R11 ;  /* 0x000000ffff0c7224 */ /* 0x001fe400078e000b */
[----:B------:R-:W-:-:S02]  /*4a70*/  IMAD R11, R5, R0, R4 ;  /* 0x00000000050b7224 */ /* 0x000fc400078e0204 */
[----:B------:R-:W-:Y:S01]  /*4a80*/  @!P4 IMAD.MOV R12, RZ, RZ, -R12 ;  /* 0x000000ffff0cc224 */ /* 0x000fe200078e0a0c */
[----:B------:R-:W-:Y:S01]  /*4a90*/  ISETP.GT.U32.AND P4, PT, R5, R3, PT ;  /* 0x000000030500720c */ /* 0x000fe20003f84070 */
[----:B------:R-:W-:Y:S01]  /*4aa0*/  VIADD R8, R7, 0xb6 ;  /* 0x000000b607087836 */ /* 0x000fe20000000000 */
[----:B------:R-:W-:Y:S01]  /*4ab0*/  ISETP.GT.U32.AND P5, PT, R5, R11, PT ;  /* 0x0000000b0500720c */ /* 0x000fe20003fa4070 */
[----:B------:R-:W-:Y:S01]  /*4ac0*/  IMAD.MOV.U32 R13, RZ, RZ, R2 ;  /* 0x000000ffff0d7224 */ /* 0x000fe200078e0002 */
[----:B------:R0:W-:Y:S01]  /*4ad0*/  STL [R1+0x288], R12 ;  /* 0x0002880c01007387 */ /* 0x0001e20000100800 */
[C---:B------:R-:W-:Y:S01]  /*4ae0*/  VIADD R4, R7.reuse, 0xb4 ;  /* 0x000000b407047836 */ /* 0x040fe20000000000 */
[----:B------:R-:W-:Y:S01]  /*4af0*/  ISETP.GE.AND P0, PT, R8, RZ, PT ;  /* 0x000000ff0800720c */ /* 0x000fe20003f06270 */
[----:B------:R-:W-:Y:S01]  /*4b00*/  @!P3 IMAD.MOV R13, RZ, RZ, -R13 ;  /* 0x000000ffff0db224 */ /* 0x000fe200078e0a0d */
[----:B------:R-:W-:Y:S01]  /*4b10*/  IABS R8, R8 ;  /* 0x0000000800087213 */ /* 0x000fe20000000000 */
[----:B------:R-:W-:-:S02]  /*4b20*/  VIADD R10, R7, 0xb5 ;  /* 0x000000b5070a7836 */ /* 0x000fc40000000000 */
[----:B------:R-:W-:Y:S01]  /*4b30*/  VIADD R14, R7, 0xb3 ;  /* 0x000000b3070e7836 */ /* 0x000fe20000000000 */
[----:B------:R1:W-:Y:S01]  /*4b40*/  STL [R1+0x28c], R13 ;  /* 0x00028c0d01007387 */ /* 0x0003e20000100800 */
[--C-:B------:R-:W-:Y:S01]  /*4b50*/  @!P4 IMAD.IADD R3, R3, 0x1, -R5.reuse ;  /* 0x000000010303c824 */ /* 0x100fe200078e0a05 */
[----:B0-----:R-:W-:Y:S01]  /*4b60*/  IABS R12, R4 ;  /* 0x00000004000c7213 */ /* 0x001fe20000000000 */
[----:B------:R-:W-:Y:S01]  /*4b70*/  @!P5 IMAD.IADD R11, R11, 0x1, -R5 ;  /* 0x000000010b0bd824 */ /* 0x000fe200078e0a05 */
[----:B------:R-:W-:Y:S01]  /*4b80*/  IABS R0, R10 ;  /* 0x0000000a00007213 */ /* 0x000fe20000000000 */
[----:B------:R-:W-:Y:S01]  /*4b90*/  @!P6 IMAD.MOV R9, RZ, RZ, -R9 ;  /* 0x000000ffff09e224 */ /* 0x000fe200078e0a09 */
[C---:B------:R-:W-:Y:S01]  /*4ba0*/  ISETP.GT.U32.AND P4, PT, R5.reuse, R3, PT ;  /* 0x000000030500720c */ /* 0x040fe20003f84070 */
[----:B------:R-:W-:Y:S01]  /*4bb0*/  IMAD.MOV.U32 R2, RZ, RZ, R12 ;  /* 0x000000ffff027224 */ /* 0x000fe200078e000c */
[----:B------:R-:W-:Y:S01]  /*4bc0*/  ISETP.GT.U32.AND P5, PT, R5, R11, PT ;  /* 0x0000000b0500720c */ /* 0x000fe20003fa4070 */
[----:B------:R-:W-:Y:S01]  /*4bd0*/  IMAD.HI.U32 R12, R22, R0, RZ ;  /* 0x00000000160c7227 */ /* 0x000fe200078e00ff */
[----:B------:R-:W-:Y:S01]  /*4be0*/  ISETP.GE.AND P3, PT, R10, RZ, PT ;  /* 0x000000ff0a00720c */ /* 0x000fe20003f66270 */
[----:B------:R0:W-:Y:S01]  /*4bf0*/  STL [R1+0x294], R9 ;  /* 0x0002940901007387 */ /* 0x0001e20000100800 */
[----:B------:R-:W-:Y:S01]  /*4c00*/  IABS R16, R14 ;  /* 0x0000000e00107213 */ /* 0x000fe20000000000 */
[----:B-1----:R-:W-:Y:S01]  /*4c10*/  IMAD.HI.U32 R13, R22, R8, RZ ;  /* 0x00000008160d7227 */ /* 0x002fe200078e00ff */
[----:B------:R-:W-:-:S03]  /*4c20*/  ISETP.GE.AND P6, PT, R4, RZ, PT ;  /* 0x000000ff0400720c */ /* 0x000fc60003fc6270 */
[----:B------:R-:W-:Y:S02]  /*4c30*/  IMAD.MOV R13, RZ, RZ, -R13 ;  /* 0x000000ffff0d7224 */ /* 0x000fe400078e0a0d */
[----:B------:R-:W-:-:S04]  /*4c40*/  IMAD.HI.U32 R10, R22, R2, RZ ;  /* 0x00000002160a7227 */ /* 0x000fc800078e00ff */
[----:B------:R-:W-:Y:S02]  /*4c50*/  IMAD R8, R5, R13, R8 ;  /* 0x0000000d05087224 */ /* 0x000fe400078e0208 */
[----:B------:R-:W-:Y:S02]  /*4c60*/  IMAD.MOV R12, RZ, RZ, -R12 ;  /* 0x000000ffff0c7224 */ /* 0x000fe400078e0a0c */
[----:B------:R-:W-:Y:S01]  /*4c70*/  @!P4 IMAD.IADD R3, R3, 0x1, -R5 ;  /* 0x000000010303c824 */ /* 0x000fe200078e0a05 */
[C---:B------:R-:W-:Y:S01]  /*4c80*/  ISETP.GT.U32.AND P4, PT, R5.reuse, R8, PT ;  /* 0x000000080500720c */ /* 0x040fe20003f84070 */
[----:B------:R-:W-:Y:S02]  /*4c90*/  IMAD.MOV R10, RZ, RZ, -R10 ;  /* 0x000000ffff0a7224 */ /* 0x000fe400078e0a0a */
[C---:B------:R-:W-:Y:S02]  /*4ca0*/  IMAD R0, R5.reuse, R12, R0 ;  /* 0x0000000c05007224 */ /* 0x040fe400078e0200 */
[----:B------:R-:W-:-:S02]  /*4cb0*/  IMAD R2, R5, R10, R2 ;  /* 0x0000000a05027224 */ /* 0x000fc400078e0202 */
[----:B------:R-:W-:Y:S02]  /*4cc0*/  IMAD.MOV.U32 R17, RZ, RZ, R3 ;  /* 0x000000ffff117224 */ /* 0x000fe400078e0003 */
[----:B------:R-:W-:Y:S01]  /*4cd0*/  @!P5 IMAD.IADD R11, R11, 0x1, -R5 ;  /* 0x000000010b0bd824 */ /* 0x000fe200078e0a05 */
[C---:B------:R-:W-:Y:S01]  /*4ce0*/  ISETP.GT.U32.AND P5, PT, R5.reuse, R0, PT ;  /* 0x000000000500720c */ /* 0x040fe20003fa4070 */
[----:B------:R-:W-:Y:S01]  /*4cf0*/  @!P1 IMAD.MOV R17, RZ, RZ, -R17 ;  /* 0x000000ffff119224 */ /* 0x000fe200078e0a11 */
[C---:B------:R-:W-:Y:S01]  /*4d00*/  ISETP.GT.U32.AND P1, PT, R5.reuse, R2, PT ;  /* 0x000000020500720c */ /* 0x040fe20003f24070 */
[----:B------:R-:W-:Y:S02]  /*4d10*/  @!P4 IMAD.IADD R8, R8, 0x1, -R5 ;  /* 0x000000010808c824 */ /* 0x000fe400078e0a05 */
[----:B------:R-:W-:Y:S01]  /*4d20*/  IMAD.HI.U32 R3, R22, R16, RZ ;  /* 0x0000001016037227 */ /* 0x000fe200078e00ff */
[----:B------:R-:W-:Y:S02]  /*4d30*/  STL [R1+0x29c], R17 ;  /* 0x00029c1101007387 */ /* 0x000fe40000100800 */
[----:B------:R-:W-:Y:S01]  /*4d40*/  ISETP.GT.U32.AND P4, PT, R5, R8, PT ;  /* 0x000000080500720c */ /* 0x000fe20003f84070 */
[----:B------:R-:W-:-:S02]  /*4d50*/  VIADD R10, R7, 0xb0 ;  /* 0x000000b0070a7836 */ /* 0x000fc40000000000 */
[C---:B------:R-:W-:Y:S02]  /*4d60*/  VIADD R12, R7.reuse, 0xb2 ;  /* 0x000000b2070c7836 */ /* 0x040fe40000000000 */
[--C-:B------:R-:W-:Y:S01]  /*4d70*/  @!P5 IMAD.IADD R0, R0, 0x1, -R5.reuse ;  /* 0x000000010000d824 */ /* 0x100fe200078e0a05 */
[----:B------:R-:W-:Y:S01]  /*4d80*/  IABS R13, R10 ;  /* 0x0000000a000d7213 */ /* 0x000fe20000000000 */
[----:B------:R-:W-:Y:S01]  /*4d90*/  VIADD R4, R7, 0xb1 ;  /* 0x000000b107047836 */ /* 0x000fe20000000000 */
[----:B------:R-:W-:Y:S01]  /*4da0*/  IABS R15, R12 ;  /* 0x0000000c000f7213 */ /* 0x000fe20000000000 */
[----:B------:R-:W-:Y:S01]  /*4db0*/  @!P1 IMAD.IADD R2, R2, 0x1, -R5 ;  /* 0x0000000102029824 */ /* 0x000fe200078e0a05 */
[C---:B------:R-:W-:Y:S01]  /*4dc0*/  ISETP.GT.U32.AND P5, PT, R5.reuse, R0, PT ;  /* 0x000000000500720c */ /* 0x040fe20003fa4070 */
[----:B------:R-:W-:Y:S01]  /*4dd0*/  IMAD.MOV R3, RZ, RZ, -R3 ;  /* 0x000000ffff037224 */ /* 0x000fe200078e0a03 */
[----:B0-----:R-:W-:Y:S01]  /*4de0*/  IABS R9, R4 ;  /* 0x0000000400097213 */ /* 0x001fe20000000000 */
[----:B------:R-:W-:Y:S01]  /*4df0*/  @!P2 IMAD.MOV R11, RZ, RZ, -R11 ;  /* 0x000000ffff0ba224 */ /* 0x000fe200078e0a0b */
[C---:B------:R-:W-:Y:S01]  /*4e00*/  ISETP.GT.U32.AND P1, PT, R5.reuse, R2, PT ;  /* 0x000000020500720c */ /* 0x040fe20003f24070 */
[C---:B------:R-:W-:Y:S01]  /*4e10*/  IMAD R3, R5.reuse, R3, R16 ;  /* 0x0000000305037224 */ /* 0x040fe200078e0210 */
[----:B------:R-:W-:Y:S01]  /*4e20*/  ISETP.GE.AND P2, PT, R14, RZ, PT ;  /* 0x000000ff0e00720c */ /* 0x000fe20003f46270 */
[----:B------:R-:W-:Y:S01]  /*4e30*/  @!P4 IMAD.IADD R8, R8, 0x1, -R5 ;  /* 0x000000010808c824 */ /* 0x000fe200078e0a05 */
[----:B------:R0:W-:Y:S01]  /*4e40*/  STL [R1+0x2a0], R11 ;  /* 0x0002a00b01007387 */ /* 0x0001e20000100800 */
[----:B------:R-:W-:Y:S01]  /*4e50*/  IMAD.HI.U32 R16, R22, R15, RZ ;  /* 0x0000000f16107227 */ /* 0x000fe200078e00ff */
[----:B------:R-:W-:-:S03]  /*4e60*/  ISETP.GT.U32.AND P4, PT, R5, R3, PT ;  /* 0x000000030500720c */ /* 0x000fc60003f84070 */
[----:B------:R-:W-:-:S04]  /*4e70*/  IMAD.HI.U32 R14, R22, R9, RZ ;  /* 0x00000009160e7227 */ /* 0x000fc800078e00ff */
[----:B------:R-:W-:Y:S02]  /*4e80*/  IMAD.MOV R16, RZ, RZ, -R16 ;  /* 0x000000ffff107224 */ /* 0x000fe400078e0a10 */
[----:B0-----:R-:W-:Y:S02]  /*4e90*/  IMAD.MOV.U32 R11, RZ, RZ, R13 ;  /* 0x000000ffff0b7224 */ /* 0x001fe400078e000d */
[----:B------:R-:W-:Y:S02]  /*4ea0*/  IMAD.MOV R14, RZ, RZ, -R14 ;  /* 0x000000ffff0e7224 */ /* 0x000fe400078e0a0e */
[----:B------:R-:W-:-:S04]  /*4eb0*/  IMAD.HI.U32 R13, R22, R11, RZ ;  /* 0x0000000b160d7227 */ /* 0x000fc800078e00ff */
[----:B------:R-:W-:Y:S01]  /*4ec0*/  @!P5 IMAD.IADD R0, R0, 0x1, -R5 ;  /* 0x000000010000d824 */ /* 0x000fe200078e0a05 */
[----:B------:R-:W-:Y:S01]  /*4ed0*/  ISETP.GE.AND P5, PT, R12, RZ, PT ;  /* 0x000000ff0c00720c */ /* 0x000fe20003fa6270 */
[----:B------:R-:W-:Y:S02]  /*4ee0*/  IMAD.MOV R13, RZ, RZ, -R13 ;  /* 0x000000ffff0d7224 */ /* 0x000fe400078e0a0d */
[C---:B------:R-:W-:Y:S02]  /*4ef0*/  IMAD R12, R5.reuse, R16, R15 ;  /* 0x00000010050c7224 */ /* 0x040fe400078e020f */
[C---:B------:R-:W-:Y:S02]  /*4f00*/  IMAD R9, R5.reuse, R14, R9 ;  /* 0x0000000e05097224 */ /* 0x040fe400078e0209 */
[----:B------:R-:W-:Y:S02]  /*4f10*/  IMAD.MOV.U32 R17, RZ, RZ, R8 ;  /* 0x000000ffff117224 */ /* 0x000fe400078e0008 */
[----:B------:R-:W-:Y:S01]  /*4f20*/  @!P1 IMAD.IADD R2, R2, 0x1, -R5 ;  /* 0x0000000102029824 */ /* 0x000fe200078e0a05 */
[C---:B------:R-:W-:Y:S01]  /*4f30*/  ISETP.GT.U32.AND P1, PT, R5.reuse, R9, PT ;  /* 0x000000090500720c */ /* 0x040fe20003f24070 */
[----:B------:R-:W-:-:S02]  /*4f40*/  IMAD R8, R5, R13, R11 ;  /* 0x0000000d05087224 */ /* 0x000fc400078e020b */
[----:B------:R-:W-:Y:S01]  /*4f50*/  @!P0 IMAD.MOV R17, RZ, RZ, -R17 ;  /* 0x000000ffff118224 */ /* 0x000fe200078e0a11 */
[----:B------:R-:W-:Y:S01]  /*4f60*/  ISETP.GT.U32.AND P0, PT, R5, R12, PT ;  /* 0x0000000c0500720c */ /* 0x000fe20003f04070 */
[----:B------:R-:W-:Y:S02]  /*4f70*/  IMAD.MOV.U32 R13, RZ, RZ, R2 ;  /* 0x000000ffff0d7224 */ /* 0x000fe400078e0002 */
[----:B------:R-:W-:Y:S01]  /*4f80*/  @!P4 IMAD.IADD R3, R3, 0x1, -R5 ;  /* 0x000000010303c824 */ /* 0x000fe200078e0a05 */
[----:B------:R-:W-:Y:S01]  /*4f90*/  STL [R1+0x2a4], R17 ;  /* 0x0002a41101007387 */ /* 0x000fe20000100800 */
[----:B------:R-:W-:Y:S02]  /*4fa0*/  IMAD.MOV.U32 R15, RZ, RZ, R0 ;  /* 0x000000ffff0f7224 */ /* 0x000fe400078e0000 */
[----:B------:R-:W-:Y:S01]  /*4fb0*/  @!P6 IMAD.MOV R13, RZ, RZ, -R13 ;  /* 0x000000ffff0de224 */ /* 0x000fe200078e0a0d */
[----:B------:R-:W-:Y:S01]  /*4fc0*/  ISETP.GT.U32.AND P6, PT, R5, R8, PT ;  /* 0x000000080500720c */ /* 0x000fe20003fc4070 */
[----:B------:R-:W-:Y:S01]  /*4fd0*/  VIADD R14, R7, 0xaf ;  /* 0x000000af070e7836 */ /* 0x000fe20000000000 */
[----:B------:R-:W-:Y:S01]  /*4fe0*/  ISETP.GT.U32.AND P4, PT, R5, R3, PT ;  /* 0x000000030500720c */ /* 0x000fe20003f84070 */
[----:B------:R-:W-:Y:S01]  /*4ff0*/  @!P3 IMAD.MOV R15, RZ, RZ, -R15 ;  /* 0x000000ffff0fb224 */ /* 0x000fe200078e0a0f */
[----:B------:R-:W-:Y:S01]  /*5000*/  ISETP.GE.AND P3, PT, R4, RZ, PT ;  /* 0x000000ff0400720c */ /* 0x000fe20003f66270 */
[----:B------:R-:W-:Y:S01]  /*5010*/  VIADD R4, R7, 0xae ;  /* 0x000000ae07047836 */ /* 0x000fe20000000000 */
[----:B------:R-:W-:Y:S01]  /*5020*/  IABS R11, R14 ;  /* 0x0000000e000b7213 */ /* 0x000fe20000000000 */
[--C-:B------:R-:W-:Y:S01]  /*5030*/  @!P0 IMAD.IADD R12, R12, 0x1, -R5.reuse ;  /* 0x000000010c0c8824 */ /* 0x100fe200078e0a05 */
[----:B------:R0:W-:Y:S01]  /*5040*/  STL [R1+0x2b8], R15 ;  /* 0x0002b80f01007387 */ /* 0x0001e20000100800 */
[----:B------:R-:W-:Y:S01]  /*5050*/  @!P1 IMAD.IADD R9, R9, 0x1, -R5 ;  /* 0x0000000109099824 */ /* 0x000fe200078e0a05 */
[----:B------:R-:W-:Y:S01]  /*5060*/  ISETP.GE.AND P0, PT, R14, RZ, PT ;  /* 0x000000ff0e00720c */ /* 0x000fe20003f06270 */
[----:B------:R-:W-:Y:S01]  /*5070*/  IMAD.MOV.U32 R0, RZ, RZ, R11 ;  /* 0x000000ffff007224 */ /* 0x000fe200078e000b */
[----:B------:R1:W-:Y:S01]  /*5080*/  STL [R1+0x2bc], R13 ;  /* 0x0002bc0d01007387 */ /* 0x0003e20000100800 */
[--C-:B------:R-:W-:Y:S01]  /*5090*/  @!P6 IMAD.IADD R8, R8, 0x1, -R5.reuse ;  /* 0x000000010808e824 */ /* 0x100fe200078e0a05 */
[----:B------:R-:W-:Y:S01]  /*50a0*/  ISETP.GT.U32.AND P1, PT, R5, R12, PT ;  /* 0x0000000c0500720c */ /* 0x000fe20003f24070 */
[----:B------:R-:W-:Y:S01]  /*50b0*/  @!P4 IMAD.IADD R3, R3, 0x1, -R5 ;  /* 0x000000010303c824 */ /* 0x000fe200078e0a05 */
[----:B------:R-:W-:Y:S01]  /*50c0*/  ISETP.GT.U32.AND P6, PT, R5, R9, PT ;  /* 0x000000090500720c */ /* 0x000fe20003fc4070 */
[----:B------:R-:W-:Y:S01]  /*50d0*/  IMAD.HI.U32 R2, R22, R0, RZ ;  /* 0x0000000016027227 */ /* 0x000fe200078e00ff */
[----:B------:R-:W-:-:S03]  /*50e0*/  ISETP.GE.AND P4, PT, R10, RZ, PT ;  /* 0x000000ff0a00720c */ /* 0x000fc60003f86270 */
[----:B0-----:R-:W-:Y:S01]  /*50f0*/  IMAD.MOV.U32 R15, RZ, RZ, R3 ;  /* 0x000000ffff0f7224 */ /* 0x001fe200078e0003 */
[----:B-1----:R-:W-:Y:S01]  /*5100*/  IABS R13, R4 ;  /* 0x00000004000d7213 */ /* 0x002fe20000000000 */
[----:B------:R-:W-:Y:S02]  /*5110*/  IMAD.MOV R2, RZ, RZ, -R2 ;  /* 0x000000ffff027224 */ /* 0x000fe400078e0a02 */
[----:B------:R-:W-:Y:S01]  /*5120*/  @!P2 IMAD.MOV R15, RZ, RZ, -R15 ;  /* 0x000000ffff0fa224 */ /* 0x000fe200078e0a0f */
[----:B------:R-:W-:Y:S01]  /*5130*/  ISETP.GT.U32.AND P2, PT, R5, R8, PT ;  /* 0x000000080500720c */ /* 0x000fe20003f44070 */
[----:B------:R-:W-:-:S03]  /*5140*/  IMAD.HI.U32 R11, R22, R13, RZ ;  /* 0x0000000d160b7227 */ /* 0x000fc600078e00ff */
[----:B------:R0:W-:Y:S01]  /*5150*/  STL [R1+0x2c0], R15 ;  /* 0x0002c00f01007387 */ /* 0x0001e20000100800 */
[----:B------:R-:W-:Y:S02]  /*5160*/  IMAD.MOV R11, RZ, RZ, -R11 ;  /* 0x000000ffff0b7224 */ /* 0x000fe400078e0a0b */
[C---:B------:R-:W-:Y:S02]  /*5170*/  IMAD R0, R5.reuse, R2, R0 ;  /* 0x0000000205007224 */ /* 0x040fe400078e0200 */
[C---:B------:R-:W-:Y:S02]  /*5180*/  IMAD R13, R5.reuse, R11, R13 ;  /* 0x0000000b050d7224 */ /* 0x040fe400078e020d */
[--C-:B------:R-:W-:Y:S01]  /*5190*/  @!P1 IMAD.IADD R12, R12, 0x1, -R5.reuse ;  /* 0x000000010c0c9824 */ /* 0x100fe200078e0a05 */
[----:B------:R-:W-:Y:S01]  /*51a0*/  ISETP.GT.U32.AND P1, PT, R5, R0, PT ;  /* 0x000000000500720c */ /* 0x000fe20003f24070 */
[----:B------:R-:W-:Y:S01]  /*51b0*/  @!P6 IMAD.IADD R9, R9, 0x1, -R5 ;  /* 0x000000010909e824 */ /* 0x000fe200078e0a05 */
[----:B------:R-:W-:Y:S01]  /*51c0*/  ISETP.GT.U32.AND P6, PT, R5, R13, PT ;  /* 0x0000000d0500720c */ /* 0x000fe20003fc4070 */
[----:B------:R-:W-:-:S02]  /*51d0*/  VIADD R2, R7, 0xab ;  /* 0x000000ab07027836 */ /* 0x000fc40000000000 */
[C---:B------:R-:W-:Y:S02]  /*51e0*/  VIADD R10, R7.reuse, 0xad ;  /* 0x000000ad070a7836 */ /* 0x040fe40000000000 */
[----:B------:R-:W-:Y:S01]  /*51f0*/  VIADD R3, R7, 0xac ;  /* 0x000000ac07037836 */ /* 0x000fe20000000000 */
[----:B0-----:R-:W-:Y:S01]  /*5200*/  IABS R15, R2 ;  /* 0x00000002000f7213 */ /* 0x001fe20000000000 */
[----:B------:R-:W-:Y:S01]  /*5210*/  @!P2 IMAD.IADD R8, R8, 0x1, -R5 ;  /* 0x000000010808a824 */ /* 0x000fe200078e0a05 */
[----:B------:R-:W-:Y:S01]  /*5220*/  IABS R14, R10 ;  /* 0x0000000a000e7213 */ /* 0x000fe20000000000 */
[----:B------:R-:W-:Y:S01]  /*5230*/  IMAD.MOV.U32 R17, RZ, RZ, R12 ;  /* 0x000000ffff117224 */ /* 0x000fe200078e000c */
[----:B------:R-:W-:Y:S01]  /*5240*/  ISETP.GE.AND P2, PT, R4, RZ, PT ;  /* 0x000000ff0400720c */ /* 0x000fe20003f46270 */
[----:B------:R-:W-:Y:S01]  /*5250*/  IMAD.MOV.U32 R4, RZ, RZ, R15 ;  /* 0x000000ffff047224 */ /* 0x000fe200078e000f */
[----:B------:R-:W-:Y:S01]  /*5260*/  IABS R11, R3 ;  /* 0x00000003000b7213 */ /* 0x000fe20000000000 */
[----:B------:R-:W-:-:S04]  /*5270*/  IMAD.HI.U32 R15, R22, R14, RZ ;  /* 0x0000000e160f7227 */ /* 0x000fc800078e00ff */
[--C-:B------:R-:W-:Y:S01]  /*5280*/  @!P1 IMAD.IADD R0, R0, 0x1, -R5.reuse ;  /* 0x0000000100009824 */ /* 0x100fe200078e0a05 */
[----:B------:R-:W-:Y:S01]  /*5290*/  ISETP.GE.AND P1, PT, R10, RZ, PT ;  /* 0x000000ff0a00720c */ /* 0x000fe20003f26270 */
[----:B------:R-:W-:Y:S02]  /*52a0*/  @!P6 IMAD.IADD R13, R13, 0x1, -R5 ;  /* 0x000000010d0de824 */ /* 0x000fe400078e0a05 */
[----:B------:R-:W-:-:S03]  /*52b0*/  IMAD.HI.U32 R16, R22, R11, RZ ;  /* 0x0000000b16107227 */ /* 0x000fc600078e00ff */
[C---:B------:R-:W-:Y:S01]  /*52c0*/  ISETP.GT.U32.AND P6, PT, R5.reuse, R13, PT ;  /* 0x0000000d0500720c */ /* 0x040fe20003fc4070 */
[----:B------:R-:W-:Y:S02]  /*52d0*/  IMAD.MOV R15, RZ, RZ, -R15 ;  /* 0x000000ffff0f7224 */ /* 0x000fe400078e0a0f */
[----:B------:R-:W-:Y:S01]  /*52e0*/  @!P5 IMAD.MOV R17, RZ, RZ, -R17 ;  /* 0x000000ffff11d224 */ /* 0x000fe200078e0a11 */
[----:B------:R-:W-:Y:S01]  /*52f0*/  ISETP.GT.U32.AND P5, PT, R5, R0, PT ;  /* 0x000000000500720c */ /* 0x000fe20003fa4070 */
[----:B------:R-:W-:-:S03]  /*5300*/  IMAD.HI.U32 R10, R22, R4, RZ ;  /* 0x00000004160a7227 */ /* 0x000fc600078e00ff */
[----:B------:R-:W-:Y:S01]  /*5310*/  STL [R1+0x2c4], R17 ;  /* 0x0002c41101007387 */ /* 0x000fe20000100800 */
[----:B------:R-:W-:Y:S02]  /*5320*/  IMAD.MOV R16, RZ, RZ, -R16 ;  /* 0x000000ffff107224 */ /* 0x000fe400078e0a10 */
[C---:B------:R-:W-:Y:S02]  /*5330*/  IMAD R14, R5.reuse, R15, R14 ;  /* 0x0000000f050e7224 */ /* 0x040fe400078e020e */
[----:B------:R-:W-:Y:S02]  /*5340*/  IMAD.MOV R10, RZ, RZ, -R10 ;  /* 0x000000ffff0a7224 */ /* 0x000fe400078e0a0a */
[C---:B------:R-:W-:Y:S02]  /*5350*/  IMAD R11, R5.reuse, R16, R11 ;  /* 0x00000010050b7224 */ /* 0x040fe400078e020b */
[----:B------:R-:W-:Y:S01]  /*5360*/  @!P3 IMAD.MOV R9, RZ, RZ, -R9 ;  /* 0x000000ffff09b224 */ /* 0x000fe200078e0a09 */
[C---:B------:R-:W-:Y:S01]  /*5370*/  ISETP.GT.U32.AND P3, PT, R5.reuse, R14, PT ;  /* 0x0000000e0500720c */ /* 0x040fe20003f64070 */
[----:B------:R-:W-:-:S02]  /*5380*/  IMAD R4, R5, R10, R4 ;  /* 0x0000000a05047224 */ /* 0x000fc400078e0204 */
[----:B------:R-:W-:Y:S01]  /*5390*/  @!P4 IMAD.MOV R8, RZ, RZ, -R8 ;  /* 0x000000ffff08c224 */ /* 0x000fe200078e0a08 */
[----:B------:R-:W-:Y:S01]  /*53a0*/  ISETP.GT.U32.AND P4, PT, R5, R11, PT ;  /* 0x0000000b0500720c */ /* 0x000fe20003f84070 */
[--C-:B------:R-:W-:Y:S01]  /*53b0*/  @!P5 IMAD.IADD R0, R0, 0x1, -R5.reuse ;  /* 0x000000010000d824 */ /* 0x100fe200078e0a05 */
[----:B------:R-:W-:Y:S01]  /*53c0*/  ISETP.GE.AND P5, PT, R3, RZ, PT ;  /* 0x000000ff0300720c */ /* 0x000fe20003fa6270 */
[--C-:B------:R-:W-:Y:S01]  /*53d0*/  @!P6 IMAD.IADD R13, R13, 0x1, -R5.reuse ;  /* 0x000000010d0de824 */ /* 0x100fe200078e0a05 */
[----:B------:R-:W-:Y:S01]  /*53e0*/  ISETP.GT.U32.AND P6, PT, R5, R4, PT ;  /* 0x000000040500720c */ /* 0x000fe20003fc4070 */
[C---:B------:R-:W-:Y:S01]  /*53f0*/  VIADD R15, R7.reuse, 0xaa ;  /* 0x000000aa070f7836 */ /* 0x040fe20000000000 */
[----:B------:R0:W-:Y:S01]  /*5400*/  STL [R1+0x2c8], R9 ;  /* 0x0002c80901007387 */ /* 0x0001e20000100800 */
[----:B------:R-:W-:Y:S02]  /*5410*/  VIADD R3, R7, 0xa9 ;  /* 0x000000a907037836 */ /* 0x000fe40000000000 */
[----:B------:R-:W-:Y:S01]  /*5420*/  @!P3 IMAD.IADD R14, R14, 0x1, -R5 ;  /* 0x000000010e0eb824 */ /* 0x000fe200078e0a05 */
[----:B------:R1:W-:Y:S01]  /*5430*/  STL [R1+0x2d0], R8 ;  /* 0x0002d00801007387 */ /* 0x0003e20000100800 */
[----:B------:R-:W-:Y:S01]  /*5440*/  ISETP.GE.AND P3, PT, R2, RZ, PT ;  /* 0x000000ff0200720c */ /* 0x000fe20003f66270 */
[----:B------:R-:W-:-:S02]  /*5450*/  IMAD.MOV.U32 R16, RZ, RZ, R0 ;  /* 0x000000ffff107224 */ /* 0x000fc400078e0000 */
[--C-:B------:R-:W-:Y:S01]  /*5460*/  @!P4 IMAD.IADD R11, R11, 0x1, -R5.reuse ;  /* 0x000000010b0bc824 */ /* 0x100fe200078e0a05 */
[----:B------:R-:W-:Y:S01]  /*5470*/  ISETP.GT.U32.AND P4, PT, R5, R14, PT ;  /* 0x0000000e0500720c */ /* 0x000fe20003f84070 */
[----:B------:R-:W-:Y:S01]  /*5480*/  VIADD R10, R7, 0xa8 ;  /* 0x000000a8070a7836 */ /* 0x000fe20000000000 */
[----:B0-----:R-:W-:Y:S01]  /*5490*/  IABS R9, R3 ;  /* 0x0000000300097213 */ /* 0x001fe20000000000 */
[----:B------:R-:W-:Y:S01]  /*54a0*/  @!P6 IMAD.IADD R4, R4, 0x1, -R5 ;  /* 0x000000010404e824 */ /* 0x000fe200078e0a05 */
[C---:B------:R-:W-:Y:S01]  /*54b0*/  ISETP.GT.U32.AND P6, PT, R5.reuse, R11, PT ;  /* 0x0000000b0500720c */ /* 0x040fe20003fc4070 */
[----:B------:R-:W-:Y:S01]  /*54c0*/  @!P0 IMAD.MOV R16, RZ, RZ, -R16 ;  /* 0x000000ffff108224 */ /* 0x000fe200078e0a10 */
[----:B-1----:R-:W-:Y:S01]  /*54d0*/  IABS R8, R15 ;  /* 0x0000000f00087213 */ /* 0x002fe20000000000 */
[----:B------:R-:W-:Y:S01]  /*54e0*/  IMAD.MOV.U32 R2, RZ, RZ, R9 ;  /* 0x000000ffff027224 */ /* 0x000fe200078e0009 */
[----:B------:R-:W-:Y:S01]  /*54f0*/  ISETP.GT.U32.AND P0, PT, R5, R4, PT ;  /* 0x000000040500720c */ /* 0x000fe20003f04070 */
[----:B------:R-:W-:Y:S01]  /*5500*/  @!P2 IMAD.MOV R13, RZ, RZ, -R13 ;  /* 0x000000ffff0da224 */ /* 0x000fe200078e0a0d */
[----:B------:R-:W-:Y:S01]  /*5510*/  IABS R17, R10 ;  /* 0x0000000a00117213 */ /* 0x000fe20000000000 */
[C---:B------:R-:W-:Y:S01]  /*5520*/  IMAD.HI.U32 R12, R22.reuse, R8, RZ ;  /* 0x00000008160c7227 */ /* 0x040fe200078e00ff */
[----:B------:R0:W-:Y:S03]  /*5530*/  STL [R1+0x2d4], R16 ;  /* 0x0002d41001007387 */ /* 0x0001e60000100800 */
[----:B------:R-:W-:Y:S01]  /*5540*/  IMAD.MOV R12, RZ, RZ, -R12 ;  /* 0x000000ffff0c7224 */ /* 0x000fe200078e0a0c */
[----:B------:R1:W-:Y:S01]  /*5550*/  STL [R1+0x2d8], R13 ;  /* 0x0002d80d01007387 */ /* 0x0003e20000100800 */
[----:B------:R-:W-:-:S04]  /*5560*/  IMAD.HI.U32 R9, R22, R2, RZ ;  /* 0x0000000216097227 */ /* 0x000fc800078e00ff */
[C---:B------:R-:W-:Y:S02]  /*5570*/  IMAD R0, R5.reuse, R12, R8 ;  /* 0x0000000c05007224 */ /* 0x040fe400078e0208 */
[----:B------:R-:W-:Y:S02]  /*5580*/  IMAD.MOV R8, RZ, RZ, -R9 ;  /* 0x000000ffff087224 */ /* 0x000fe400078e0a09 */
[--C-:B------:R-:W-:Y:S01]  /*5590*/  @!P4 IMAD.IADD R14, R14, 0x1, -R5.reuse ;  /* 0x000000010e0ec824 */ /* 0x100fe200078e0a05 */
[C---:B------:R-:W-:Y:S01]  /*55a0*/  ISETP.GT.U32.AND P4, PT, R5.reuse, R0, PT ;  /* 0x000000000500720c */ /* 0x040fe20003f84070 */
[----:B------:R-:W-:Y:S02]  /*55b0*/  IMAD R2, R5, R8, R2 ;  /* 0x0000000805027224 */ /* 0x000fe400078e0202 */
[----:B------:R-:W-:Y:S02]  /*55c0*/  @!P6 IMAD.IADD R11, R11, 0x1, -R5 ;  /* 0x000000010b0be824 */ /* 0x000fe400078e0a05 */
[----:B------:R-:W-:Y:S01]  /*55d0*/  VIADD R9, R7, 0xa7 ;  /* 0x000000a707097836 */ /* 0x000fe20000000000 */
[----:B------:R-:W-:Y:S01]  /*55e0*/  ISETP.GT.U32.AND P6, PT, R5, R2, PT ;  /* 0x000000020500720c */ /* 0x000fe20003fc4070 */
[----:B------:R-:W-:-:S03]  /*55f0*/  IMAD.HI.U32 R18, R22, R17, RZ ;  /* 0x0000001116127227 */ /* 0x000fc600078e00ff */
[----:B------:R-:W-:Y:S01]  /*5600*/  IABS R8, R9 ;  /* 0x0000000900087213 */ /* 0x000fe20000000000 */
[----:B------:R-:W-:Y:S02]  /*5610*/  IMAD.MOV R18, RZ, RZ, -R18 ;  /* 0x000000ffff127224 */ /* 0x000fe400078e0a12 */
[----:B------:R-:W-:Y:S01]  /*5620*/  @!P4 IMAD.IADD R0, R0, 0x1, -R5 ;  /* 0x000000010000c824 */ /* 0x000fe200078e0a05 */
[----:B------:R-:W-:Y:S01]  /*5630*/  ISETP.GE.AND P4, PT, R3, RZ, PT ;  /* 0x000000ff0300720c */ /* 0x000fe20003f86270 */
[----:B0-----:R-:W-:-:S04]  /*5640*/  IMAD.HI.U32 R16, R22, R8, RZ ;  /* 0x0000000816107227 */ /* 0x001fc800078e00ff */
[--C-:B------:R-:W-:Y:S01]  /*5650*/  @!P6 IMAD.IADD R2, R2, 0x1, -R5.reuse ;  /* 0x000000010202e824 */ /* 0x100fe200078e0a05 */
[----:B------:R-:W-:Y:S01]  /*5660*/  ISETP.GT.U32.AND P6, PT, R5, R0, PT ;  /* 0x000000000500720c */ /* 0x000fe20003fc4070 */
[----:B------:R-:W-:Y:S01]  /*5670*/  @!P0 IMAD.IADD R4, R4, 0x1, -R5 ;  /* 0x0000000104048824 */ /* 0x000fe200078e0a05 */
[----:B------:R-:W-:Y:S01]  /*5680*/  ISETP.GE.AND P0, PT, R15, RZ, PT ;  /* 0x000000ff0f00720c */ /* 0x000fe20003f06270 */
[C---:B------:R-:W-:Y:S02]  /*5690*/  IMAD R3, R5.reuse, R18, R17 ;  /* 0x0000001205037224 */ /* 0x040fe400078e0211 */
[----:B------:R-:W-:Y:S02]  /*56a0*/  IMAD.MOV R16, RZ, RZ, -R16 ;  /* 0x000000ffff107224 */ /* 0x000fe400078e0a10 */
[----:B------:R-:W-:Y:S01]  /*56b0*/  IMAD.MOV.U32 R19, RZ, RZ, R14 ;  /* 0x000000ffff137224 */ /* 0x000fe200078e000e */
[----:B------:R-:W-:Y:S01]  /*56c0*/  ISETP.GT.U32.AND P2, PT, R5, R3, PT ;  /* 0x000000030500720c */ /* 0x000fe20003f44070 */
[----:B-1----:R-:W-:-:S02]  /*56d0*/  IMAD.MOV.U32 R13, RZ, RZ, R11 ;  /* 0x000000ffff0d7224 */ /* 0x002fc400078e000b */
[----:B------:R-:W-:Y:S02]  /*56e0*/  IMAD.MOV.U32 R11, RZ, RZ, R4 ;  /* 0x000000ffff0b7224 */ /* 0x000fe400078e0004 */
[----:B------:R-:W-:Y:S02]  /*56f0*/  VIADD R12, R7, 0xa6 ;  /* 0x000000a6070c7836 */ /* 0x000fe40000000000 */
[----:B------:R-:W-:Y:S01]  /*5700*/  @!P1 IMAD.MOV R19, RZ, RZ, -R19 ;  /* 0x000000ffff139224 */ /* 0x000fe200078e0a13 */
[C---:B------:R-:W-:Y:S01]  /*5710*/  ISETP.GT.U32.AND P1, PT, R5.reuse, R2, PT ;  /* 0x000000020500720c */ /* 0x040fe20003f24070 */
[C---:B------:R-:W-:Y:S01]  /*5720*/  IMAD R4, R5.reuse, R16, R8 ;  /* 0x0000001005047224 */ /* 0x040fe200078e0208 */
[----:B------:R-:W-:Y:S01]  /*5730*/  IABS R15, R12 ;  /* 0x0000000c000f7213 */ /* 0x000fe20000000000 */
[----:B------:R-:W-:Y:S01]  /*5740*/  @!P6 IMAD.IADD R0, R0, 0x1, -R5 ;  /* 0x000000010000e824 */ /* 0x000fe200078e0a05 */
[----:B------:R-:W-:Y:S01]  /*5750*/  STL [R1+0x2e0], R19 ;  /* 0x0002e01301007387 */ /* 0x000fe20000100800 */
[----:B------:R-:W-:Y:S01]  /*5760*/  @!P5 IMAD.MOV R13, RZ, RZ, -R13 ;  /* 0x000000ffff0dd224 */ /* 0x000fe200078e0a0d */
[----:B------:R-:W-:Y:S01]  /*5770*/  ISETP.GT.U32.AND P6, PT, R5, R4, PT ;  /* 0x000000040500720c */ /* 0x000fe20003fc4070 */
[----:B------:R-:W-:Y:S01]  /*5780*/  VIADD R8, R7, 0xa5 ;  /* 0x000000a507087836 */ /* 0x000fe20000000000 */
[----:B------:R-:W-:Y:S01]  /*5790*/  ISETP.GE.AND P5, PT, R10, RZ, PT ;  /* 0x000000ff0a00720c */ /* 0x000fe20003fa6270 */
[----:B------:R-:W-:Y:S01]  /*57a0*/  IMAD.HI.U32 R10, R22, R15, RZ ;  /* 0x0000000f160a7227 */ /* 0x000fe200078e00ff */
[----:B------:R0:W-:Y:S03]  /*57b0*/  STL [R1+0x2e4], R13 ;  /* 0x0002e40d01007387 */ /* 0x0001e60000100800 */
[----:B------:R-:W-:-:S02]  /*57c0*/  IMAD.MOV R10, RZ, RZ, -R10 ;  /* 0x000000ffff0a7224 */ /* 0x000fc400078e0a0a */
[--C-:B------:R-:W-:Y:S01]  /*57d0*/  @!P1 IMAD.IADD R2, R2, 0x1, -R5.reuse ;  /* 0x0000000102029824 */ /* 0x100fe200078e0a05 */
[----:B------:R-:W-:Y:S01]  /*57e0*/  ISETP.GE.AND P1, PT, R12, RZ, PT ;  /* 0x000000ff0c00720c */ /* 0x000fe20003f26270 */
[----:B------:R-:W-:Y:S01]  /*57f0*/  @!P2 IMAD.IADD R3, R3, 0x1, -R5 ;  /* 0x000000010303a824 */ /* 0x000fe200078e0a05 */
[----:B------:R-:W-:Y:S01]  /*5800*/  ISETP.GE.AND P2, PT, R8, RZ, PT ;  /* 0x000000ff0800720c */ /* 0x000fe20003f46270 */
[----:B------:R-:W-:Y:S01]  /*5810*/  @!P3 IMAD.MOV R11, RZ, RZ, -R11 ;  /* 0x000000ffff0bb224 */ /* 0x000fe200078e0a0b */
[----:B------:R-:W-:Y:S01]  /*5820*/  ISETP.GE.AND P3, PT, R9, RZ, PT ;  /* 0x000000ff0900720c */ /* 0x000fe20003f66270 */
[C---:B0-----:R-:W-:Y:S01]  /*5830*/  IMAD R13, R5.reuse, R10, R15 ;  /* 0x0000000a050d7224 */ /* 0x041fe200078e020f */
[----:B------:R-:W-:Y:S01]  /*5840*/  IABS R9, R8 ;  /* 0x0000000800097213 */ /* 0x000fe20000000000 */
[----:B------:R-:W-:Y:S01]  /*5850*/  @!P6 IMAD.IADD R4, R4, 0x1, -R5 ;  /* 0x000000010404e824 */ /* 0x000fe200078e0a05 */
[----:B------:R-:W-:Y:S01]  /*5860*/  ISETP.GT.U32.AND P6, PT, R5, R3, PT ;  /* 0x000000030500720c */ /* 0x000fe20003fc4070 */
[----:B------:R-:W-:Y:S01]  /*5870*/  IMAD.MOV.U32 R14, RZ, RZ, R2 ;  /* 0x000000ffff0e7224 */ /* 0x000fe200078e0002 */
[----:B------:R0:W-:Y:S01]  /*5880*/  STL [R1+0x2e8], R11 ;  /* 0x0002e80b01007387 */ /* 0x0001e20000100800 */
[----:B------:R-:W-:-:S04]  /*5890*/  IMAD.HI.U32 R12, R22, R9, RZ ;  /* 0x00000009160c7227 */ /* 0x000fc800078e00ff */
[----:B------:R-:W-:Y:S01]  /*58a0*/  @!P4 IMAD.MOV R14, RZ, RZ, -R14 ;  /* 0x000000ffff0ec224 */ /* 0x000fe200078e0a0e */
[----:B------:R-:W-:Y:S01]  /*58b0*/  ISETP.GT.U32.AND P4, PT, R5, R13, PT ;  /* 0x0000000d0500720c */ /* 0x000fe20003f84070 */
[----:B------:R-:W-:Y:S02]  /*58c0*/  IMAD.MOV R2, RZ, RZ, -R12 ;  /* 0x000000ffff027224 */ /* 0x000fe400078e0a0c */
[----:B------:R-:W-:Y:S02]  /*58d0*/  VIADD R10, R7, 0xa4 ;  /* 0x000000a4070a7836 */ /* 0x000fe40000000000 */
[----:B0-----:R-:W-:Y:S02]  /*58e0*/  IMAD.MOV.U32 R11, RZ, RZ, R0 ;  /* 0x000000ffff0b7224 */ /* 0x001fe400078e0000 */
[----:B------:R-:W-:Y:S01]  /*58f0*/  IMAD R2, R5, R2, R9 ;  /* 0x0000000205027224 */ /* 0x000fe200078e0209 */
[----:B------:R-:W-:Y:S01]  /*5900*/  IABS R0, R10 ;  /* 0x0000000a00007213 */ /* 0x000fe20000000000 */
[----:B------:R-:W-:-:S02]  /*5910*/  VIADD R16, R7, 0xa2 ;  /* 0x000000a207107836 */ /* 0x000fc40000000000 */
[----:B------:R-:W-:Y:S01]  /*5920*/  @!P0 IMAD.MOV R11, RZ, RZ, -R11 ;  /* 0x000000ffff0b8224 */ /* 0x000fe200078e0a0b */
[----:B------:R-:W-:Y:S01]  /*5930*/  ISETP.GT.U32.AND P0, PT, R5, R4, PT ;  /* 0x000000040500720c */ /* 0x000fe20003f04070 */
[----:B------:R-:W-:Y:S01]  /*5940*/  VIADD R8, R7, 0xa3 ;  /* 0x000000a307087836 */ /* 0x000fe20000000000 */
[----:B------:R-:W-:Y:S01]  /*5950*/  IABS R12, R16 ;  /* 0x00000010000c7213 */ /* 0x000fe20000000000 */
[--C-:B------:R-:W-:Y:S01]  /*5960*/  @!P6 IMAD.IADD R3, R3, 0x1, -R5.reuse ;  /* 0x000000010303e824 */ /* 0x100fe200078e0a05 */
[----:B------:R-:W-:Y:S01]  /*5970*/  ISETP.GT.U32.AND P6, PT, R5, R2, PT ;  /* 0x000000020500720c */ /* 0x000fe20003fc4070 */
[----:B------:R0:W-:Y:S01]  /*5980*/  STL [R1+0x2ec], R11 ;  /* 0x0002ec0b01007387 */ /* 0x0001e20000100800 */
[----:B------:R-:W-:Y:S01]  /*5990*/  @!P4 IMAD.IADD R13, R13, 0x1, -R5 ;  /* 0x000000010d0dc824 */ /* 0x000fe200078e0a05 */
[----:B------:R-:W-:Y:S01]  /*59a0*/  ISETP.GE.AND P4, PT, R8, RZ, PT ;  /* 0x000000ff0800720c */ /* 0x000fe20003f86270 */
[----:B------:R-:W-:Y:S01]  /*59b0*/  IMAD.MOV.U32 R15, RZ, RZ, R3 ;  /* 0x000000ffff0f7224 */ /* 0x000fe200078e0003 */
[----:B------:R1:W-:Y:S01]  /*59c0*/  STL [R1+0x2f0], R14 ;  /* 0x0002f00e01007387 */ /* 0x0003e20000100800 */
[----:B------:R-:W-:-:S02]  /*59d0*/  IMAD.MOV.U32 R9, RZ, RZ, R12 ;  /* 0x000000ffff097224 */ /* 0x000fc400078e000c */
[----:B------:R-:W-:Y:S01]  /*59e0*/  @!P5 IMAD.MOV R15, RZ, RZ, -R15 ;  /* 0x000000ffff0fd224 */ /* 0x000fe200078e0a0f */
[C---:B------:R-:W-:Y:S01]  /*59f0*/  ISETP.GT.U32.AND P5, PT, R5.reuse, R13, PT ;  /* 0x0000000d0500720c */ /* 0x040fe20003fa4070 */
[--C-:B------:R-:W-:Y:S01]  /*5a00*/  @!P0 IMAD.IADD R4, R4, 0x1, -R5.reuse ;  /* 0x0000000104048824 */ /* 0x100fe200078e0a05 */
[----:B0-----:R-:W-:Y:S02]  /*5a10*/  IABS R11, R8 ;  /* 0x00000008000b7213 */ /* 0x001fe40000000000 */
[----:B------:R-:W-:Y:S01]  /*5a20*/  @!P6 IMAD.IADD R2, R2, 0x1, -R5 ;  /* 0x000000010202e824 */ /* 0x000fe200078e0a05 */
[----:B------:R-:W-:Y:S01]  /*5a30*/  ISETP.GE.AND P0, PT, R10, RZ, PT ;  /* 0x000000ff0a00720c */ /* 0x000fe20003f06270 */
[C---:B-1----:R-:W-:Y:S01]  /*5a40*/  IMAD.HI.U32 R14, R22.reuse, R0, RZ ;  /* 0x00000000160e7227 */ /* 0x042fe200078e00ff */
[----:B------:R0:W-:Y:S02]  /*5a50*/  STL [R1+0x2f8], R15 ;  /* 0x0002f80f01007387 */ /* 0x0001e40000100800 */
[----:B------:R-:W-:Y:S01]  /*5a60*/  ISETP.GT.U32.AND P6, PT, R5, R2, PT ;  /* 0x000000020500720c */ /* 0x000fe20003fc4070 */
[----:B------:R-:W-:-:S04]  /*5a70*/  IMAD.HI.U32 R12, R22, R11, RZ ;  /* 0x0000000b160c7227 */ /* 0x000fc800078e00ff */
[----:B------:R-:W-:Y:S02]  /*5a80*/  IMAD.MOV R14, RZ, RZ, -R14 ;  /* 0x000000ffff0e7224 */ /* 0x000fe400078e0a0e */
[----:B------:R-:W-:Y:S02]  /*5a90*/  IMAD.MOV R12, RZ, RZ, -R12 ;  /* 0x000000ffff0c7224 */ /* 0x000fe400078e0a0c */
[C---:B------:R-:W-:Y:S02]  /*5aa0*/  IMAD R0, R5.reuse, R14, R0 ;  /* 0x0000000e05007224 */ /* 0x040fe400078e0200 */
[C---:B------:R-:W-:Y:S02]  /*5ab0*/  IMAD R8, R5.reuse, R12, R11 ;  /* 0x0000000c05087224 */ /* 0x040fe400078e020b */
[----:B------:R-:W-:Y:S01]  /*5ac0*/  @!P3 IMAD.MOV R4, RZ, RZ, -R4 ;  /* 0x000000ffff04b224 */ /* 0x000fe200078e0a04 */
[----:B------:R-:W-:Y:S01]  /*5ad0*/  ISETP.GT.U32.AND P3, PT, R5, R0, PT ;  /* 0x000000000500720c */ /* 0x000fe20003f64070 */
[----:B------:R-:W-:-:S03]  /*5ae0*/  IMAD.HI.U32 R10, R22, R9, RZ ;  /* 0x00000009160a7227 */ /* 0x000fc600078e00ff */
[----:B------:R1:W-:Y:S01]  /*5af0*/  STL [R1+0x2fc], R4 ;  /* 0x0002fc0401007387 */ /* 0x0003e20000100800 */
[--C-:B------:R-:W-:Y:S01]  /*5b00*/  @!P5 IMAD.IADD R13, R13, 0x1, -R5.reuse ;  /* 0x000000010d0dd824 */ /* 0x100fe200078e0a05 */
[C---:B------:R-:W-:Y:S01]  /*5b10*/  ISETP.GT.U32.AND P5, PT, R5.reuse, R8, PT ;  /* 0x000000080500720c */ /* 0x040fe20003fa4070 */
[----:B------:R-:W-:Y:S02]  /*5b20*/  IMAD.MOV R10, RZ, RZ, -R10 ;  /* 0x000000ffff0a7224 */ /* 0x000fe400078e0a0a */
[----:B------:R-:W-:Y:S02]  /*5b30*/  @!P6 IMAD.IADD R2, R2, 0x1, -R5 ;  /* 0x000000010202e824 */ /* 0x000fe400078e0a05 */
[----:B------:R-:W-:Y:S02]  /*5b40*/  IMAD R3, R5, R10, R9 ;  /* 0x0000000a05037224 */ /* 0x000fe400078e0209 */
[----:B------:R-:W-:Y:S02]  /*5b50*/  VIADD R9, R7, 0xa1 ;  /* 0x000000a107097836 */ /* 0x000fe40000000000 */
[--C-:B------:R-:W-:Y:S01]  /*5b60*/  @!P3 IMAD.IADD R0, R0, 0x1, -R5.reuse ;  /* 0x000000010000b824 */ /* 0x100fe200078e0a05 */
[----:B------:R-:W-:Y:S01]  /*5b70*/  ISETP.GT.U32.AND P6, PT, R5, R3, PT ;  /* 0x000000030500720c */ /* 0x000fe20003fc4070 */
[----:B------:R-:W-:Y:S01]  /*5b80*/  VIADD R10, R7, 0x9f ;  /* 0x0000009f070a7836 */ /* 0x000fe20000000000 */
[----:B------:R-:W-:Y:S01]  /*5b90*/  IABS R11, R9 ;  /* 0x00000009000b7213 */ /* 0x000fe20000000000 */
[----:B------:R-:W-:Y:S01]  /*5ba0*/  @!P5 IMAD.IADD R8, R8, 0x1, -R5 ;  /* 0x000000010808d824 */ /* 0x000fe200078e0a05 */
[----:B------:R-:W-:Y:S01]  /*5bb0*/  ISETP.GT.U32.AND P5, PT, R5, R0, PT ;  /* 0x000000000500720c */ /* 0x000fe20003fa4070 */
[----:B------:R-:W-:Y:S01]  /*5bc0*/  VIADD R12, R7, 0xa0 ;  /* 0x000000a0070c7836 */ /* 0x000fe20000000000 */
[----:B------:R-:W-:Y:S01]  /*5bd0*/  IABS R17, R10 ;  /* 0x0000000a00117213 */ /* 0x000fe20000000000 */
[----:B0-----:R-:W-:Y:S01]  /*5be0*/  IMAD.HI.U32 R15, R22, R11, RZ ;  /* 0x0000000b160f7227 */ /* 0x001fe200078e00ff */
[----:B------:R-:W-:-:S02]  /*5bf0*/  ISETP.GE.AND P3, PT, R16, RZ, PT ;  /* 0x000000ff1000720c */ /* 0x000fc40003f66270 */
[----:B------:R-:W-:Y:S01]  /*5c00*/  IABS R14, R12 ;  /* 0x0000000c000e7213 */ /* 0x000fe20000000000 */
[----:B------:R-:W-:Y:S02]  /*5c10*/  IMAD.MOV R15, RZ, RZ, -R15 ;  /* 0x000000ffff0f7224 */ /* 0x000fe400078e0a0f */
[----:B------:R-:W-:Y:S01]  /*5c20*/  @!P6 IMAD.IADD R3, R3, 0x1, -R5 ;  /* 0x000000010303e824 */ /* 0x000fe200078e0a05 */
[C---:B------:R-:W-:Y:S01]  /*5c30*/  ISETP.GT.U32.AND P6, PT, R5.reuse, R8, PT ;  /* 0x000000080500720c */ /* 0x040fe20003fc4070 */
[----:B------:R-:W-:Y:S02]  /*5c40*/  IMAD R11, R5, R15, R11 ;  /* 0x0000000f050b7224 */ /* 0x000fe400078e020b */
[----:B------:R-:W-:Y:S02]  /*5c50*/  IMAD.MOV.U32 R16, RZ, RZ, R17 ;  /* 0x000000ffff107224 */ /* 0x000fe400078e0011 */
[----:B-1----:R-:W-:Y:S02]  /*5c60*/  VIADD R4, R7, 0x9e ;  /* 0x0000009e07047836 */ /* 0x002fe40000000000 */
[----:B------:R-:W-:-:S03]  /*5c70*/  IMAD.HI.U32 R17, R22, R14, RZ ;  /* 0x0000000e16117227 */ /* 0x000fc600078e00ff */
[----:B------:R-:W-:Y:S01]  /*5c80*/  IABS R18, R4 ;  /* 0x0000000400127213 */ /* 0x000fe20000000000 */
[----:B------:R-:W-:Y:S01]  /*5c90*/  @!P5 IMAD.IADD R0, R0, 0x1, -R5 ;  /* 0x000000010000d824 */ /* 0x000fe200078e0a05 */
[C---:B------:R-:W-:Y:S01]  /*5ca0*/  ISETP.GT.U32.AND P5, PT, R5.reuse, R11, PT ;  /* 0x0000000b0500720c */ /* 0x040fe20003fa4070 */
[----:B------:R-:W-:Y:S02]  /*5cb0*/  IMAD.MOV.U32 R20, RZ, RZ, R13 ;  /* 0x000000ffff147224 */ /* 0x000fe400078e000d */
[----:B------:R-:W-:Y:S02]  /*5cc0*/  IMAD.MOV R17, RZ, RZ, -R17 ;  /* 0x000000ffff117224 */ /* 0x000fe400078e0a11 */
[----:B------:R-:W-:Y:S02]  /*5cd0*/  IMAD.MOV.U32 R19, RZ, RZ, R2 ;  /* 0x000000ffff137224 */ /* 0x000fe400078e0002 */
[----:B------:R-:W-:Y:S01]  /*5ce0*/  @!P1 IMAD.MOV R20, RZ, RZ, -R20 ;  /* 0x000000ffff149224 */ /* 0x000fe200078e0a14 */
[----:B------:R-:W-:Y:S01]  /*5cf0*/  ISETP.GT.U32.AND P1, PT, R5, R3, PT ;  /* 0x000000030500720c */ /* 0x000fe20003f24070 */
[----:B------:R-:W-:Y:S01]  /*5d00*/  @!P2 IMAD.MOV R19, RZ, RZ, -R19 ;  /* 0x000000ffff13a224 */ /* 0x000fe200078e0a13 */
[----:B------:R-:W-:Y:S01]  /*5d10*/  ISETP.GE.AND P2, PT, R9, RZ, PT ;  /* 0x000000ff0900720c */ /* 0x000fe20003f46270 */
[----:B------:R-:W-:Y:S01]  /*5d20*/  IMAD R14, R5, R17, R14 ;  /* 0x00000011050e7224 */ /* 0x000fe200078e020e */
[----:B------:R-:W-:Y:S01]  /*5d30*/  STL [R1+0x300], R20 ;  /* 0x0003001401007387 */ /* 0x000fe20000100800 */
[----:B------:R-:W-:-:S03]  /*5d40*/  IMAD.HI.U32 R13, R22, R18, RZ ;  /* 0x00000012160d7227 */ /* 0x000fc600078e00ff */
[----:B------:R0:W-:Y:S01]  /*5d50*/  STL [R1+0x318], R19 ;  /* 0x0003181301007387 */ /* 0x0001e20000100800 */
[----:B------:R-:W-:Y:S01]  /*5d60*/  @!P6 IMAD.IADD R8, R8, 0x1, -R5 ;  /* 0x000000010808e824 */ /* 0x000fe200078e0a05 */
[----:B------:R-:W-:Y:S01]  /*5d70*/  ISETP.GT.U32.AND P6, PT, R5, R14, PT ;  /* 0x0000000e0500720c */ /* 0x000fe20003fc4070 */
[----:B------:R-:W-:Y:S02]  /*5d80*/  IMAD.MOV R13, RZ, RZ, -R13 ;  /* 0x000000ffff0d7224 */ /* 0x000fe400078e0a0d */
[----:B------:R-:W-:Y:S02]  /*5d90*/  @!P5 IMAD.IADD R11, R11, 0x1, -R5 ;  /* 0x000000010b0bd824 */ /* 0x000fe400078e0a05 */
[----:B------:R-:W-:Y:S02]  /*5da0*/  IMAD R13, R5, R13, R18 ;  /* 0x0000000d050d7224 */ /* 0x000fe400078e0212 */
[----:B------:R-:W-:Y:S02]  /*5db0*/  VIADD R2, R7, 0x9d ;  /* 0x0000009d07027836 */ /* 0x000fe40000000000 */
[----:B0-----:R-:W-:-:S02]  /*5dc0*/  IMAD.MOV.U32 R19, RZ, RZ, R0 ;  /* 0x000000ffff137224 */ /* 0x001fc400078e0000 */
[----:B------:R-:W-:Y:S01]  /*5dd0*/  @!P4 IMAD.MOV R8, RZ, RZ, -R8 ;  /* 0x000000ffff08c224 */ /* 0x000fe200078e0a08 */
[C---:B------:R-:W-:Y:S01]  /*5de0*/  ISETP.GT.U32.AND P4, PT, R5.reuse, R13, PT ;  /* 0x0000000d0500720c */ /* 0x040fe20003f84070 */
[----:B------:R-:W-:Y:S01]  /*5df0*/  @!P0 IMAD.MOV R19, RZ, RZ, -R19 ;  /* 0x000000ffff138224 */ /* 0x000fe200078e0a13 */
[----:B------:R-:W-:Y:S01]  /*5e00*/  ISETP.GT.U32.AND P0, PT, R5, R11, PT ;  /* 0x0000000b0500720c */ /* 0x000fe20003f04070 */
[----:B------:R-:W-:-:S03]  /*5e10*/  IMAD.HI.U32 R9, R22, R16, RZ ;  /* 0x0000001016097227 */ /* 0x000fc600078e00ff */
[----:B------:R-:W-:Y:S01]  /*5e20*/  STL [R1+0x320], R19 ;  /* 0x0003201301007387 */ /* 0x000fe20000100800 */
[--C-:B------:R-:W-:Y:S01]  /*5e30*/  @!P1 IMAD.IADD R3, R3, 0x1, -R5.reuse ;  /* 0x0000000103039824 */ /* 0x100fe200078e0a05 */
[----:B------:R-:W-:Y:S01]  /*5e40*/  ISETP.GE.AND P1, PT, R12, RZ, PT ;  /* 0x000000ff0c00720c */ /* 0x000fe20003f26270 */
[----:B------:R-:W-:Y:S01]  /*5e50*/  @!P6 IMAD.IADD R14, R14, 0x1, -R5 ;  /* 0x000000010e0ee824 */ /* 0x000fe200078e0a05 */
[----:B------:R-:W-:Y:S01]  /*5e60*/  IABS R12, R2 ;  /* 0x00000002000c7213 */ /* 0x000fe20000000000 */
[----:B------:R-:W-:Y:S01]  /*5e70*/  IMAD.MOV R9, RZ, RZ, -R9 ;  /* 0x000000ffff097224 */ /* 0x000fe200078e0a09 */
[----:B------:R0:W-:Y:S01]  /*5e80*/  STL [R1+0x31c], R8 ;  /* 0x00031c0801007387 */ /* 0x0001e20000100800 */
[----:B------:R-:W-:Y:S01]  /*5e90*/  VIADD R15, R7, 0x9c ;  /* 0x0000009c070f7836 */ /* 0x000fe20000000000 */
[C---:B------:R-:W-:Y:S01]  /*5ea0*/  ISETP.GT.U32.AND P6, PT, R5.reuse, R14, PT ;  /* 0x0000000e0500720c */ /* 0x040fe20003fc4070 */
[----:B------:R-:W-:Y:S02]  /*5eb0*/  IMAD R9, R5, R9, R16 ;  /* 0x0000000905097224 */ /* 0x000fe400078e0210 */
[----:B------:R-:W-:Y:S01]  /*5ec0*/  IMAD.HI.U32 R16, R22, R12, RZ ;  /* 0x0000000c16107227 */ /* 0x000fe200078e00ff */
[----:B------:R-:W-:-:S02]  /*5ed0*/  IABS R0, R15 ;  /* 0x0000000f00007213 */ /* 0x000fc40000000000 */
[----:B------:R-:W-:Y:S01]  /*5ee0*/  ISETP.GT.U32.AND P5, PT, R5, R9, PT ;  /* 0x000000090500720c */ /* 0x000fe20003fa4070 */
[----:B------:R-:W-:Y:S01]  /*5ef0*/  @!P0 IMAD.IADD R11, R11, 0x1, -R5 ;  /* 0x000000010b0b8824 */ /* 0x000fe200078e0a05 */
[----:B------:R-:W-:Y:S01]  /*5f00*/  ISETP.GE.AND P0, PT, R4, RZ, PT ;  /* 0x000000ff0400720c */ /* 0x000fe20003f06270 */
[----:B------:R-:W-:Y:S02]  /*5f10*/  IMAD.MOV R16, RZ, RZ, -R16 ;  /* 0x000000ffff107224 */ /* 0x000fe400078e0a10 */
[----:B------:R-:W-:Y:S01]  /*5f20*/  @!P3 IMAD.MOV R3, RZ, RZ, -R3 ;  /* 0x000000ffff03b224 */ /* 0x000fe200078e0a03 */
[----:B------:R-:W-:Y:S01]  /*5f30*/  ISETP.GE.AND P3, PT, R10, RZ, PT ;  /* 0x000000ff0a00720c */ /* 0x000fe20003f66270 */
[----:B0-----:R-:W-:Y:S02]  /*5f40*/  IMAD.MOV.U32 R8, RZ, RZ, R11 ;  /* 0x000000ffff087224 */ /* 0x001fe400078e000b */
[--C-:B------:R-:W-:Y:S01]  /*5f50*/  @!P4 IMAD.IADD R13, R13, 0x1, -R5.reuse ;  /* 0x000000010d0dc824 */ /* 0x100fe200078e0a05 */
[----:B------:R0:W-:Y:S01]  /*5f60*/  STL [R1+0x324], R3 ;  /* 0x0003240301007387 */ /* 0x0001e20000100800 */
[C---:B------:R-:W-:Y:S01]  /*5f70*/  IMAD R12, R5.reuse, R16, R12 ;  /* 0x00000010050c7224 */ /* 0x040fe200078e020c */
[----:B------:R-:W-:Y:S01]  /*5f80*/  ISETP.GE.AND P4, PT, R2, RZ, PT ;  /* 0x000000ff0200720c */ /* 0x000fe20003f86270 */
[----:B------:R-:W-:Y:S01]  /*5f90*/  @!P2 IMAD.MOV R8, RZ, RZ, -R8 ;  /* 0x000000ffff08a224 */ /* 0x000fe200078e0a08 */
[C---:B------:R-:W-:Y:S01]  /*5fa0*/  ISETP.GT.U32.AND P2, PT, R5.reuse, R13, PT ;  /* 0x0000000d0500720c */ /* 0x040fe20003f44070 */
[--C-:B------:R-:W-:Y:S01]  /*5fb0*/  @!P6 IMAD.IADD R14, R14, 0x1, -R5.reuse ;  /* 0x000000010e0ee824 */ /* 0x100fe200078e0a05 */
[----:B------:R-:W-:Y:S01]  /*5fc0*/  ISETP.GT.U32.AND P6, PT, R5, R12, PT ;  /* 0x0000000c0500720c */ /* 0x000fe20003fc4070 */
[----:B------:R-:W-:Y:S01]  /*5fd0*/  @!P5 IMAD.IADD R9, R9, 0x1, -R5 ;  /* 0x000000010909d824 */ /* 0x000fe200078e0a05 */
[----:B------:R1:W-:Y:S01]  /*5fe0*/  STL [R1+0x340], R8 ;  /* 0x0003400801007387 */ /* 0x0003e20000100800 */
[----:B------:R-:W-:-:S02]  /*5ff0*/  IMAD.MOV.U32 R10, RZ, RZ, R14 ;  /* 0x000000ffff0a7224 */ /* 0x000fc400078e000e */
[----:B0-----:R-:W-:Y:S01]  /*6000*/  IMAD.HI.U32 R3, R22, R0, RZ ;  /* 0x0000000016037227 */ /* 0x001fe200078e00ff */
[----:B------:R-:W-:-:S03]  /*6010*/  ISETP.GT.U32.AND P5, PT, R5, R9, PT ;  /* 0x000000090500720c */ /* 0x000fc60003fa4070 */
[----:B------:R-:W-:Y:S02]  /*6020*/  IMAD.MOV R3, RZ, RZ, -R3 ;  /* 0x000000ffff037224 */ /* 0x000fe400078e0a03 */
[--C-:B------:R-:W-:Y:S02]  /*6030*/  @!P2 IMAD.IADD R13, R13, 0x1, -R5.reuse ;  /* 0x000000010d0da824 */ /* 0x100fe400078e0a05 */
[----:B------:R-:W-:Y:S02]  /*6040*/  IMAD R0, R5, R3, R0 ;  /* 0x0000000305007224 */ /* 0x000fe400078e0200 */
[--C-:B------:R-:W-:Y:S02]  /*6050*/  @!P6 IMAD.IADD R12, R12, 0x1, -R5.reuse ;  /* 0x000000010c0ce824 */ /* 0x100fe400078e0a05 */
[----:B------:R-:W-:Y:S01]  /*6060*/  VIADD R3, R7, 0x9b ;  /* 0x0000009b07037836 */ /* 0x000fe20000000000 */
[----:B------:R-:W-:Y:S01]  /*6070*/  ISETP.GT.U32.AND P2, PT, R5, R0, PT ;  /* 0x000000000500720c */ /* 0x000fe20003f44070 */
[----:B------:R-:W-:Y:S01]  /*6080*/  @!P5 IMAD.IADD R9, R9, 0x1, -R5 ;  /* 0x000000010909d824 */ /* 0x000fe200078e0a05 */
[----:B------:R-:W-:Y:S01]  /*6090*/  ISETP.GT.U32.AND P6, PT, R5, R12, PT ;  /* 0x0000000c0500720c */ /* 0x000fe20003fc4070 */
[----:B------:R-:W-:Y:S01]  /*60a0*/  VIADD R4, R7, 0x9a ;  /* 0x0000009a07047836 */ /* 0x000fe20000000000 */
[----:B------:R-:W-:Y:S01]  /*60b0*/  IABS R17, R3 ;  /* 0x0000000300117213 */ /* 0x000fe20000000000 */
[----:B------:R-:W-:Y:S01]  /*60c0*/  @!P1 IMAD.MOV R10, RZ, RZ, -R10 ;  /* 0x000000ffff0a9224 */ /* 0x000fe200078e0a0a */
[----:B------:R-:W-:Y:S01]  /*60d0*/  ISETP.GE.AND P1, PT, R3, RZ, PT ;  /* 0x000000ff0300720c */ /* 0x000fe20003f26270 */
[----:B-1----:R-:W-:Y:S01]  /*60e0*/  VIADD R8, R7, 0x99 ;  /* 0x0000009907087836 */ /* 0x002fe20000000000 */
[----:B------:R-:W-:Y:S01]  /*60f0*/  IABS R3, R4 ;  /* 0x0000000400037213 */ /* 0x000fe20000000000 */
[----:B------:R-:W-:Y:S01]  /*6100*/  @!P3 IMAD.MOV R9, RZ, RZ, -R9 ;  /* 0x000000ffff09b224 */ /* 0x000fe200078e0a09 */
[----:B------:R-:W-:Y:S01]  /*6110*/  ISETP.GE.AND P3, PT, R4, RZ, PT ;  /* 0x000000ff0400720c */ /* 0x000fe20003f66270 */
[----:B------:R0:W-:Y:S01]  /*6120*/  STL [R1+0x33c], R10 ;  /* 0x00033c0a01007387 */ /* 0x0001e20000100800 */
[----:B------:R-:W-:Y:S01]  /*6130*/  IMAD.HI.U32 R4, R22, R17, RZ ;  /* 0x0000001116047227 */ /* 0x000fe200078e00ff */
[----:B------:R-:W-:-:S02]  /*6140*/  IABS R11, R8 ;  /* 0x00000008000b7213 */ /* 0x000fc40000000000 */
[----:B------:R1:W-:Y:S01]  /*6150*/  STL [R1+0x34c], R9 ;  /* 0x00034c0901007387 */ /* 0x0003e20000100800 */
[--C-:B------:R-:W-:Y:S01]  /*6160*/  @!P2 IMAD.IADD R0, R0, 0x1, -R5.reuse ;  /* 0x000000010000a824 */ /* 0x100fe200078e0a05 */
[----:B------:R-:W-:Y:S01]  /*6170*/  ISETP.GE.AND P5, PT, R15, RZ, PT ;  /* 0x000000ff0f00720c */ /* 0x000fe20003fa6270 */
[----:B------:R-:W-:Y:S02]  /*6180*/  @!P6 IMAD.IADD R12, R12, 0x1, -R5 ;  /* 0x000000010c0ce824 */ /* 0x000fe400078e0a05 */
[----:B------:R-:W-:Y:S01]  /*6190*/  IMAD.MOV R4, RZ, RZ, -R4 ;  /* 0x000000ffff047224 */ /* 0x000fe200078e0a04 */
[----:B------:R-:W-:Y:S01]  /*61a0*/  ISETP.GT.U32.AND P2, PT, R5, R0, PT ;  /* 0x000000000500720c */ /* 0x000fe20003f44070 */
[----:B0-----:R-:W-:Y:S02]  /*61b0*/  IMAD.MOV.U32 R10, RZ, RZ, R13 ;  /* 0x000000ffff0a7224 */ /* 0x001fe400078e000d */
[----:B------:R-:W-:Y:S02]  /*61c0*/  VIADD R2, R7, 0x98 ;  /* 0x0000009807027836 */ /* 0x000fe40000000000 */
[----:B------:R-:W-:Y:S01]  /*61d0*/  @!P0 IMAD.MOV R10, RZ, RZ, -R10 ;  /* 0x000000ffff0a8224 */ /* 0x000fe200078e0a0a */
[----:B------:R-:W-:Y:S01]  /*61e0*/  ISETP.GE.AND P0, PT, R8, RZ, PT ;  /* 0x000000ff0800720c */ /* 0x000fe20003f06270 */
[----:B-1----:R-:W-:Y:S01]  /*61f0*/  IMAD.MOV.U32 R9, RZ, RZ, R12 ;  /* 0x000000ffff097224 */ /* 0x002fe200078e000c */
[----:B------:R-:W-:Y:S01]  /*6200*/  ISETP.GE.AND P6, PT, R2, RZ, PT ;  /* 0x000000ff0200720c */ /* 0x000fe20003fc6270 */
[----:B------:R-:W-:Y:S01]  /*6210*/  IMAD.MOV.U32 R8, RZ, RZ, R3 ;  /* 0x000000ffff087224 */ /* 0x000fe200078e0003 */
[----:B------:R-:W-:Y:S01]  /*6220*/  IABS R13, R2 ;  /* 0x00000002000d7213 */ /* 0x000fe20000000000 */
[----:B------:R-:W-:Y:S01]  /*6230*/  IMAD.HI.U32 R3, R22, R11, RZ ;  /* 0x0000000b16037227 */ /* 0x000fe200078e00ff */
[----:B------:R-:W-:Y:S03]  /*6240*/  STL [R1+0x35c], R10 ;  /* 0x00035c0a01007387 */ /* 0x000fe60000100800 */
[----:B------:R-:W-:-:S02]  /*6250*/  IMAD R17, R5, R4, R17 ;  /* 0x0000000405117224 */ /* 0x000fc400078e0211 */
[----:B------:R-:W-:Y:S02]  /*6260*/  @!P4 IMAD.MOV R9, RZ, RZ, -R9 ;  /* 0x000000ffff09c224 */ /* 0x000fe400078e0a09 */
[----:B------:R-:W-:Y:S01]  /*6270*/  IMAD.MOV R3, RZ, RZ, -R3 ;  /* 0x000000ffff037224 */ /* 0x000fe200078e0a03 */
[----:B------:R-:W-:Y:S01]  /*6280*/  ISETP.GT.U32.AND P4, PT, R5, R17, PT ;  /* 0x000000110500720c */ /* 0x000fe20003f84070 */
[----:B------:R-:W-:Y:S01]  /*6290*/  @!P2 IMAD.IADD R0, R0, 0x1, -R5 ;  /* 0x000000010000a824 */ /* 0x000fe200078e0a05 */
[----:B------:R0:W-:Y:S01]  /*62a0*/  STL [R1+0x364], R9 ;  /* 0x0003640901007387 */ /* 0x0001e20000100800 */
[----:B------:R-:W-:-:S04]  /*62b0*/  IMAD.HI.U32 R2, R22, R8, RZ ;  /* 0x0000000816027227 */ /* 0x000fc800078e00ff */
[----:B------:R-:W-:Y:S02]  /*62c0*/  IMAD R11, R5, R3, R11 ;  /* 0x00000003050b7224 */ /* 0x000fe400078e020b */
[----:B------:R-:W-:Y:S02]  /*62d0*/  IMAD.MOV R4, RZ, RZ, -R2 ;  /* 0x000000ffff047224 */ /* 0x000fe400078e0a02 */
[----:B------:R-:W-:Y:S02]  /*62e0*/  VIADD R14, R7, 0x96 ;  /* 0x00000096070e7836 */ /* 0x000fe40000000000 */
[----:B0-----:R-:W-:Y:S02]  /*62f0*/  IMAD.MOV.U32 R9, RZ, RZ, R0 ;  /* 0x000000ffff097224 */ /* 0x001fe400078e0000 */
[C---:B------:R-:W-:Y:S01]  /*6300*/  IMAD R8, R5.reuse, R4, R8 ;  /* 0x0000000405087224 */ /* 0x040fe200078e0208 */
[----:B------:R-:W-:Y:S01]  /*6310*/  IABS R0, R14 ;  /* 0x0000000e00007213 */ /* 0x000fe20000000000 */
[----:B------:R-:W-:Y:S01]  /*6320*/  @!P5 IMAD.MOV R9, RZ, RZ, -R9 ;  /* 0x000000ffff09d224 */ /* 0x000fe200078e0a09 */
[----:B------:R-:W-:Y:S01]  /*6330*/  ISETP.GT.U32.AND P5, PT, R5, R11, PT ;  /* 0x0000000b0500720c */ /* 0x000fe20003fa4070 */
[----:B------:R-:W-:Y:S01]  /*6340*/  @!P4 IMAD.IADD R17, R17, 0x1, -R5 ;  /* 0x000000011111c824 */ /* 0x000fe200078e0a05 */
[C---:B------:R-:W-:Y:S01]  /*6350*/  ISETP.GT.U32.AND P2, PT, R5.reuse, R8, PT ;  /* 0x000000080500720c */ /* 0x040fe20003f44070 */
[----:B------:R-:W-:Y:S01]  /*6360*/  IMAD.HI.U32 R2, R22, R13, RZ ;  /* 0x0000000d16027227 */ /* 0x000fe200078e00ff */
[----:B------:R0:W-:Y:S02]  /*6370*/  STL [R1+0x368], R9 ;  /* 0x0003680901007387 */ /* 0x0001e40000100800 */
[----:B------:R-:W-:Y:S01]  /*6380*/  ISETP.GT.U32.AND P4, PT, R5, R17, PT ;  /* 0x000000110500720c */ /* 0x000fe20003f84070 */
[----:B------:R-:W-:-:S02]  /*6390*/  IMAD.MOV R2, RZ, RZ, -R2 ;  /* 0x000000ffff027224 */ /* 0x000fc400078e0a02 */
[----:B------:R-:W-:Y:S02]  /*63a0*/  VIADD R18, R7, 0x97 ;  /* 0x0000009707127836 */ /* 0x000fe40000000000 */
[----:B------:R-:W-:Y:S02]  /*63b0*/  IMAD R13, R5, R2, R13 ;  /* 0x00000002050d7224 */ /* 0x000fe400078e020d */
[--C-:B------:R-:W-:Y:S01]  /*63c0*/  @!P5 IMAD.IADD R11, R11, 0x1, -R5.reuse ;  /* 0x000000010b0bd824 */ /* 0x100fe200078e0a05 */
[----:B------:R-:W-:Y:S01]  /*63d0*/  IABS R2, R18 ;  /* 0x0000001200027213 */ /* 0x000fe20000000000 */
[----:B------:R-:W-:Y:S02]  /*63e0*/  @!P2 IMAD.IADD R8, R8, 0x1, -R5 ;  /* 0x000000010808a824 */ /* 0x000fe400078e0a05 */
[----:B------:R-:W-:Y:S01]  /*63f0*/  IMAD.HI.U32 R3, R22, R0, RZ ;  /* 0x0000000016037227 */ /* 0x000fe200078e00ff */
[C---:B------:R-:W-:Y:S02]  /*6400*/  ISETP.GT.U32.AND P5, PT, R5.reuse, R11, PT ;  /* 0x0000000b0500720c */ /* 0x040fe40003fa4070 */
[----:B------:R-:W-:Y:S01]  /*6410*/  ISETP.GT.U32.AND P2, PT, R5, R8, PT ;  /* 0x000000080500720c */ /* 0x000fe20003f44070 */
[----:B------:R-:W-:-:S02]  /*6420*/  IMAD.MOV R3, RZ, RZ, -R3 ;  /* 0x000000ffff037224 */ /* 0x000fc400078e0a03 */
[----:B------:R-:W-:Y:S01]  /*6430*/  @!P4 IMAD.IADD R17, R17, 0x1, -R5 ;  /* 0x000000011111c824 */ /* 0x000fe200078e0a05 */
[----:B------:R-:W-:Y:S01]  /*6440*/  ISETP.GT.U32.AND P4, PT, R5, R13, PT ;  /* 0x0000000d0500720c */ /* 0x000fe20003f84070 */
[----:B------:R-:W-:-:S04]  /*6450*/  IMAD.HI.U32 R15, R22, R2, RZ ;  /* 0x00000002160f7227 */ /* 0x000fc800078e00ff */
[----:B------:R-:W-:Y:S02]  /*6460*/  IMAD R0, R5, R3, R0 ;  /* 0x0000000305007224 */ /* 0x000fe400078e0200 */
[----:B------:R-:W-:Y:S02]  /*6470*/  IMAD.MOV R15, RZ, RZ, -R15 ;  /* 0x000000ffff0f7224 */ /* 0x000fe400078e0a0f */
[--C-:B------:R-:W-:Y:S01]  /*6480*/  @!P5 IMAD.IADD R11, R11, 0x1, -R5.reuse ;  /* 0x000000010b0bd824 */ /* 0x100fe200078e0a05 */
[C---:B------:R-:W-:Y:S01]  /*6490*/  ISETP.GT.U32.AND P5, PT, R5.reuse, R0, PT ;  /* 0x000000000500720c */ /* 0x040fe20003fa4070 */
[----:B------:R-:W-:Y:S02]  /*64a0*/  IMAD R2, R5, R15, R2 ;  /* 0x0000000f05027224 */ /* 0x000fe400078e0202 */
[----:B------:R-:W-:Y:S02]  /*64b0*/  VIADD R12, R7, 0x95 ;  /* 0x00000095070c7836 */ /* 0x000fe40000000000 */
[----:B------:R-:W-:Y:S01]  /*64c0*/  @!P2 IMAD.IADD R8, R8, 0x1, -R5 ;  /* 0x000000010808a824 */ /* 0x000fe200078e0a05 */
[----:B------:R-:W-:Y:S01]  /*64d0*/  ISETP.GT.U32.AND P2, PT, R5, R2, PT ;  /* 0x000000020500720c */ /* 0x000fe20003f44070 */
[----:B------:R-:W-:Y:S01]  /*64e0*/  IMAD.MOV.U32 R19, RZ, RZ, R17 ;  /* 0x000000ffff137224 */ /* 0x000fe200078e0011 */
[----:B0-----:R-:W-:Y:S01]  /*64f0*/  IABS R9, R12 ;  /* 0x0000000c00097213 */ /* 0x001fe20000000000 */
[----:B------:R-:W-:Y:S01]  /*6500*/  @!P4 IMAD.IADD R13, R13, 0x1, -R5 ;  /* 0x000000010d0dc824 */ /* 0x000fe200078e0a05 */
[----:B------:R-:W-:Y:S01]  /*6510*/  ISETP.GE.AND P4, PT, R18, RZ, PT ;  /* 0x000000ff1200720c */ /* 0x000fe20003f86270 */
[----:B------:R-:W-:-:S02]  /*6520*/  VIADD R4, R7, 0x94 ;  /* 0x0000009407047836 */ /* 0x000fc40000000000 */
[----:B------:R-:W-:Y:S02]  /*6530*/  VIADD R3, R7, 0x93 ;  /* 0x0000009307037836 */ /* 0x000fe40000000000 */
[----:B------:R-:W-:Y:S01]  /*6540*/  @!P1 IMAD.MOV R19, RZ, RZ, -R19 ;  /* 0x000000ffff139224 */ /* 0x000fe200078e0a13 */
[C---:B------:R-:W-:Y:S01]  /*6550*/  ISETP.GT.U32.AND P1, PT, R5.reuse, R13, PT ;  /* 0x0000000d0500720c */ /* 0x040fe20003f24070 */
[----:B------:R-:W-:Y:S01]  /*6560*/  @!P5 IMAD.IADD R0, R0, 0x1, -R5 ;  /* 0x000000010000d824 */ /* 0x000fe200078e0a05 */
[----:B------:R-:W-:Y:S01]  /*6570*/  IABS R10, R4 ;  /* 0x00000004000a7213 */ /* 0x000fe20000000000 */
[C---:B------:R-:W-:Y:S01]  /*6580*/  IMAD.HI.U32 R16, R22.reuse, R9, RZ ;  /* 0x0000000916107227 */ /* 0x040fe200078e00ff */
[----:B------:R-:W-:Y:S01]  /*6590*/  IABS R17, R3 ;  /* 0x0000000300117213 */ /* 0x000fe20000000000 */
[----:B------:R0:W-:Y:S01]  /*65a0*/  STL [R1+0x360], R19 ;  /* 0x0003601301007387 */ /* 0x0001e20000100800 */
[----:B------:R-:W-:Y:S01]  /*65b0*/  ISETP.GT.U32.AND P5, PT, R5, R0, PT ;  /* 0x000000000500720c */ /* 0x000fe20003fa4070 */
[----:B------:R-:W-:-:S04]  /*65c0*/  IMAD.HI.U32 R15, R22, R10, RZ ;  /* 0x0000000a160f7227 */ /* 0x000fc800078e00ff */
[----:B------:R-:W-:Y:S02]  /*65d0*/  IMAD.MOV R16, RZ, RZ, -R16 ;  /* 0x000000ffff107224 */ /* 0x000fe400078e0a10 */
[----:B------:R-:W-:Y:S01]  /*65e0*/  @!P2 IMAD.IADD R2, R2, 0x1, -R5 ;  /* 0x000000010202a824 */ /* 0x000fe200078e0a05 */
[----:B------:R-:W-:Y:S01]  /*65f0*/  ISETP.GE.AND P2, PT, R14, RZ, PT ;  /* 0x000000ff0e00720c */ /* 0x000fe20003f46270 */
[----:B0-----:R-:W-:Y:S02]  /*6600*/  IMAD.MOV.U32 R19, RZ, RZ, R8 ;  /* 0x000000ffff137224 */ /* 0x001fe400078e0008 */
[----:B------:R-:W-:-:S04]  /*6610*/  IMAD.HI.U32 R8, R22, R17, RZ ;  /* 0x0000001116087227 */ /* 0x000fc800078e00ff */
[----:B------:R-:W-:Y:S02]  /*6620*/  IMAD.MOV R15, RZ, RZ, -R15 ;  /* 0x000000ffff0f7224 */ /* 0x000fe400078e0a0f */
[C---:B------:R-:W-:Y:S02]  /*6630*/  IMAD R9, R5.reuse, R16, R9 ;  /* 0x0000001005097224 */ /* 0x040fe400078e0209 */
[----:B------:R-:W-:Y:S01]  /*6640*/  @!P3 IMAD.MOV R19, RZ, RZ, -R19 ;  /* 0x000000ffff13b224 */ /* 0x000fe200078e0a13 */
[----:B------:R-:W-:Y:S01]  /*6650*/  ISETP.GT.U32.AND P3, PT, R5, R2, PT ;  /* 0x000000020500720c */ /* 0x000fe20003f64070 */
[----:B------:R-:W-:Y:S01]  /*6660*/  @!P1 IMAD.IADD R13, R13, 0x1, -R5 ;  /* 0x000000010d0d9824 */ /* 0x000fe200078e0a05 */
[C---:B------:R-:W-:Y:S01]  /*6670*/  ISETP.GT.U32.AND P1, PT, R5.reuse, R9, PT ;  /* 0x000000090500720c */ /* 0x040fe20003f24070 */
[----:B------:R-:W-:Y:S01]  /*6680*/  IMAD.MOV R8, RZ, RZ, -R8 ;  /* 0x000000ffff087224 */ /* 0x000fe200078e0a08 */
[----:B------:R-:W-:Y:S01]  /*6690*/  STL [R1+0x384], R19 ;  /* 0x0003841301007387 */ /* 0x000fe20000100800 */
[----:B------:R-:W-:-:S02]  /*66a0*/  IMAD R10, R5, R15, R10 ;  /* 0x0000000f050a7224 */ /* 0x000fc400078e020a */
[----:B------:R-:W-:Y:S02]  /*66b0*/  IMAD.MOV.U32 R14, RZ, RZ, R13 ;  /* 0x000000ffff0e7224 */ /* 0x000fe400078e000d */
[C---:B------:R-:W-:Y:S02]  /*66c0*/  IMAD R17, R5.reuse, R8, R17 ;  /* 0x0000000805117224 */ /* 0x040fe400078e0211 */
[----:B------:R-:W-:Y:S01]  /*66d0*/  @!P6 IMAD.MOV R14, RZ, RZ, -R14 ;  /* 0x000000ffff0ee224 */ /* 0x000fe200078e0a0e */
[C---:B------:R-:W-:Y:S01]  /*66e0*/  ISETP.GT.U32.AND P6, PT, R5.reuse, R10, PT ;  /* 0x0000000a0500720c */ /* 0x040fe20003fc4070 */
[----:B------:R-:W-:Y:S01]  /*66f0*/  @!P5 IMAD.IADD R0, R0, 0x1, -R5 ;  /* 0x000000010000d824 */ /* 0x000fe200078e0a05 */
[----:B------:R-:W-:Y:S01]  /*6700*/  ISETP.GT.U32.AND P5, PT, R5, R17, PT ;  /* 0x000000110500720c */ /* 0x000fe20003fa4070 */
[----:B------:R-:W-:Y:S01]  /*6710*/  @!P0 IMAD.MOV R11, RZ, RZ, -R11 ;  /* 0x000000ffff0b8224 */ /* 0x000fe200078e0a0b */
[----:B------:R-:W-:Y:S01]  /*6720*/  ISETP.GE.AND P0, PT, R12, RZ, PT ;  /* 0x000000ff0c00720c */ /* 0x000fe20003f06270 */
[----:B------:R-:W-:-:S02]  /*6730*/  VIADD R13, R7, 0x92 ;  /* 0x00000092070d7836 */ /* 0x000fc40000000000 */
[--C-:B------:R-:W-:Y:S01]  /*6740*/  @!P3 IMAD.IADD R2, R2, 0x1, -R5.reuse ;  /* 0x000000010202b824 */ /* 0x100fe200078e0a05 */
[----:B------:R0:W-:Y:S01]  /*6750*/  STL [R1+0x380], R11 ;  /* 0x0003800b01007387 */ /* 0x0001e20000100800 */
[----:B------:R-:W-:Y:S01]  /*6760*/  ISETP.GE.AND P3, PT, R4, RZ, PT ;  /* 0x000000ff0400720c */ /* 0x000fe20003f66270 */
[--C-:B------:R-:W-:Y:S01]  /*6770*/  @!P1 IMAD.IADD R9, R9, 0x1, -R5.reuse ;  /* 0x0000000109099824 */ /* 0x100fe200078e0a05 */
[----:B------:R-:W-:Y:S01]  /*6780*/  IABS R4, R13 ;  /* 0x0000000d00047213 */ /* 0x000fe20000000000 */
[----:B------:R1:W-:Y:S01]  /*6790*/  STL [R1+0x394], R14 ;  /* 0x0003940e01007387 */ /* 0x0003e20000100800 */
[--C-:B------:R-:W-:Y:S01]  /*67a0*/  @!P6 IMAD.IADD R10, R10, 0x1, -R5.reuse ;  /* 0x000000010a0ae824 */ /* 0x100fe200078e0a05 */
[----:B------:R-:W-:Y:S01]  /*67b0*/  ISETP.GE.AND P1, PT, R3, RZ, PT ;  /* 0x000000ff0300720c */ /* 0x000fe20003f26270 */
[----:B------:R-:W-:Y:S01]  /*67c0*/  @!P5 IMAD.IADD R17, R17, 0x1, -R5 ;  /* 0x000000011111d824 */ /* 0x000fe200078e0a05 */
[----:B------:R-:W-:Y:S01]  /*67d0*/  ISETP.GT.U32.AND P6, PT, R5, R9, PT ;  /* 0x000000090500720c */ /* 0x000fe20003fc4070 */
[----:B------:R-:W-:-:S03]  /*67e0*/  IMAD.HI.U32 R12, R22, R4, RZ ;  /* 0x00000004160c7227 */ /* 0x000fc600078e00ff */
[----:B------:R-:W-:Y:S01]  /*67f0*/  ISETP.GT.U32.AND P5, PT, R5, R17, PT ;  /* 0x000000110500720c */ /* 0x000fe20003fa4070 */
[----:B0-----:R-:W-:Y:S02]  /*6800*/  VIADD R11, R7, 0x91 ;  /* 0x00000091070b7836 */ /* 0x001fe40000000000 */
[----:B-1----:R-:W-:Y:S02]  /*6810*/  IMAD.MOV.U32 R14, RZ, RZ, R2 ;  /* 0x000000ffff0e7224 */ /* 0x002fe400078e0002 */
[----:B------:R-:W-:Y:S01]  /*6820*/  IMAD.MOV R2, RZ, RZ, -R12 ;  /* 0x000000ffff027224 */ /* 0x000fe200078e0a0c */
[----:B------:R-:W-:Y:S01]  /*6830*/  IABS R8, R11 ;  /* 0x0000000b00087213 */ /* 0x000fe20000000000 */
[----:B------:R-:W-:Y:S01]  /*6840*/  @!P4 IMAD.MOV R14, RZ, RZ, -R14 ;  /* 0x000000ffff0ec224 */ /* 0x000fe200078e0a0e */
[C---:B------:R-:W-:Y:S01]  /*6850*/  ISETP.GT.U32.AND P4, PT, R5.reuse, R10, PT ;  /* 0x0000000a0500720c */ /* 0x040fe20003f84070 */
[----:B------:R-:W-:Y:S02]  /*6860*/  IMAD R4, R5, R2, R4 ;  /* 0x0000000205047224 */ /* 0x000fe400078e0204 */
[--C-:B------:R-:W-:Y:S01]  /*6870*/  @!P6 IMAD.IADD R9, R9, 0x1, -R5.reuse ;  /* 0x000000010909e824 */ /* 0x100fe200078e0a05 */
[----:B------:R0:W-:Y:S01]  /*6880*/  STL [R1+0x390], R14 ;  /* 0x0003900e01007387 */ /* 0x0001e20000100800 */
[----:B------:R-:W-:Y:S01]  /*6890*/  VIADD R3, R7, 0x90 ;  /* 0x0000009007037836 */ /* 0x000fe20000000000 */
[----:B------:R-:W-:Y:S01]  /*68a0*/  ISETP.GT.U32.AND P6, PT, R5, R4, PT ;  /* 0x000000040500720c */ /* 0x000fe20003fc4070 */
[----:B------:R-:W-:-:S02]  /*68b0*/  @!P5 IMAD.IADD R17, R17, 0x1, -R5 ;  /* 0x000000011111d824 */ /* 0x000fc400078e0a05 */
[----:B------:R-:W-:Y:S01]  /*68c0*/  VIADD R12, R7, 0x8f ;  /* 0x0000008f070c7836 */ /* 0x000fe20000000000 */
[----:B------:R-:W-:Y:S01]  /*68d0*/  IABS R2, R3 ;  /* 0x0000000300027213 */ /* 0x000fe20000000000 */
[----:B------:R-:W-:Y:S02]  /*68e0*/  IMAD.MOV.U32 R16, RZ, RZ, R9 ;  /* 0x000000ffff107224 */ /* 0x000fe400078e0009 */
[----:B------:R-:W-:Y:S01]  /*68f0*/  @!P4 IMAD.IADD R10, R10, 0x1, -R5 ;  /* 0x000000010a0ac824 */ /* 0x000fe200078e0a05 */
[----:B------:R-:W-:Y:S01]  /*6900*/  IABS R18, R12 ;  /* 0x0000000c00127213 */ /* 0x000fe20000000000 */
[----:B0-----:R-:W-:Y:S01]  /*6910*/  IMAD.HI.U32 R14, R22, R8, RZ ;  /* 0x00000008160e7227 */ /* 0x001fe200078e00ff */
[----:B------:R-:W-:-:S03]  /*6920*/  ISETP.GE.AND P4, PT, R13, RZ, PT ;  /* 0x000000ff0d00720c */ /* 0x000fc60003f86270 */
[----:B------:R-:W-:Y:S02]  /*6930*/  IMAD.MOV R14, RZ, RZ, -R14 ;  /* 0x000000ffff0e7224 */ /* 0x000fe400078e0a0e */
[----:B------:R-:W-:-:S04]  /*6940*/  IMAD.HI.U32 R15, R22, R2, RZ ;  /* 0x00000002160f7227 */ /* 0x000fc800078e00ff */
[----:B------:R-:W-:Y:S02]  /*6950*/  IMAD R8, R5, R14, R8 ;  /* 0x0000000e05087224 */ /* 0x000fe400078e0208 */
[----:B------:R-:W-:Y:S01]  /*6960*/  @!P6 IMAD.IADD R4, R4, 0x1, -R5 ;  /* 0x000000010404e824 */ /* 0x000fe200078e0a05 */
[----:B------:R-:W-:Y:S01]  /*6970*/  ISETP.GE.AND P6, PT, R11, RZ, PT ;  /* 0x000000ff0b00720c */ /* 0x000fe20003fc6270 */
[----:B------:R-:W-:Y:S01]  /*6980*/  IMAD.HI.U32 R14, R22, R18, RZ ;  /* 0x00000012160e7227 */ /* 0x000fe200078e00ff */
[----:B------:R-:W-:-:S03]  /*6990*/  ISETP.GT.U32.AND P5, PT, R5, R8, PT ;  /* 0x000000080500720c */ /* 0x000fc60003fa4070 */
[C---:B------:R-:W-:Y:S02]  /*69a0*/  VIADD R13, R7.reuse, 0x8e ;  /* 0x0000008e070d7836 */ /* 0x040fe40000000000 */
[----:B------:R-:W-:Y:S02]  /*69b0*/  IMAD.MOV R15, RZ, RZ, -R15 ;  /* 0x000000ffff0f7224 */ /* 0x000fe400078e0a0f */
[----:B------:R-:W-:Y:S02]  /*69c0*/  IMAD.MOV R14, RZ, RZ, -R14 ;  /* 0x000000ffff0e7224 */ /* 0x000fe400078e0a0e */
[----:B------:R-:W-:Y:S02]  /*69d0*/  VIADD R11, R7, 0x8d ;  /* 0x0000008d070b7836 */ /* 0x000fe40000000000 */
[C---:B------:R-:W-:Y:S01]  /*69e0*/  IMAD R2, R5.reuse, R15, R2 ;  /* 0x0000000f05027224 */ /* 0x040fe200078e0202 */
[----:B------:R-:W-:Y:S01]  /*69f0*/  IABS R15, R13 ;  /* 0x0000000d000f7213 */ /* 0x000fe20000000000 */
[----:B------:R-:W-:Y:S01]  /*6a00*/  @!P5 IMAD.IADD R8, R8, 0x1, -R5 ;  /* 0x000000010808d824 */ /* 0x000fe200078e0a05 */
[----:B------:R-:W-:Y:S01]  /*6a10*/  ISETP.GT.U32.AND P5, PT, R5, R4, PT ;  /* 0x000000040500720c */ /* 0x000fe20003fa4070 */
[----:B------:R-:W-:-:S02]  /*6a20*/  @!P2 IMAD.MOV R0, RZ, RZ, -R0 ;  /* 0x000000ffff00a224 */ /* 0x000fc400078e0a00 */
[----:B------:R-:W-:Y:S01]  /*6a30*/  @!P0 IMAD.MOV R16, RZ, RZ, -R16 ;  /* 0x000000ffff108224 */ /* 0x000fe200078e0a10 */
[C---:B------:R-:W-:Y:S01]  /*6a40*/  ISETP.GT.U32.AND P2, PT, R5.reuse, R8, PT ;  /* 0x000000080500720c */ /* 0x040fe20003f44070 */
[C---:B------:R-:W-:Y:S01]  /*6a50*/  IMAD R18, R5.reuse, R14, R18 ;  /* 0x0000000e05127224 */ /* 0x040fe200078e0212 */
[----:B------:R-:W-:Y:S01]  /*6a60*/  IABS R14, R11 ;  /* 0x0000000b000e7213 */ /* 0x000fe20000000000 */
[----:B------:R0:W-:Y:S01]  /*6a70*/  STL [R1+0x3ac], R0 ;  /* 0x0003ac0001007387 */ /* 0x0001e20000100800 */
[----:B------:R-:W-:Y:S01]  /*6a80*/  @!P3 IMAD.MOV R10, RZ, RZ, -R10 ;  /* 0x000000ffff0ab224 */ /* 0x000fe200078e0a0a */
[C---:B------:R-:W-:Y:S02]  /*6a90*/  ISETP.GT.U32.AND P0, PT, R5.reuse, R2, PT ;  /* 0x000000020500720c */ /* 0x040fe40003f04070 */
[----:B------:R1:W-:Y:S01]  /*6aa0*/  STL [R1+0x3a8], R16 ;  /* 0x0003a81001007387 */ /* 0x0003e20000100800 */
[----:B------:R-:W-:Y:S01]  /*6ab0*/  ISETP.GT.U32.AND P3, PT, R5, R18, PT ;  /* 0x000000120500720c */ /* 0x000fe20003f64070 */
[----:B------:R-:W-:-:S02]  /*6ac0*/  IMAD.HI.U32 R9, R22, R14, RZ ;  /* 0x0000000e16097227 */ /* 0x000fc400078e00ff */
[----:B------:R-:W-:Y:S02]  /*6ad0*/  STL [R1+0x3a4], R10 ;  /* 0x0003a40a01007387 */ /* 0x000fe40000100800 */
[----:B0-----:R-:W-:-:S04]  /*6ae0*/  IMAD.HI.U32 R0, R22, R15, RZ ;  /* 0x0000000f16007227 */ /* 0x001fc800078e00ff */
[----:B-1----:R-:W-:Y:S02]  /*6af0*/  IMAD.MOV.U32 R16, RZ, RZ, R17 ;  /* 0x000000ffff107224 */ /* 0x002fe400078e0011 */
[----:B------:R-:W-:Y:S01]  /*6b00*/  @!P5 IMAD.IADD R4, R4, 0x1, -R5 ;  /* 0x000000010404d824 */ /* 0x000fe200078e0a05 */
[----:B------:R-:W-:Y:S01]  /*6b10*/  ISETP.GE.AND P5, PT, R12, RZ, PT ;  /* 0x000000ff0c00720c */ /* 0x000fe20003fa6270 */
[----:B------:R-:W-:Y:S02]  /*6b20*/  IMAD.MOV R0, RZ, RZ, -R0 ;  /* 0x000000ffff007224 */ /* 0x000fe400078e0a00 */
[----:B------:R-:W-:Y:S01]  /*6b30*/  @!P1 IMAD.MOV R16, RZ, RZ, -R16 ;  /* 0x000000ffff109224 */ /* 0x000fe200078e0a10 */
[----:B------:R-:W-:Y:S01]  /*6b40*/  ISETP.GE.AND P1, PT, R3, RZ, PT ;  /* 0x000000ff0300720c */ /* 0x000fe20003f26270 */
[----:B------:R-:W-:Y:S02]  /*6b50*/  IMAD.MOV R9, RZ, RZ, -R9 ;  /* 0x000000ffff097224 */ /* 0x000fe400078e0a09 */
[----:B------:R-:W-:Y:S01]  /*6b60*/  @!P2 IMAD.IADD R8, R8, 0x1, -R5 ;  /* 0x000000010808a824 */ /* 0x000fe200078e0a05 */
[----:B------:R0:W-:Y:S01]  /*6b70*/  STL [R1+0x3b0], R16 ;  /* 0x0003b01001007387 */ /* 0x0001e20000100800 */
[----:B------:R-:W-:Y:S01]  /*6b80*/  IMAD R3, R5, R0, R15 ;  /* 0x0000000005037224 */ /* 0x000fe200078e020f */
[----:B------:R-:W-:Y:S01]  /*6b90*/  ISETP.GE.AND P2, PT, R13, RZ, PT ;  /* 0x000000ff0d00720c */ /* 0x000fe20003f46270 */
[----:B------:R-:W-:-:S02]  /*6ba0*/  IMAD.MOV.U32 R17, RZ, RZ, R4 ;  /* 0x000000ffff117224 */ /* 0x000fc400078e0004 */
[C---:B------:R-:W-:Y:S02]  /*6bb0*/  IMAD R9, R5.reuse, R9, R14 ;  /* 0x0000000905097224 */ /* 0x040fe400078e020e */
[----:B------:R-:W-:Y:S01]  /*6bc0*/  @!P4 IMAD.MOV R17, RZ, RZ, -R17 ;  /* 0x000000ffff11c224 */ /* 0x000fe200078e0a11 */
[C---:B------:R-:W-:Y:S01]  /*6bd0*/  ISETP.GT.U32.AND P4, PT, R5.reuse, R3, PT ;  /* 0x000000030500720c */ /* 0x040fe20003f84070 */
[--C-:B------:R-:W-:Y:S02]  /*6be0*/  @!P3 IMAD.IADD R18, R18, 0x1, -R5.reuse ;  /* 0x000000011212b824 */ /* 0x100fe400078e0a05 */
[----:B0-----:R-:W-:Y:S01]  /*6bf0*/  IMAD.MOV.U32 R16, RZ, RZ, R8 ;  /* 0x000000ffff107224 */ /* 0x001fe200078e0008 */
[----:B------:R-:W-:Y:S01]  /*6c00*/  STL [R1+0x3bc], R17 ;  /* 0x0003bc1101007387 */ /* 0x000fe20000100800 */
[--C-:B------:R-:W-:Y:S01]  /*6c10*/  @!P0 IMAD.IADD R2, R2, 0x1, -R5.reuse ;  /* 0x0000000102028824 */ /* 0x100fe200078e0a05 */
[C---:B------:R-:W-:Y:S01]  /*6c20*/  ISETP.GT.U32.AND P3, PT, R5.reuse, R18, PT ;  /* 0x000000120500720c */ /* 0x040fe20003f64070 */
[----:B------:R-:W-:Y:S01]  /*6c30*/  @!P6 IMAD.MOV R16, RZ, RZ, -R16 ;  /* 0x000000ffff10e224 */ /* 0x000fe200078e0a10 */
[----:B------:R-:W-:Y:S01]  /*6c40*/  ISETP.GT.U32.AND P6, PT, R5, R9, PT ;  /* 0x000000090500720c */ /* 0x000fe20003fc4070 */
[----:B------:R-:W-:Y:S01]  /*6c50*/  VIADD R10, R7, 0x8c ;  /* 0x0000008c070a7836 */ /* 0x000fe20000000000 */
[----:B------:R-:W-:Y:S01]  /*6c60*/  ISETP.GT.U32.AND P0, PT, R5, R2, PT ;  /* 0x000000020500720c */ /* 0x000fe20003f04070 */
[----:B------:R-:W-:Y:S01]  /*6c70*/  VIADD R0, R7, 0x8b ;  /* 0x0000008b07007836 */ /* 0x000fe20000000000 */
[----:B------:R0:W-:Y:S01]  /*6c80*/  STL [R1+0x3b8], R16 ;  /* 0x0003b81001007387 */ /* 0x0001e20000100800 */
[----:B------:R-:W-:Y:S01]  /*6c90*/  @!P4 IMAD.IADD R3, R3, 0x1, -R5 ;  /* 0x000000010303c824 */ /* 0x000fe200078e0a05 */
[----:B------:R-:W-:Y:S01]  /*6ca0*/  IABS R12, R10 ;  /* 0x0000000a000c7213 */ /* 0x000fe20000000000 */
[----:B------:R-:W-:Y:S01]  /*6cb0*/  VIADD R4, R7, 0x8a ;  /* 0x0000008a07047836 */ /* 0x000fe20000000000 */
[----:B------:R-:W-:-:S02]  /*6cc0*/  IABS R8, R0 ;  /* 0x0000000000087213 */ /* 0x000fc40000000000 */
[----:B------:R-:W-:Y:S01]  /*6cd0*/  ISETP.GT.U32.AND P4, PT, R5, R3, PT ;  /* 0x000000030500720c */ /* 0x000fe20003f84070 */
[----:B------:R-:W-:-:S04]  /*6ce0*/  IMAD.HI.U32 R13, R22, R12, RZ ;  /* 0x0000000c160d7227 */ /* 0x000fc800078e00ff */
[--C-:B------:R-:W-:Y:S02]  /*6cf0*/  @!P6 IMAD.IADD R9, R9, 0x1, -R5.reuse ;  /* 0x000000010909e824 */ /* 0x100fe400078e0a05 */
[--C-:B------:R-:W-:Y:S01]  /*6d00*/  @!P3 IMAD.IADD R18, R18, 0x1, -R5.reuse ;  /* 0x000000011212b824 */ /* 0x100fe200078e0a05 */
[----:B------:R-:W-:Y:S01]  /*6d10*/  ISETP.GE.AND P3, PT, R10, RZ, PT ;  /* 0x000000ff0a00720c */ /* 0x000fe20003f66270 */
[----:B------:R-:W-:Y:S01]  /*6d20*/  @!P0 IMAD.IADD R2, R2, 0x1, -R5 ;  /* 0x0000000102028824 */ /* 0x000fe200078e0a05 */
[----:B------:R-:W-:Y:S01]  /*6d30*/  ISETP.GT.U32.AND P6, PT, R5, R9, PT ;  /* 0x000000090500720c */ /* 0x000fe20003fc4070 */
[----:B------:R-:W-:Y:S01]  /*6d40*/  IMAD.HI.U32 R10, R22, R8, RZ ;  /* 0x00000008160a7227 */ /* 0x000fe200078e00ff */
[----:B------:R-:W-:Y:S02]  /*6d50*/  ISETP.GE.AND P0, PT, R11, RZ, PT ;  /* 0x000000ff0b00720c */ /* 0x000fe40003f06270 */
[----:B------:R-:W-:Y:S01]  /*6d60*/  IABS R11, R4 ;  /* 0x00000004000b7213 */ /* 0x000fe20000000000 */
[----:B------:R-:W-:-:S02]  /*6d70*/  IMAD.MOV R13, RZ, RZ, -R13 ;  /* 0x000000ffff0d7224 */ /* 0x000fc400078e0a0d */
[----:B------:R-:W-:Y:S02]  /*6d80*/  IMAD.MOV.U32 R14, RZ, RZ, R2 ;  /* 0x000000ffff0e7224 */ /* 0x000fe400078e0002 */
[----:B------:R-:W-:Y:S02]  /*6d90*/  IMAD.MOV R2, RZ, RZ, -R10 ;  /* 0x000000ffff027224 */ /* 0x000fe400078e0a0a */
[C---:B------:R-:W-:Y:S02]  /*6da0*/  IMAD R10, R5.reuse, R13, R12 ;  /* 0x0000000d050a7224 */ /* 0x040fe400078e020c */
[----:B------:R-:W-:Y:S02]  /*6db0*/  IMAD R2, R5, R2, R8 ;  /* 0x0000000205027224 */ /* 0x000fe400078e0208 */
[--C-:B------:R-:W-:Y:S01]  /*6dc0*/  @!P4 IMAD.IADD R3, R3, 0x1, -R5.reuse ;  /* 0x000000010303c824 */ /* 0x100fe200078e0a05 */
[----:B------:R-:W-:Y:S01]  /*6dd0*/  ISETP.GT.U32.AND P4, PT, R5, R10, PT ;  /* 0x0000000a0500720c */ /* 0x000fe20003f84070 */
[----:B------:R-:W-:Y:S01]  /*6de0*/  @!P6 IMAD.IADD R9, R9, 0x1, -R5 ;  /* 0x000000010909e824 */ /* 0x000fe200078e0a05 */
[----:B------:R-:W-:Y:S01]  /*6df0*/  ISETP.GT.U32.AND P6, PT, R5, R2, PT ;  /* 0x000000020500720c */ /* 0x000fe20003fc4070 */
[----:B------:R-:W-:-:S02]  /*6e00*/  VIADD R13, R7, 0x89 ;  /* 0x00000089070d7836 */ /* 0x000fc40000000000 */
[----:B------:R-:W-:Y:S01]  /*6e10*/  @!P1 IMAD.MOV R14, RZ, RZ, -R14 ;  /* 0x000000ffff0e9224 */ /* 0x000fe200078e0a0e */
[----:B------:R-:W-:Y:S01]  /*6e20*/  ISETP.GE.AND P1, PT, R0, RZ, PT ;  /* 0x000000ff0000720c */ /* 0x000fe20003f26270 */
[----:B------:R-:W-:Y:S01]  /*6e30*/  IMAD.HI.U32 R8, R22, R11, RZ ;  /* 0x0000000b16087227 */ /* 0x000fe200078e00ff */
[----:B0-----:R-:W-:Y:S02]  /*6e40*/  IABS R16, R13 ;  /* 0x0000000d00107213 */ /* 0x001fe40000000000 */
[----:B------:R0:W-:Y:S01]  /*6e50*/  STL [R1+0x3b4], R14 ;  /* 0x0003b40e01007387 */ /* 0x0001e20000100800 */
[----:B------:R-:W-:Y:S02]  /*6e60*/  IMAD.MOV R8, RZ, RZ, -R8 ;  /* 0x000000ffff087224 */ /* 0x000fe400078e0a08 */
[--C-:B------:R-:W-:Y:S02]  /*6e70*/  @!P4 IMAD.IADD R10, R10, 0x1, -R5.reuse ;  /* 0x000000010a0ac824 */ /* 0x100fe400078e0a05 */
[----:B------:R-:W-:-:S02]  /*6e80*/  @!P6 IMAD.IADD R2, R2, 0x1, -R5 ;  /* 0x000000010202e824 */ /* 0x000fc400078e0a05 */
[----:B------:R-:W-:Y:S01]  /*6e90*/  VIADD R0, R7, 0x87 ;  /* 0x0000008707007836 */ /* 0x000fe20000000000 */
[----:B------:R-:W-:Y:S01]  /*6ea0*/  ISETP.GT.U32.AND P6, PT, R5, R10, PT ;  /* 0x0000000a0500720c */ /* 0x000fe20003fc4070 */
[----:B------:R-:W-:-:S03]  /*6eb0*/  IMAD.HI.U32 R19, R22, R16, RZ ;  /* 0x0000001016137227 */ /* 0x000fc600078e00ff */
[----:B------:R-:W-:Y:S01]  /*6ec0*/  IABS R12, R0 ;  /* 0x00000000000c7213 */ /* 0x000fe20000000000 */
[----:B0-----:R-:W-:Y:S02]  /*6ed0*/  VIADD R14, R7, 0x88 ;  /* 0x00000088070e7836 */ /* 0x001fe40000000000 */
[C---:B------:R-:W-:Y:S02]  /*6ee0*/  IMAD R11, R5.reuse, R8, R11 ;  /* 0x00000008050b7224 */ /* 0x040fe400078e020b */
[----:B------:R-:W-:Y:S01]  /*6ef0*/  IMAD.MOV R19, RZ, RZ, -R19 ;  /* 0x000000ffff137224 */ /* 0x000fe200078e0a13 */
[----:B------:R-:W-:Y:S01]  /*6f00*/  IABS R15, R14 ;  /* 0x0000000e000f7213 */ /* 0x000fe20000000000 */
[----:B------:R-:W-:Y:S01]  /*6f10*/  @!P5 IMAD.MOV R18, RZ, RZ, -R18 ;  /* 0x000000ffff12d224 */ /* 0x000fe200078e0a12 */
[C---:B------:R-:W-:Y:S01]  /*6f20*/  ISETP.GT.U32.AND P4, PT, R5.reuse, R11, PT ;  /* 0x0000000b0500720c */ /* 0x040fe20003f84070 */
[----:B------:R-:W-:Y:S01]  /*6f30*/  @!P6 IMAD.IADD R10, R10, 0x1, -R5 ;  /* 0x000000010a0ae824 */ /* 0x000fe200078e0a05 */
[----:B------:R-:W-:Y:S01]  /*6f40*/  ISETP.GE.AND P5, PT, R4, RZ, PT ;  /* 0x000000ff0400720c */ /* 0x000fe20003fa6270 */
[----:B------:R-:W-:Y:S01]  /*6f50*/  IMAD.HI.U32 R17, R22, R15, RZ ;  /* 0x0000000f16117227 */ /* 0x000fe200078e00ff */
[----:B------:R0:W-:Y:S03]  /*6f60*/  STL [R1+0x3a0], R18 ;  /* 0x0003a01201007387 */ /* 0x0001e60000100800 */
[----:B------:R-:W-:-:S02]  /*6f70*/  IMAD R4, R5, R19, R16 ;  /* 0x0000001305047224 */ /* 0x000fc400078e0210 */
[----:B------:R-:W-:Y:S02]  /*6f80*/  IMAD.MOV R17, RZ, RZ, -R17 ;  /* 0x000000ffff117224 */ /* 0x000fe400078e0a11 */
[----:B------:R-:W-:Y:S01]  /*6f90*/  IMAD.MOV.U32 R20, RZ, RZ, R3 ;  /* 0x000000ffff147224 */ /* 0x000fe200078e0003 */
[----:B------:R-:W-:Y:S01]  /*6fa0*/  ISETP.GT.U32.AND P6, PT, R5, R4, PT ;  /* 0x000000040500720c */ /* 0x000fe20003fc4070 */
[----:B------:R-:W-:Y:S02]  /*6fb0*/  @!P4 IMAD.IADD R11, R11, 0x1, -R5 ;  /* 0x000000010b0bc824 */ /* 0x000fe400078e0a05 */
[----:B0-----:R-:W-:Y:S02]  /*6fc0*/  IMAD.MOV.U32 R18, RZ, RZ, R12 ;  /* 0x000000ffff127224 */ /* 0x001fe400078e000c */
[C---:B------:R-:W-:Y:S01]  /*6fd0*/  IMAD R12, R5.reuse, R17, R15 ;  /* 0x00000011050c7224 */ /* 0x040fe200078e020f */
[----:B------:R-:W-:Y:S01]  /*6fe0*/  ISETP.GT.U32.AND P4, PT, R5, R11, PT ;  /* 0x0000000b0500720c */ /* 0x000fe20003f84070 */
[----:B------:R-:W-:-:S04]  /*6ff0*/  IMAD.HI.U32 R3, R22, R18, RZ ;  /* 0x0000001216037227 */ /* 0x000fc800078e00ff */
[----:B------:R-:W-:Y:S02]  /*7000*/  IMAD.MOV.U32 R15, RZ, RZ, R10 ;  /* 0x000000ffff0f7224 */ /* 0x000fe400078e000a */
[----:B------:R-:W-:Y:S01]  /*7010*/  @!P2 IMAD.MOV R20, RZ, RZ, -R20 ;  /* 0x000000ffff14a224 */ /* 0x000fe200078e0a14 */
[C---:B------:R-:W-:Y:S01]  /*7020*/  ISETP.GT.U32.AND P2, PT, R5.reuse, R2, PT ;  /* 0x000000020500720c */ /* 0x040fe20003f44070 */
[----:B------:R-:W-:Y:S02]  /*7030*/  IMAD.MOV R3, RZ, RZ, -R3 ;  /* 0x000000ffff037224 */ /* 0x000fe400078e0a03 */
[----:B------:R-:W-:Y:S01]  /*7040*/  @!P3 IMAD.MOV R15, RZ, RZ, -R15 ;  /* 0x000000ffff0fb224 */ /* 0x000fe200078e0a0f */
[----:B------:R-:W-:Y:S01]  /*7050*/  ISETP.GT.U32.AND P3, PT, R5, R12, PT ;  /* 0x0000000c0500720c */ /* 0x000fe20003f64070 */
[----:B------:R-:W-:Y:S01]  /*7060*/  VIADD R8, R7, 0x86 ;  /* 0x0000008607087836 */ /* 0x000fe20000000000 */
[----:B------:R-:W-:Y:S01]  /*7070*/  STL [R1+0x39c], R20 ;  /* 0x00039c1401007387 */ /* 0x000fe20000100800 */
[----:B------:R-:W-:-:S02]  /*7080*/  IMAD R10, R5, R3, R18 ;  /* 0x00000003050a7224 */ /* 0x000fc400078e0212 */
[----:B------:R-:W-:Y:S01]  /*7090*/  IMAD.MOV.U32 R17, RZ, RZ, R9 ;  /* 0x000000ffff117224 */ /* 0x000fe200078e0009 */
[----:B------:R-:W-:Y:S01]  /*70a0*/  IABS R16, R8 ;  /* 0x0000000800107213 */ /* 0x000fe20000000000 */
[----:B------:R-:W-:Y:S01]  /*70b0*/  @!P6 IMAD.IADD R4, R4, 0x1, -R5 ;  /* 0x000000010404e824 */ /* 0x000fe200078e0a05 */
[----:B------:R-:W-:Y:S01]  /*70c0*/  ISETP.GT.U32.AND P6, PT, R5, R10, PT ;  /* 0x0000000a0500720c */ /* 0x000fe20003fc4070 */
[----:B------:R-:W-:Y:S01]  /*70d0*/  @!P0 IMAD.MOV R17, RZ, RZ, -R17 ;  /* 0x000000ffff118224 */ /* 0x000fe200078e0a11 */
[----:B------:R-:W-:Y:S01]  /*70e0*/  ISETP.GE.AND P0, PT, R13, RZ, PT ;  /* 0x000000ff0d00720c */ /* 0x000fe20003f06270 */
[----:B------:R-:W-:-:S03]  /*70f0*/  IMAD.HI.U32 R9, R22, R16, RZ ;  /* 0x0000001016097227 */ /* 0x000fc600078e00ff */
[----:B------:R0:W-:Y:S01]  /*7100*/  STL [R1+0x398], R17 ;  /* 0x0003981101007387 */ /* 0x0001e20000100800 */
[--C-:B------:R-:W-:Y:S01]  /*7110*/  @!P2 IMAD.IADD R2, R2, 0x1, -R5.reuse ;  /* 0x000000010202a824 */ /* 0x100fe200078e0a05 */
[----:B------:R-:W-:Y:S01]  /*7120*/  ISETP.GE.AND P2, PT, R14, RZ, PT ;  /* 0x000000ff0e00720c */ /* 0x000fe20003f46270 */
[----:B------:R-:W-:Y:S01]  /*7130*/  @!P3 IMAD.IADD R12, R12, 0x1, -R5 ;  /* 0x000000010c0cb824 */ /* 0x000fe200078e0a05 */
[----:B------:R1:W-:Y:S01]  /*7140*/  STL [R1+0x38c], R15 ;  /* 0x00038c0f01007387 */ /* 0x0003e20000100800 */
[----:B------:R-:W-:Y:S02]  /*7150*/  IMAD.MOV R9, RZ, RZ, -R9 ;  /* 0x000000ffff097224 */ /* 0x000fe400078e0a09 */
[----:B------:R-:W-:Y:S01]  /*7160*/  VIADD R14, R7, 0x85 ;  /* 0x00000085070e7836 */ /* 0x000fe20000000000 */
[----:B------:R-:W-:Y:S01]  /*7170*/  ISETP.GT.U32.AND P3, PT, R5, R12, PT ;  /* 0x0000000c0500720c */ /* 0x000fe20003f64070 */
[----:B------:R-:W-:Y:S01]  /*7180*/  @!P4 IMAD.IADD R11, R11, 0x1, -R5 ;  /* 0x000000010b0bc824 */ /* 0x000fe200078e0a05 */
[----:B------:R-:W-:Y:S01]  /*7190*/  ISETP.GE.AND P4, PT, R0, RZ, PT ;  /* 0x000000ff0000720c */ /* 0x000fe20003f86270 */
[----:B0-----:R-:W-:-:S02]  /*71a0*/  IMAD.MOV.U32 R17, RZ, RZ, R2 ;  /* 0x000000ffff117224 */ /* 0x001fc400078e0002 */
[C---:B------:R-:W-:Y:S01]  /*71b0*/  IMAD R0, R5.reuse, R9, R16 ;  /* 0x0000000905007224 */ /* 0x040fe200078e0210 */
[----:B------:R-:W-:Y:S01]  /*71c0*/  IABS R16, R14 ;  /* 0x0000000e00107213 */ /* 0x000fe20000000000 */
[----:B------:R-:W-:Y:S01]  /*71d0*/  @!P1 IMAD.MOV R17, RZ, RZ, -R17 ;  /* 0x000000ffff119224 */ /* 0x000fe200078e0a11 */
[C---:B------:R-:W-:Y:S01]  /*71e0*/  ISETP.GT.U32.AND P1, PT, R5.reuse, R4, PT ;  /* 0x000000040500720c */ /* 0x040fe20003f24070 */
[----:B------:R-:W-:Y:S02]  /*71f0*/  @!P6 IMAD.IADD R10, R10, 0x1, -R5 ;  /* 0x000000010a0ae824 */ /* 0x000fe400078e0a05 */
[----:B------:R-:W-:Y:S01]  /*7200*/  IMAD.HI.U32 R18, R22, R16, RZ ;  /* 0x0000001016127227 */ /* 0x000fe200078e00ff */
[----:B------:R0:W-:Y:S02]  /*7210*/  STL [R1+0x388], R17 ;  /* 0x0003881101007387 */ /* 0x0001e40000100800 */
[----:B------:R-:W-:Y:S01]  /*7220*/  ISETP.GT.U32.AND P6, PT, R5, R10, PT ;  /* 0x0000000a0500720c */ /* 0x000fe20003fc4070 */
[----:B------:R-:W-:-:S02]  /*7230*/  IMAD.MOV R18, RZ, RZ, -R18 ;  /* 0x000000ffff127224 */ /* 0x000fc400078e0a12 */
[--C-:B------:R-:W-:Y:S01]  /*7240*/  @!P3 IMAD.IADD R12, R12, 0x1, -R5.reuse ;  /* 0x000000010c0cb824 */ /* 0x100fe200078e0a05 */
[----:B------:R-:W-:Y:S01]  /*7250*/  ISETP.GE.AND P3, PT, R8, RZ, PT ;  /* 0x000000ff0800720c */ /* 0x000fe20003f66270 */
[C---:B------:R-:W-:Y:S02]  /*7260*/  IMAD R8, R5.reuse, R18, R16 ;  /* 0x0000001205087224 */ /* 0x040fe400078e0210 */
[--C-:B------:R-:W-:Y:S01]  /*7270*/  @!P1 IMAD.IADD R4, R4, 0x1, -R5.reuse ;  /* 0x0000000104049824 */ /* 0x100fe200078e0a05 */
[----:B------:R-:W-:Y:S01]  /*7280*/  ISETP.GT.U32.AND P1, PT, R5, R0, PT ;  /* 0x000000000500720c */ /* 0x000fe20003f24070 */
[C---:B-1----:R-:W-:Y:S02]  /*7290*/  VIADD R15, R7.reuse, 0x83 ;  /* 0x00000083070f7836 */ /* 0x042fe40000000000 */
[----:B------:R-:W-:Y:S02]  /*72a0*/  VIADD R13, R7, 0x84 ;  /* 0x00000084070d7836 */ /* 0x000fe40000000000 */
[--C-:B------:R-:W-:Y:S01]  /*72b0*/  @!P6 IMAD.IADD R10, R10, 0x1, -R5.reuse ;  /* 0x000000010a0ae824 */ /* 0x100fe200078e0a05 */
[----:B------:R-:W-:Y:S01]  /*72c0*/  ISETP.GT.U32.AND P6, PT, R5, R8, PT ;  /* 0x000000080500720c */ /* 0x000fe20003fc4070 */
[----:B------:R-:W-:Y:S01]  /*72d0*/  VIADD R3, R7, 0x82 ;  /* 0x0000008207037836 */ /* 0x000fe20000000000 */
[----:B------:R-:W-:Y:S01]  /*72e0*/  IABS R9, R15 ;  /* 0x0000000f00097213 */ /* 0x000fe20000000000 */
[----:B------:R-:W-:Y:S01]  /*72f0*/  IMAD.MOV.U32 R20, RZ, RZ, R4 ;  /* 0x000000ffff147224 */ /* 0x000fe200078e0004 */
[----:B0-----:R-:W-:Y:S01]  /*7300*/  IABS R17, R13 ;  /* 0x0000000d00117213 */ /* 0x001fe20000000000 */
[----:B------:R-:W-:Y:S01]  /*7310*/  @!P2 IMAD.MOV R12, RZ, RZ, -R12 ;  /* 0x000000ffff0ca224 */ /* 0x000fe200078e0a0c */
[----:B------:R-:W-:Y:S01]  /*7320*/  IABS R2, R3 ;  /* 0x0000000300027213 */ /* 0x000fe20000000000 */
[----:B------:R-:W-:Y:S01]  /*7330*/  @!P1 IMAD.IADD R0, R0, 0x1, -R5 ;  /* 0x0000000100009824 */ /* 0x000fe200078e0a05 */
[----:B------:R-:W-:Y:S01]  /*7340*/  ISETP.GE.AND P1, PT, R14, RZ, PT ;  /* 0x000000ff0e00720c */ /* 0x000fe20003f26270 */
[----:B------:R-:W-:-:S04]  /*7350*/  IMAD.HI.U32 R19, R22, R9, RZ ;  /* 0x0000000916137227 */ /* 0x000fc800078e00ff */
[----:B------:R-:W-:Y:S01]  /*7360*/  @!P6 IMAD.IADD R8, R8, 0x1, -R5 ;  /* 0x000000010808e824 */ /* 0x000fe200078e0a05 */
[----:B------:R-:W-:Y:S01]  /*7370*/  ISETP.GT.U32.AND P6, PT, R5, R0, PT ;  /* 0x000000000500720c */ /* 0x000fe20003fc4070 */
[----:B------:R-:W-:-:S04]  /*7380*/  IMAD.HI.U32 R16, R22, R17, RZ ;  /* 0x0000001116107227 */ /* 0x000fc800078e00ff */
[----:B------:R-:W-:-:S04]  /*7390*/  IMAD.HI.U32 R18, R22, R2, RZ ;  /* 0x0000000216127227 */ /* 0x000fc800078e00ff */
[----:B------:R-:W-:Y:S02]  /*73a0*/  IMAD.MOV R19, RZ, RZ, -R19 ;  /* 0x000000ffff137224 */ /* 0x000fe400078e0a13 */
[----:B------:R-:W-:Y:S02]  /*73b0*/  IMAD.MOV R16, RZ, RZ, -R16 ;  /* 0x000000ffff107224 */ /* 0x000fe400078e0a10 */
[----:B------:R-:W-:Y:S02]  /*73c0*/  IMAD.MOV R18, RZ, RZ, -R18 ;  /* 0x000000ffff127224 */ /* 0x000fe400078e0a12 */
[C---:B------:R-:W-:Y:S02]  /*73d0*/  IMAD R9, R5.reuse, R19, R9 ;  /* 0x0000001305097224 */ /* 0x040fe400078e0209 */
[C---:B------:R-:W-:Y:S02]  /*73e0*/  IMAD R16, R5.reuse, R16, R17 ;  /* 0x0000001005107224 */ /* 0x040fe400078e0211 */
[C---:B------:R-:W-:Y:S01]  /*73f0*/  IMAD R18, R5.reuse, R18, R2 ;  /* 0x0000001205127224 */ /* 0x040fe200078e0202 */
[C---:B------:R-:W-:Y:S01]  /*7400*/  ISETP.GT.U32.AND P2, PT, R5.reuse, R9, PT ;  /* 0x000000090500720c */ /* 0x040fe20003f44070 */
[----:B------:R-:W-:Y:S01]  /*7410*/  @!P0 IMAD.MOV R20, RZ, RZ, -R20 ;  /* 0x000000ffff148224 */ /* 0x000fe200078e0a14 */
[C---:B------:R-:W-:Y:S01]  /*7420*/  ISETP.GT.U32.AND P0, PT, R5.reuse, R16, PT ;  /* 0x000000100500720c */ /* 0x040fe20003f04070 */
[----:B------:R-:W-:Y:S01]  /*7430*/  @!P6 IMAD.IADD R0, R0, 0x1, -R5 ;  /* 0x000000010000e824 */ /* 0x000fe200078e0a05 */
[----:B------:R-:W-:Y:S01]  /*7440*/  ISETP.GT.U32.AND P6, PT, R5, R18, PT ;  /* 0x000000120500720c */ /* 0x000fe20003fc4070 */
[----:B------:R-:W-:-:S02]  /*7450*/  VIADD R14, R7, 0x81 ;  /* 0x00000081070e7836 */ /* 0x000fc40000000000 */
[----:B------:R-:W-:Y:S02]  /*7460*/  IMAD.MOV.U32 R21, RZ, RZ, R11 ;  /* 0x000000ffff157224 */ /* 0x000fe400078e000b */
[----:B------:R-:W-:Y:S01]  /*7470*/  VIADD R2, R7, 0x80 ;  /* 0x0000008007027836 */ /* 0x000fe20000000000 */
[----:B------:R-:W-:Y:S01]  /*7480*/  IABS R11, R14 ;  /* 0x0000000e000b7213 */ /* 0x000fe20000000000 */
[----:B------:R-:W-:Y:S01]  /*7490*/  @!P5 IMAD.MOV R21, RZ, RZ, -R21 ;  /* 0x000000ffff15d224 */ /* 0x000fe200078e0a15 */
[----:B------:R-:W-:Y:S01]  /*74a0*/  ISETP.GT.U32.AND P5, PT, R5, R8, PT ;  /* 0x000000080500720c */ /* 0x000fe20003fa4070 */
[----:B------:R-:W-:Y:S01]  /*74b0*/  @!P2 IMAD.IADD R9, R9, 0x1, -R5 ;  /* 0x000000010909a824 */ /* 0x000fe200078e0a05 */
[----:B------:R-:W-:Y:S01]  /*74c0*/  IABS R4, R2 ;  /* 0x0000000200047213 */ /* 0x000fe20000000000 */
[----:B------:R-:W-:Y:S01]  /*74d0*/  IMAD.MOV.U32 R17, RZ, RZ, R10 ;  /* 0x000000ffff117224 */ /* 0x000fe200078e000a */
[----:B------:R-:W-:Y:S01]  /*74e0*/  STL [R1+0x37c], R21 ;  /* 0x00037c1501007387 */ /* 0x000fe20000100800 */
[----:B------:R-:W-:-:S03]  /*74f0*/  IMAD.HI.U32 R10, R22, R11, RZ ;  /* 0x0000000b160a7227 */ /* 0x000fc600078e00ff */
[----:B------:R-:W-:Y:S01]  /*7500*/  STL [R1+0x378], R20 ;  /* 0x0003781401007387 */ /* 0x000fe20000100800 */
[--C-:B------:R-:W-:Y:S01]  /*7510*/  @!P0 IMAD.IADD R16, R16, 0x1, -R5.reuse ;  /* 0x0000000110108824 */ /* 0x100fe200078e0a05 */
[----:B------:R-:W-:Y:S01]  /*7520*/  ISETP.GE.AND P0, PT, R3, RZ, PT ;  /* 0x000000ff0300720c */ /* 0x000fe20003f06270 */
[----:B------:R-:W-:Y:S01]  /*7530*/  @!P6 IMAD.IADD R18, R18, 0x1, -R5 ;  /* 0x000000011212e824 */ /* 0x000fe200078e0a05 */
[C---:B------:R-:W-:Y:S01]  /*7540*/  ISETP.GT.U32.AND P6, PT, R5.reuse, R9, PT ;  /* 0x000000090500720c */ /* 0x040fe20003fc4070 */
[----:B------:R-:W-:Y:S01]  /*7550*/  IMAD.MOV R10, RZ, RZ, -R10 ;  /* 0x000000ffff0a7224 */ /* 0x000fe200078e0a0a */
[----:B------:R0:W-:Y:S01]  /*7560*/  STL [R1+0x374], R12 ;  /* 0x0003740c01007387 */ /* 0x0001e20000100800 */
[----:B------:R-:W-:Y:S01]  /*7570*/  IMAD.HI.U32 R3, R22, R4, RZ ;  /* 0x0000000416037227 */ /* 0x000fe200078e00ff */
[----:B------:R-:W-:-:S03]  /*7580*/  ISETP.GT.U32.AND P2, PT, R5, R16, PT ;  /* 0x000000100500720c */ /* 0x000fc60003f44070 */
[----:B------:R-:W-:Y:S01]  /*7590*/  @!P5 IMAD.IADD R8, R8, 0x1, -R5 ;  /* 0x000000010808d824 */ /* 0x000fe200078e0a05 */
[----:B------:R-:W-:Y:S01]  /*75a0*/  ISETP.GE.AND P5, PT, R15, RZ, PT ;  /* 0x000000ff0f00720c */ /* 0x000fe20003fa6270 */
[C---:B------:R-:W-:Y:S02]  /*75b0*/  IMAD R11, R5.reuse, R10, R11 ;  /* 0x0000000a050b7224 */ /* 0x040fe400078e020b */
[----:B------:R-:W-:Y:S02]  /*75c0*/  IMAD.MOV R3, RZ, RZ, -R3 ;  /* 0x000000ffff037224 */ /* 0x000fe400078e0a03 */
[----:B0-----:R-:W-:Y:S02]  /*75d0*/  IMAD.MOV.U32 R12, RZ, RZ, R0 ;  /* 0x000000ffff0c7224 */ /* 0x001fe400078e0000 */
[C---:B------:R-:W-:Y:S02]  /*75e0*/  IMAD R4, R5.reuse, R3, R4 ;  /* 0x0000000305047224 */ /* 0x040fe400078e0204 */
[----:B------:R-:W-:Y:S01]  /*75f0*/  @!P1 IMAD.MOV R8, RZ, RZ, -R8 ;  /* 0x000000ffff089224 */ /* 0x000fe200078e0a08 */
[C---:B------:R-:W-:Y:S01]  /*7600*/  ISETP.GT.U32.AND P1, PT, R5.reuse, R11, PT ;  /* 0x0000000b0500720c */ /* 0x040fe20003f24070 */
[----:B------:R-:W-:Y:S01]  /*7610*/  @!P3 IMAD.MOV R12, RZ, RZ, -R12 ;  /* 0x000000ffff0cb224 */ /* 0x000fe200078e0a0c */
[----:B------:R-:W-:Y:S01]  /*7620*/  ISETP.GT.U32.AND P3, PT, R5, R18, PT ;  /* 0x000000120500720c */ /* 0x000fe20003f64070 */
[----:B------:R-:W-:Y:S01]  /*7630*/  @!P6 IMAD.IADD R9, R9, 0x1, -R5 ;  /* 0x000000010909e824 */ /* 0x000fe200078e0a05 */
[----:B------:R-:W-:Y:S01]  /*7640*/  ISETP.GT.U32.AND P6, PT, R5, R4, PT ;  /* 0x000000040500720c */ /* 0x000fe20003fc4070 */
[----:B------:R-:W-:Y:S01]  /*7650*/  @!P4 IMAD.MOV R17, RZ, RZ, -R17 ;  /* 0x000000ffff11c224 */ /* 0x000fe200078e0a11 */
[----:B------:R-:W-:Y:S01]  /*7660*/  ISETP.GE.AND P4, PT, R13, RZ, PT ;  /* 0x000000ff0d00720c */ /* 0x000fe20003f86270 */
[----:B------:R-:W-:-:S02]  /*7670*/  VIADD R3, R7, 0x7e ;  /* 0x0000007e07037836 */ /* 0x000fc40000000000 */
[----:B------:R-:W-:Y:S01]  /*7680*/  VIADD R0, R7, 0x7f ;  /* 0x0000007f07007836 */ /* 0x000fe20000000000 */
[----:B------:R-:W-:Y:S01]  /*7690*/  STL [R1+0x370], R17 ;  /* 0x0003701101007387 */ /* 0x000fe20000100800 */
[--C-:B------:R-:W-:Y:S01]  /*76a0*/  @!P2 IMAD.IADD R16, R16, 0x1, -R5.reuse ;  /* 0x000000011010a824 */ /* 0x100fe200078e0a05 */
[----:B------:R-:W-:Y:S01]  /*76b0*/  ISETP.GE.AND P2, PT, R14, RZ, PT ;  /* 0x000000ff0e00720c */ /* 0x000fe20003f46270 */
[--C-:B------:R-:W-:Y:S01]  /*76c0*/  @!P1 IMAD.IADD R11, R11, 0x1, -R5.reuse ;  /* 0x000000010b0b9824 */ /* 0x100fe200078e0a05 */
[----:B------:R0:W-:Y:S01]  /*76d0*/  STL [R1+0x36c], R12 ;  /* 0x00036c0c01007387 */ /* 0x0001e20000100800 */
[--C-:B------:R-:W-:Y:S01]  /*76e0*/  @!P3 IMAD.IADD R18, R18, 0x1, -R5.reuse ;  /* 0x000000011212b824 */ /* 0x100fe200078e0a05 */
[----:B------:R-:W-:Y:S01]  /*76f0*/  ISETP.GE.AND P3, PT, R2, RZ, PT ;  /* 0x000000ff0200720c */ /* 0x000fe20003f66270 */
[----:B------:R-:W-:Y:S01]  /*7700*/  @!P6 IMAD.IADD R4, R4, 0x1, -R5 ;  /* 0x000000010404e824 */ /* 0x000fe200078e0a05 */
[----:B------:R1:W-:Y:S01]  /*7710*/  STL [R1+0x358], R8 ;  /* 0x0003580801007387 */ /* 0x0003e20000100800 */
[----:B------:R-:W-:Y:S01]  /*7720*/  ISETP.GT.U32.AND P6, PT, R5, R11, PT ;  /* 0x0000000b0500720c */ /* 0x000fe20003fc4070 */
[----:B------:R-:W-:Y:S01]  /*7730*/  IMAD.MOV.U32 R15, RZ, RZ, R16 ;  /* 0x000000ffff0f7224 */ /* 0x000fe200078e0010 */
[----:B------:R-:W-:Y:S01]  /*7740*/  IABS R10, R0 ;  /* 0x00000000000a7213 */ /* 0x000fe20000000000 */
[----:B------:R-:W-:Y:S01]  /*7750*/  IMAD.MOV.U32 R16, RZ, RZ, R9 ;  /* 0x000000ffff107224 */ /* 0x000fe200078e0009 */
[----:B------:R-:W-:Y:S01]  /*7760*/  ISETP.GE.AND P1, PT, R0, RZ, PT ;  /* 0x000000ff0000720c */ /* 0x000fe20003f26270 */
[----:B0-----:R-:W-:-:S02]  /*7770*/  VIADD R12, R7, 0x7d ;  /* 0x0000007d070c7836 */ /* 0x001fc40000000000 */
[C---:B------:R-:W-:Y:S01]  /*7780*/  IMAD.HI.U32 R13, R22.reuse, R10, RZ ;  /* 0x0000000a160d7227 */ /* 0x040fe200078e00ff */
[----:B-1----:R-:W-:Y:S02]  /*7790*/  IABS R8, R3 ;  /* 0x0000000300087213 */ /* 0x002fe40000000000 */
[----:B------:R-:W-:Y:S01]  /*77a0*/  IABS R0, R12 ;  /* 0x0000000c00007213 */ /* 0x000fe20000000000 */
[----:B------:R-:W-:Y:S02]  /*77b0*/  IMAD.MOV R13, RZ, RZ, -R13 ;  /* 0x000000ffff0d7224 */ /* 0x000fe400078e0a0d */
[----:B------:R-:W-:-:S04]  /*77c0*/  IMAD.HI.U32 R2, R22, R8, RZ ;  /* 0x0000000816027227 */ /* 0x000fc800078e00ff */
[----:B------:R-:W-:Y:S02]  /*77d0*/  IMAD.MOV R14, RZ, RZ, -R2 ;  /* 0x000000ffff0e7224 */ /* 0x000fe400078e0a02 */
[----:B------:R-:W-:Y:S02]  /*77e0*/  @!P6 IMAD.IADD R11, R11, 0x1, -R5 ;  /* 0x000000010b0be824 */ /* 0x000fe400078e0a05 */
[----:B------:R-:W-:Y:S02]  /*77f0*/  IMAD R9, R5, R14, R8 ;  /* 0x0000000e05097224 */ /* 0x000fe400078e0208 */
[----:B------:R-:W-:-:S03]  /*7800*/  IMAD.HI.U32 R8, R22, R0, RZ ;  /* 0x0000000016087227 */ /* 0x000fc600078e00ff */
[C---:B------:R-:W-:Y:S01]  /*7810*/  ISETP.GT.U32.AND P6, PT, R5.reuse, R9, PT ;  /* 0x000000090500720c */ /* 0x040fe20003fc4070 */
[----:B------:R-:W-:Y:S02]  /*7820*/  IMAD.MOV R8, RZ, RZ, -R8 ;  /* 0x000000ffff087224 */ /* 0x000fe400078e0a08 */
[C---:B------:R-:W-:Y:S02]  /*7830*/  IMAD R2, R5.reuse, R13, R10 ;  /* 0x0000000d05027224 */ /* 0x040fe400078e020a */
[C---:B------:R-:W-:Y:S02]  /*7840*/  IMAD R8, R5.reuse, R8, R0 ;  /* 0x0000000805087224 */ /* 0x040fe400078e0200 */
[----:B------:R-:W-:Y:S02]  /*7850*/  IMAD.MOV.U32 R14, RZ, RZ, R11 ;  /* 0x000000ffff0e7224 */ /* 0x000fe400078e000b */
[----:B------:R-:W-:Y:S01]  /*7860*/  @!P5 IMAD.MOV R16, RZ, RZ, -R16 ;  /* 0x000000ffff10d224 */ /* 0x000fe200078e0a10 */
[C---:B------:R-:W-:Y:S01]  /*7870*/  ISETP.GT.U32.AND P5, PT, R5.reuse, R2, PT ;  /* 0x000000020500720c */ /* 0x040fe20003fa4070 */
[----:B------:R-:W-:Y:S01]  /*7880*/  @!P2 IMAD.MOV R14, RZ, RZ, -R14 ;  /* 0x000000ffff0ea224 */ /* 0x000fe200078e0a0e */
[C---:B------:R-:W-:Y:S01]  /*7890*/  ISETP.GT.U32.AND P2, PT, R5.reuse, R8, PT ;  /* 0x000000080500720c */ /* 0x040fe20003f44070 */
[----:B------:R-:W-:Y:S01]  /*78a0*/  @!P4 IMAD.MOV R15, RZ, RZ, -R15 ;  /* 0x000000ffff0fc224 */ /* 0x000fe200078e0a0f */
[----:B------:R-:W-:Y:S01]  /*78b0*/  ISETP.GT.U32.AND P4, PT, R5, R4, PT ;  /* 0x000000040500720c */ /* 0x000fe20003f84070 */
[----:B------:R-:W-:-:S02]  /*78c0*/  VIADD R10, R7, 0x7b ;  /* 0x0000007b070a7836 */ /* 0x000fc40000000000 */
[--C-:B------:R-:W-:Y:S01]  /*78d0*/  @!P6 IMAD.IADD R9, R9, 0x1, -R5.reuse ;  /* 0x000000010909e824 */ /* 0x100fe200078e0a05 */
[----:B------:R0:W-:Y:S02]  /*78e0*/  STL [R1+0x354], R15 ;  /* 0x0003540f01007387 */ /* 0x0001e40000100800 */
[----:B------:R-:W-:Y:S02]  /*78f0*/  IABS R20, R10 ;  /* 0x0000000a00147213 */ /* 0x000fe40000000000 */
[C---:B------:R-:W-:Y:S01]  /*7900*/  ISETP.GT.U32.AND P6, PT, R5.reuse, R9, PT ;  /* 0x000000090500720c */ /* 0x040fe20003fc4070 */
[--C-:B------:R-:W-:Y:S01]  /*7910*/  @!P5 IMAD.IADD R2, R2, 0x1, -R5.reuse ;  /* 0x000000010202d824 */ /* 0x100fe200078e0a05 */
[----:B------:R-:W-:Y:S01]  /*7920*/  STL [R1+0x350], R16 ;  /* 0x0003501001007387 */ /* 0x000fe20000100800 */
[--C-:B------:R-:W-:Y:S02]  /*7930*/  @!P2 IMAD.IADD R8, R8, 0x1, -R5.reuse ;  /* 0x000000010808a824 */ /* 0x100fe400078e0a05 */
[----:B------:R-:W-:Y:S01]  /*7940*/  @!P4 IMAD.IADD R4, R4, 0x1, -R5 ;  /* 0x000000010404c824 */ /* 0x000fe200078e0a05 */
[C---:B------:R-:W-:Y:S01]  /*7950*/  ISETP.GT.U32.AND P5, PT, R5.reuse, R2, PT ;  /* 0x000000020500720c */ /* 0x040fe20003fa4070 */
[----:B0-----:R-:W-:Y:S01]  /*7960*/  IMAD.MOV.U32 R15, RZ, RZ, R18 ;  /* 0x000000ffff0f7224 */ /* 0x001fe200078e0012 */
[----:B------:R-:W-:Y:S01]  /*7970*/  ISETP.GT.U32.AND P2, PT, R5, R8, PT ;  /* 0x000000080500720c */ /* 0x000fe20003f44070 */
[----:B------:R-:W-:Y:S01]  /*7980*/  IMAD.MOV.U32 R13, RZ, RZ, R4 ;  /* 0x000000ffff0d7224 */ /* 0x000fe200078e0004 */
[----:B------:R-:W-:Y:S01]  /*7990*/  ISETP.GE.AND P4, PT, R12, RZ, PT ;  /* 0x000000ff0c00720c */ /* 0x000fe20003f86270 */
[----:B------:R-:W-:Y:S01]  /*79a0*/  @!P0 IMAD.MOV R15, RZ, RZ, -R15 ;  /* 0x000000ffff0f8224 */ /* 0x000fe200078e0a0f */
[----:B------:R-:W-:Y:S01]  /*79b0*/  ISETP.GE.AND P0, PT, R3, RZ, PT ;  /* 0x000000ff0300720c */ /* 0x000fe20003f06270 */
[----:B------:R-:W-:-:S02]  /*79c0*/  VIADD R3, R7, 0x7c ;  /* 0x0000007c07037836 */ /* 0x000fc40000000000 */
[C---:B------:R-:W-:Y:S01]  /*79d0*/  IMAD.HI.U32 R4, R22.reuse, R20, RZ ;  /* 0x0000001416047227 */ /* 0x040fe200078e00ff */
[----:B------:R-:W-:Y:S02]  /*79e0*/  STL [R1+0x348], R15 ;  /* 0x0003480f01007387 */ /* 0x000fe40000100800 */
[----:B------:R-:W-:Y:S01]  /*79f0*/  IABS R19, R3 ;  /* 0x0000000300137213 */ /* 0x000fe20000000000 */
[----:B------:R-:W-:Y:S01]  /*7a00*/  IMAD.MOV R4, RZ, RZ, -R4 ;  /* 0x000000ffff047224 */ /* 0x000fe200078e0a04 */
[----:B------:R0:W-:Y:S01]  /*7a10*/  STL [R1+0x344], R14 ;  /* 0x0003440e01007387 */ /* 0x0001e20000100800 */
[----:B------:R-:W-:Y:S02]  /*7a20*/  VIADD R12, R7, 0x7a ;  /* 0x0000007a070c7836 */ /* 0x000fe40000000000 */
[----:B------:R-:W-:Y:S02]  /*7a30*/  IMAD R20, R5, R4, R20 ;  /* 0x0000000405147224 */ /* 0x000fe400078e0214 */
[----:B------:R-:W-:Y:S01]  /*7a40*/  IMAD.HI.U32 R11, R22, R19, RZ ;  /* 0x00000013160b7227 */ /* 0x000fe200078e00ff */
[----:B------:R-:W-:-:S03]  /*7a50*/  IABS R0, R12 ;  /* 0x0000000c00007213 */ /* 0x000fc60000000000 */
[--C-:B------:R-:W-:Y:S01]  /*7a60*/  @!P5 IMAD.IADD R2, R2, 0x1, -R5.reuse ;  /* 0x000000010202d824 */ /* 0x100fe200078e0a05 */
[----:B------:R-:W-:Y:S01]  /*7a70*/  ISETP.GE.AND P5, PT, R10, RZ, PT ;  /* 0x000000ff0a00720c */ /* 0x000fe20003fa6270 */
[----:B------:R-:W-:Y:S01]  /*7a80*/  @!P2 IMAD.IADD R8, R8, 0x1, -R5 ;  /* 0x000000010808a824 */ /* 0x000fe200078e0a05 */
[----:B------:R-:W-:Y:S01]  /*7a90*/  ISETP.GT.U32.AND P2, PT, R5, R20, PT ;  /* 0x000000140500720c */ /* 0x000fe20003f44070 */
[----:B------:R-:W-:Y:S02]  /*7aa0*/  IMAD.MOV R10, RZ, RZ, -R11 ;  /* 0x000000ffff0a7224 */ /* 0x000fe400078e0a0b */
[----:B------:R-:W-:Y:S01]  /*7ab0*/  @!P3 IMAD.MOV R13, RZ, RZ, -R13 ;  /* 0x000000ffff0db224 */ /* 0x000fe200078e0a0d */
[----:B------:R-:W-:Y:S01]  /*7ac0*/  ISETP.GE.AND P3, PT, R3, RZ, PT ;  /* 0x000000ff0300720c */ /* 0x000fe20003f66270 */
[----:B------:R-:W-:Y:S01]  /*7ad0*/  @!P6 IMAD.IADD R9, R9, 0x1, -R5 ;  /* 0x000000010909e824 */ /* 0x000fe200078e0a05 */
[----:B------:R-:W-:Y:S01]  /*7ae0*/  ISETP.GE.AND P6, PT, R12, RZ, PT ;  /* 0x000000ff0c00720c */ /* 0x000fe20003fc6270 */
[----:B------:R-:W-:Y:S01]  /*7af0*/  IMAD R19, R5, R10, R19 ;  /* 0x0000000a05137224 */ /* 0x000fe200078e0213 */
[----:B------:R1:W-:Y:S01]  /*7b00*/  STL [R1+0x338], R13 ;  /* 0x0003380d01007387 */ /* 0x0003e20000100800 */
[----:B0-----:R-:W-:-:S02]  /*7b10*/  IMAD.MOV.U32 R14, RZ, RZ, R2 ;  /* 0x000000ffff0e7224 */ /* 0x001fc400078e0002 */
[----:B------:R-:W-:-:S04]  /*7b20*/  IMAD.HI.U32 R3, R22, R0, RZ ;  /* 0x0000000016037227 */ /* 0x000fc800078e00ff */
[----:B------:R-:W-:Y:S02]  /*7b30*/  VIADD R12, R7, 0x79 ;  /* 0x00000079070c7836 */ /* 0x000fe40000000000 */
[----:B------:R-:W-:Y:S01]  /*7b40*/  @!P1 IMAD.MOV R14, RZ, RZ, -R14 ;  /* 0x000000ffff0e9224 */ /* 0x000fe200078e0a0e */
[----:B------:R-:W-:Y:S01]  /*7b50*/  ISETP.GT.U32.AND P1, PT, R5, R19, PT ;  /* 0x000000130500720c */ /* 0x000fe20003f24070 */
[----:B-1----:R-:W-:Y:S02]  /*7b60*/  IMAD.MOV.U32 R13, RZ, RZ, R9 ;  /* 0x000000ffff0d7224 */ /* 0x002fe400078e0009 */
[----:B------:R-:W-:Y:S01]  /*7b70*/  IMAD.MOV R3, RZ, RZ, -R3 ;  /* 0x000000ffff037224 */ /* 0x000fe200078e0a03 */
[----:B------:R-:W-:Y:S01]  /*7b80*/  STL [R1+0x334], R14 ;  /* 0x0003340e01007387 */ /* 0x000fe20000100800 */
[----:B------:R-:W-:Y:S02]  /*7b90*/  VIADD R11, R7, 0x78 ;  /* 0x00000078070b7836 */ /* 0x000fe40000000000 */
[----:B------:R-:W-:Y:S01]  /*7ba0*/  @!P0 IMAD.MOV R13, RZ, RZ, -R13 ;  /* 0x000000ffff0d8224 */ /* 0x000fe200078e0a0d */
[----:B------:R-:W-:Y:S01]  /*7bb0*/  ISETP.GE.AND P0, PT, R12, RZ, PT ;  /* 0x000000ff0c00720c */ /* 0x000fe20003f06270 */
[----:B------:R-:W-:Y:S01]  /*7bc0*/  IMAD R0, R5, R3, R0 ;  /* 0x0000000305007224 */ /* 0x000fe200078e0200 */
[----:B------:R-:W-:Y:S01]  /*7bd0*/  IABS R12, R12 ;  /* 0x0000000c000c7213 */ /* 0x000fe20000000000 */
[--C-:B------:R-:W-:Y:S01]  /*7be0*/  @!P2 IMAD.IADD R20, R20, 0x1, -R5.reuse ;  /* 0x000000011414a824 */ /* 0x100fe200078e0a05 */
[----:B------:R-:W-:Y:S01]  /*7bf0*/  IABS R4, R11 ;  /* 0x0000000b00047213 */ /* 0x000fe20000000000 */
[----:B------:R-:W-:Y:S01]  /*7c00*/  IMAD.MOV.U32 R17, RZ, RZ, R8 ;  /* 0x000000ffff117224 */ /* 0x000fe200078e0008 */
[----:B------:R0:W-:Y:S01]  /*7c10*/  STL [R1+0x330], R13 ;  /* 0x0003300d01007387 */ /* 0x0001e20000100800 */
[----:B------:R-:W-:Y:S01]  /*7c20*/  @!P1 IMAD.IADD R19, R19, 0x1, -R5 ;  /* 0x0000000113139824 */ /* 0x000fe200078e0a05 */
[C---:B------:R-:W-:Y:S01]  /*7c30*/  ISETP.GT.U32.AND P2, PT, R5.reuse, R20, PT ;  /* 0x000000140500720c */ /* 0x040fe20003f44070 */
[----:B------:R-:W-:Y:S01]  /*7c40*/  @!P4 IMAD.MOV R17, RZ, RZ, -R17 ;  /* 0x000000ffff11c224 */ /* 0x000fe200078e0a11 */
[C---:B------:R-:W-:Y:S01]  /*7c50*/  ISETP.GT.U32.AND P4, PT, R5.reuse, R0, PT ;  /* 0x000000000500720c */ /* 0x040fe20003f84070 */
[----:B------:R-:W-:Y:S01]  /*7c60*/  IMAD.HI.U32 R9, R22, R4, RZ ;  /* 0x0000000416097227 */ /* 0x000fe200078e00ff */
[----:B------:R-:W-:-:S02]  /*7c70*/  ISETP.GT.U32.AND P1, PT, R5, R19, PT ;  /* 0x000000130500720c */ /* 0x000fc40003f24070 */
[----:B------:R1:W-:Y:S01]  /*7c80*/  STL [R1+0x32c], R17 ;  /* 0x00032c1101007387 */ /* 0x0003e20000100800 */
[----:B------:R-:W-:Y:S02]  /*7c90*/  IMAD.MOV R9, RZ, RZ, -R9 ;  /* 0x000000ffff097224 */ /* 0x000fe400078e0a09 */
[----:B0-----:R-:W-:-:S04]  /*7ca0*/  IMAD.HI.U32 R13, R22, R12, RZ ;  /* 0x0000000c160d7227 */ /* 0x001fc800078e00ff */
[----:B------:R-:W-:Y:S02]  /*7cb0*/  IMAD.MOV R13, RZ, RZ, -R13 ;  /* 0x000000ffff0d7224 */ /* 0x000fe400078e0a0d */
[C---:B------:R-:W-:Y:S02]  /*7cc0*/  IMAD R4, R5.reuse, R9, R4 ;  /* 0x0000000905047224 */ /* 0x040fe400078e0204 */
[----:B------:R-:W-:Y:S02]  /*7cd0*/  IMAD R12, R5, R13, R12 ;  /* 0x0000000d050c7224 */ /* 0x000fe400078e020c */
[----:B------:R-:W-:Y:S02]  /*7ce0*/  VIADD R3, R7, 0x76 ;  /* 0x0000007607037836 */ /* 0x000fe40000000000 */
[--C-:B------:R-:W-:Y:S01]  /*7cf0*/  @!P2 IMAD.IADD R20, R20, 0x1, -R5.reuse ;  /* 0x000000011414a824 */ /* 0x100fe200078e0a05 */
[C---:B------:R-:W-:Y:S01]  /*7d00*/  ISETP.GT.U32.AND P2, PT, R5.reuse, R12, PT ;  /* 0x0000000c0500720c */ /* 0x040fe20003f44070 */
[--C-:B------:R-:W-:Y:S01]  /*7d10*/  @!P4 IMAD.IADD R0, R0, 0x1, -R5.reuse ;  /* 0x000000010000c824 */ /* 0x100fe200078e0a05 */
[----:B------:R-:W-:Y:S01]  /*7d20*/  ISETP.GT.U32.AND P4, PT, R5, R4, PT ;  /* 0x000000040500720c */ /* 0x000fe20003f84070 */
[----:B------:R-:W-:Y:S01]  /*7d30*/  VIADD R16, R7, 0x77 ;  /* 0x0000007707107836 */ /* 0x000fe20000000000 */
[----:B------:R-:W-:Y:S01]  /*7d40*/  IABS R15, R3 ;  /* 0x00000003000f7213 */ /* 0x000fe20000000000 */
[----:B------:R-:W-:Y:S01]  /*7d50*/  @!P1 IMAD.IADD R19, R19, 0x1, -R5 ;  /* 0x0000000113139824 */ /* 0x000fe200078e0a05 */
[----:B------:R-:W-:Y:S01]  /*7d60*/  ISETP.GE.AND P1, PT, R11, RZ, PT ;  /* 0x000000ff0b00720c */ /* 0x000fe20003f26270 */
[----:B------:R-:W-:Y:S01]  /*7d70*/  VIADD R13, R7, 0x74 ;  /* 0x00000074070d7836 */ /* 0x000fe20000000000 */
[----:B------:R-:W-:Y:S01]  /*7d80*/  IABS R10, R16 ;  /* 0x00000010000a7213 */ /* 0x000fe20000000000 */
[----:B------:R-:W-:-:S03]  /*7d90*/  IMAD.HI.U32 R2, R22, R15, RZ ;  /* 0x0000000f16027227 */ /* 0x000fc600078e00ff */
[----:B-1----:R-:W-:Y:S01]  /*7da0*/  IABS R17, R13 ;  /* 0x0000000d00117213 */ /* 0x002fe20000000000 */
[----:B------:R-:W-:Y:S02]  /*7db0*/  IMAD.MOV R2, RZ, RZ, -R2 ;  /* 0x000000ffff027224 */ /* 0x000fe400078e0a02 */
[----:B------:R-:W-:Y:S02]  /*7dc0*/  VIADD R11, R7, 0x75 ;  /* 0x00000075070b7836 */ /* 0x000fe40000000000 */
[----:B------:R-:W-:Y:S01]  /*7dd0*/  @!P2 IMAD.IADD R12, R12, 0x1, -R5 ;  /* 0x000000010c0ca824 */ /* 0x000fe200078e0a05 */
[C---:B------:R-:W-:Y:S01]  /*7de0*/  ISETP.GT.U32.AND P2, PT, R5.reuse, R0, PT ;  /* 0x000000000500720c */ /* 0x040fe20003f44070 */
[----:B------:R-:W-:Y:S02]  /*7df0*/  IMAD.MOV.U32 R23, RZ, RZ, R19 ;  /* 0x000000ffff177224 */ /* 0x000fe400078e0013 */
[----:B------:R-:W-:Y:S01]  /*7e00*/  @!P4 IMAD.IADD R4, R4, 0x1, -R5 ;  /* 0x000000010404c824 */ /* 0x000fe200078e0a05 */
[C---:B------:R-:W-:Y:S01]  /*7e10*/  ISETP.GT.U32.AND P4, PT, R5.reuse, R12, PT ;  /* 0x0000000c0500720c */ /* 0x040fe20003f84070 */
[----:B------:R-:W-:Y:S01]  /*7e20*/  IMAD R15, R5, R2, R15 ;  /* 0x00000002050f7224 */ /* 0x000fe200078e020f */
[----:B------:R-:W-:Y:S01]  /*7e30*/  IABS R2, R11 ;  /* 0x0000000b00027213 */ /* 0x000fe20000000000 */
[----:B------:R-:W-:-:S04]  /*7e40*/  IMAD.HI.U32 R14, R22, R10, RZ ;  /* 0x0000000a160e7227 */ /* 0x000fc800078e00ff */
[----:B------:R-:W-:Y:S01]  /*7e50*/  @!P3 IMAD.MOV R23, RZ, RZ, -R23 ;  /* 0x000000ffff17b224 */ /* 0x000fe200078e0a17 */
[----:B------:R-:W-:Y:S01]  /*7e60*/  ISETP.GT.U32.AND P3, PT, R5, R4, PT ;  /* 0x000000040500720c */ /* 0x000fe20003f64070 */
[----:B------:R-:W-:-:S03]  /*7e70*/  IMAD.HI.U32 R19, R22, R17, RZ ;  /* 0x0000001116137227 */ /* 0x000fc600078e00ff */
[----:B------:R-:W-:Y:S01]  /*7e80*/  STL [R1+0x328], R23 ;  /* 0x0003281701007387 */ /* 0x000fe20000100800 */
[----:B------:R-:W-:Y:S02]  /*7e90*/  IMAD.MOV R8, RZ, RZ, -R14 ;  /* 0x000000ffff087224 */ /* 0x000fe400078e0a0e */
[----:B------:R-:W-:-:S04]  /*7ea0*/  IMAD.HI.U32 R21, R22, R2, RZ ;  /* 0x0000000216157227 */ /* 0x000fc800078e00ff */
[----:B------:R-:W-:Y:S02]  /*7eb0*/  IMAD.MOV R19, RZ, RZ, -R19 ;  /* 0x000000ffff137224 */ /* 0x000fe400078e0a13 */
[C---:B------:R-:W-:Y:S02]  /*7ec0*/  IMAD R10, R5.reuse, R8, R10 ;  /* 0x00000008050a7224 */ /* 0x040fe400078e020a */
[----:B------:R-:W-:Y:S02]  /*7ed0*/  IMAD.MOV R21, RZ, RZ, -R21 ;  /* 0x000000ffff157224 */ /* 0x000fe400078e0a15 */
[----:B------:R-:W-:Y:S01]  /*7ee0*/  @!P2 IMAD.IADD R0, R0, 0x1, -R5 ;  /* 0x000000010000a824 */ /* 0x000fe200078e0a05 */
[C---:B------:R-:W-:Y:S01]  /*7ef0*/  ISETP.GT.U32.AND P2, PT, R5.reuse, R15, PT ;  /* 0x0000000f0500720c */ /* 0x040fe20003f44070 */
[C---:B------:R-:W-:Y:S02]  /*7f00*/  IMAD R17, R5.reuse, R19, R17 ;  /* 0x0000001305117224 */ /* 0x040fe400078e0211 */
[----:B------:R-:W-:Y:S01]  /*7f10*/  @!P5 IMAD.MOV R20, RZ, RZ, -R20 ;  /* 0x000000ffff14d224 */ /* 0x000fe200078e0a14 */
[C---:B------:R-:W-:Y:S01]  /*7f20*/  ISETP.GT.U32.AND P5, PT, R5.reuse, R10, PT ;  /* 0x0000000a0500720c */ /* 0x040fe20003fa4070 */
[----:B------:R-:W-:-:S02]  /*7f30*/  IMAD R2, R5, R21, R2 ;  /* 0x0000001505027224 */ /* 0x000fc400078e0202 */
[--C-:B------:R-:W-:Y:S01]  /*7f40*/  @!P3 IMAD.IADD R4, R4, 0x1, -R5.reuse ;  /* 0x000000010404b824 */ /* 0x100fe200078e0a05 */
[C---:B------:R-:W-:Y:S01]  /*7f50*/  ISETP.GT.U32.AND P3, PT, R5.reuse, R17, PT ;  /* 0x000000110500720c */ /* 0x040fe20003f64070 */
[--C-:B------:R-:W-:Y:S01]  /*7f60*/  @!P4 IMAD.IADD R12, R12, 0x1, -R5.reuse ;  /* 0x000000010c0cc824 */ /* 0x100fe200078e0a05 */
[----:B------:R-:W-:Y:S01]  /*7f70*/  ISETP.GT.U32.AND P4, PT, R5, R2, PT ;  /* 0x000000020500720c */ /* 0x000fe20003f84070 */
[C---:B------:R-:W-:Y:S01]  /*7f80*/  VIADD R8, R7.reuse, 0x73 ;  /* 0x0000007307087836 */ /* 0x040fe20000000000 */
[----:B------:R0:W-:Y:S01]  /*7f90*/  STL [R1+0x314], R20 ;  /* 0x0003141401007387 */ /* 0x0001e20000100800 */
[----:B------:R-:W-:Y:S02]  /*7fa0*/  VIADD R9, R7, 0x72 ;  /* 0x0000007207097836 */ /* 0x000fe40000000000 */
[--C-:B------:R-:W-:Y:S01]  /*7fb0*/  @!P2 IMAD.IADD R15, R15, 0x1, -R5.reuse ;  /* 0x000000010f0fa824 */ /* 0x100fe200078e0a05 */
[----:B------:R-:W-:Y:S01]  /*7fc0*/  IABS R18, R8 ;  /* 0x0000000800127213 */ /* 0x000fe20000000000 */
[--C-:B------:R-:W-:Y:S01]  /*7fd0*/  @!P5 IMAD.IADD R10, R10, 0x1, -R5.reuse ;  /* 0x000000010a0ad824 */ /* 0x100fe200078e0a05 */
[----:B------:R-:W-:Y:S01]  /*7fe0*/  IABS R14, R9 ;  /* 0x00000009000e7213 */ /* 0x000fe20000000000 */
[----:B------:R-:W-:Y:S01]  /*7ff0*/  IMAD.MOV.U32 R24, RZ, RZ, R0 ;  /* 0x000000ffff187224 */ /* 0x000fe200078e0000 */
[----:B------:R-:W-:Y:S01]  /*8000*/  ISETP.GE.AND P2, PT, R3, RZ, PT ;  /* 0x000000ff0300720c */ /* 0x000fe20003f46270 */
[----:B------:R-:W-:Y:S01]  /*8010*/  @!P3 IMAD.IADD R17, R17, 0x1, -R5 ;  /* 0x000000011111b824 */ /* 0x000fe200078e0a05 */
[----:B------:R-:W-:Y:S01]  /*8020*/  ISETP.GT.U32.AND P3, PT, R5, R15, PT ;  /* 0x0000000f0500720c */ /* 0x000fe20003f64070 */
[----:B0-----:R-:W-:Y:S01]  /*8030*/  IMAD.HI.U32 R20, R22, R18, RZ ;  /* 0x0000001216147227 */ /* 0x001fe200078e00ff */
[----:B------:R-:W-:-:S03]  /*8040*/  ISETP.GE.AND P5, PT, R16, RZ, PT ;  /* 0x000000ff1000720c */ /* 0x000fc60003fa6270 */
[----:B------:R-:W-:Y:S01]  /*8050*/  @!P4 IMAD.IADD R2, R2, 0x1, -R5 ;  /* 0x000000010202c824 */ /* 0x000fe200078e0a05 */
[----:B------:R-:W-:Y:S01]  /*8060*/  ISETP.GT.U32.AND P4, PT, R5, R10, PT ;  /* 0x0000000a0500720c */ /* 0x000fe20003f84070 */
[----:B------:R-:W-:Y:S02]  /*8070*/  IMAD.MOV.U32 R23, RZ, RZ, R12 ;  /* 0x000000ffff177224 */ /* 0x000fe400078e000c */
[----:B------:R-:W-:-:S04]  /*8080*/  IMAD.HI.U32 R21, R22, R14, RZ ;  /* 0x0000000e16157227 */ /* 0x000fc800078e00ff */
[----:B------:R-:W-:Y:S02]  /*8090*/  IMAD.MOV R20, RZ, RZ, -R20 ;  /* 0x000000ffff147224 */ /* 0x000fe400078e0a14 */
[----:B------:R-:W-:Y:S01]  /*80a0*/  @!P6 IMAD.MOV R24, RZ, RZ, -R24 ;  /* 0x000000ffff18e224 */ /* 0x000fe200078e0a18 */
[C---:B------:R-:W-:Y:S01]  /*80b0*/  ISETP.GT.U32.AND P6, PT, R5.reuse, R2, PT ;  /* 0x000000020500720c */ /* 0x040fe20003fc4070 */
[----:B------:R-:W-:Y:S01]  /*80c0*/  @!P0 IMAD.MOV R23, RZ, RZ, -R23 ;  /* 0x000000ffff178224 */ /* 0x000fe200078e0a17 */
[----:B------:R-:W-:Y:S01]  /*80d0*/  ISETP.GT.U32.AND P0, PT, R5, R17, PT ;  /* 0x000000110500720c */ /* 0x000fe20003f04070 */
[----:B------:R-:W-:Y:S01]  /*80e0*/  IMAD.MOV R21, RZ, RZ, -R21 ;  /* 0x000000ffff157224 */ /* 0x000fe200078e0a15 */
[----:B------:R-:W-:Y:S01]  /*80f0*/  STL [R1+0x310], R24 ;  /* 0x0003101801007387 */ /* 0x000fe20000100800 */
[----:B------:R-:W-:Y:S02]  /*8100*/  VIADD R3, R7, 0x71 ;  /* 0x0000007107037836 */ /* 0x000fe40000000000 */
[C---:B------:R-:W-:Y:S01]  /*8110*/  IMAD R18, R5.reuse, R20, R18 ;  /* 0x0000001405127224 */ /* 0x040fe200078e0212 */
[----:B------:R-:W-:Y:S01]  /*8120*/  STL [R1+0x30c], R23 ;  /* 0x00030c1701007387 */ /* 0x000fe20000100800 */
[----:B------:R-:W-:Y:S01]  /*8130*/  IMAD.MOV.U32 R12, RZ, RZ, R4 ;  /* 0x000000ffff0c7224 */ /* 0x000fe200078e0004 */
[----:B------:R-:W-:Y:S01]  /*8140*/  IABS R0, R3 ;  /* 0x0000000300007213 */ /* 0x000fe20000000000 */
[----:B------:R-:W-:-:S02]  /*8150*/  IMAD R14, R5, R21, R14 ;  /* 0x00000015050e7224 */ /* 0x000fc400078e020e */
[----:B------:R-:W-:Y:S02]  /*8160*/  VIADD R16, R7, 0x70 ;  /* 0x0000007007107836 */ /* 0x000fe40000000000 */
[----:B------:R-:W-:Y:S01]  /*8170*/  @!P1 IMAD.MOV R12, RZ, RZ, -R12 ;  /* 0x000000ffff0c9224 */ /* 0x000fe200078e0a0c */
[----:B------:R-:W-:Y:S01]  /*8180*/  ISETP.GT.U32.AND P1, PT, R5, R18, PT ;  /* 0x000000120500720c */ /* 0x000fe20003f24070 */
[--C-:B------:R-:W-:Y:S01]  /*8190*/  @!P3 IMAD.IADD R15, R15, 0x1, -R5.reuse ;  /* 0x000000010f0fb824 */ /* 0x100fe200078e0a05 */
[----:B------:R-:W-:Y:S01]  /*81a0*/  ISETP.GT.U32.AND P3, PT, R5, R14, PT ;  /* 0x0000000e0500720c */ /* 0x000fe20003f64070 */
[----:B------:R-:W-:Y:S01]  /*81b0*/  @!P4 IMAD.IADD R10, R10, 0x1, -R5 ;  /* 0x000000010a0ac824 */ /* 0x000fe200078e0a05 */
[----:B------:R-:W-:Y:S01]  /*81c0*/  IABS R4, R16 ;  /* 0x0000001000047213 */ /* 0x000fe20000000000 */
[----:B------:R0:W-:Y:S01]  /*81d0*/  STL [R1+0x308], R12 ;  /* 0x0003080c01007387 */ /* 0x0001e20000100800 */
[----:B------:R-:W-:Y:S01]  /*81e0*/  ISETP.GE.AND P4, PT, R11, RZ, PT ;  /* 0x000000ff0b00720c */ /* 0x000fe20003f86270 */
[----:B------:R-:W-:-:S04]  /*81f0*/  IMAD.HI.U32 R11, R22, R0, RZ ;  /* 0x00000000160b7227 */ /* 0x000fc800078e00ff */
[--C-:B------:R-:W-:Y:S01]  /*8200*/  @!P6 IMAD.IADD R2, R2, 0x1, -R5.reuse ;  /* 0x000000010202e824 */ /* 0x100fe200078e0a05 */
[----:B------:R-:W-:Y:S01]  /*8210*/  ISETP.GE.AND P6, PT, R13, RZ, PT ;  /* 0x000000ff0d00720c */ /* 0x000fe20003fc6270 */
[----:B------:R-:W-:Y:S01]  /*8220*/  @!P0 IMAD.IADD R17, R17, 0x1, -R5 ;  /* 0x0000000111118824 */ /* 0x000fe200078e0a05 */
[----:B------:R-:W-:Y:S01]  /*8230*/  ISETP.GE.AND P0, PT, R8, RZ, PT ;  /* 0x000000ff0800720c */ /* 0x000fe20003f06270 */
[----:B0-----:R-:W-:Y:S02]  /*8240*/  IMAD.MOV.U32 R12, RZ, RZ, R15 ;  /* 0x000000ffff0c7224 */ /* 0x001fe400078e000f */
[----:B------:R-:W-:-:S04]  /*8250*/  IMAD.HI.U32 R8, R22, R4, RZ ;  /* 0x0000000416087227 */ /* 0x000fc800078e00ff */
[----:B------:R-:W-:Y:S02]  /*8260*/  IMAD.MOV R11, RZ, RZ, -R11 ;  /* 0x000000ffff0b7224 */ /* 0x000fe400078e0a0b */
[----:B------:R-:W-:Y:S01]  /*8270*/  @!P2 IMAD.MOV R12, RZ, RZ, -R12 ;  /* 0x000000ffff0ca224 */ /* 0x000fe200078e0a0c */
[----:B------:R-:W-:Y:S01]  /*8280*/  ISETP.GE.AND P2, PT, R3, RZ, PT ;  /* 0x000000ff0300720c */ /* 0x000fe20003f46270 */
[----:B------:R-:W-:Y:S02]  /*8290*/  IMAD.MOV R8, RZ, RZ, -R8 ;  /* 0x000000ffff087224 */ /* 0x000fe400078e0a08 */
[----:B------:R-:W-:Y:S02]  /*82a0*/  IMAD R3, R5, R11, R0 ;  /* 0x0000000b05037224 */ /* 0x000fe400078e0200 */
[----:B------:R-:W-:Y:S02]  /*82b0*/  IMAD.MOV.U32 R19, RZ, RZ, R10 ;  /* 0x000000ffff137224 */ /* 0x000fe400078e000a */
[--C-:B------:R-:W-:Y:S01]  /*82c0*/  @!P1 IMAD.IADD R18, R18, 0x1, -R5.reuse ;  /* 0x0000000112129824 */ /* 0x100fe200078e0a05 */
[----:B------:R-:W-:Y:S01]  /*82d0*/  ISETP.GE.AND P1, PT, R9, RZ, PT ;  /* 0x000000ff0900720c */ /* 0x000fe20003f26270 */
[----:B------:R-:W-:-:S02]  /*82e0*/  @!P3 IMAD.IADD R14, R14, 0x1, -R5 ;  /* 0x000000010e0eb824 */ /* 0x000fc400078e0a05 */
[C---:B------:R-:W-:Y:S01]  /*82f0*/  IMAD R0, R5.reuse, R8, R4 ;  /* 0x0000000805007224 */ /* 0x040fe200078e0204 */
[C---:B------:R-:W-:Y:S01]  /*8300*/  ISETP.GT.U32.AND P3, PT, R5.reuse, R18, PT ;  /* 0x000000120500720c */ /* 0x040fe20003f64070 */
[----:B------:R-:W-:Y:S02]  /*8310*/  IMAD.MOV.U32 R9, RZ, RZ, R17 ;  /* 0x000000ffff097224 */ /* 0x000fe400078e0011 */
[----:B------:R-:W-:Y:S01]  /*8320*/  @!P4 IMAD.MOV R2, RZ, RZ, -R2 ;  /* 0x000000ffff02c224 */ /* 0x000fe200078e0a02 */
[C---:B------:R-:W-:Y:S01]  /*8330*/  ISETP.GT.U32.AND P4, PT, R5.reuse, R3, PT ;  /* 0x000000030500720c */ /* 0x040fe20003f84070 */
[----:B------:R-:W-:Y:S01]  /*8340*/  @!P5 IMAD.MOV R19, RZ, RZ, -R19 ;  /* 0x000000ffff13d224 */ /* 0x000fe200078e0a13 */
[C---:B------:R-:W-:Y:S01]  /*8350*/  ISETP.GT.U32.AND P5, PT, R5.reuse, R14, PT ;  /* 0x0000000e0500720c */ /* 0x040fe20003fa4070 */
[----:B------:R-:W-:Y:S01]  /*8360*/  @!P6 IMAD.MOV R9, RZ, RZ, -R9 ;  /* 0x000000ffff09e224 */ /* 0x000fe200078e0a09 */
[----:B------:R-:W-:Y:S01]  /*8370*/  ISETP.GT.U32.AND P6, PT, R5, R0, PT ;  /* 0x000000000500720c */ /* 0x000fe20003fc4070 */
[C---:B------:R-:W-:Y:S01]  /*8380*/  VIADD R4, R7.reuse, 0x6f ;  /* 0x0000006f07047836 */ /* 0x040fe20000000000 */
[----:B------:R-:W-:Y:S01]  /*8390*/  STL [R1+0x304], R19 ;  /* 0x0003041301007387 */ /* 0x000fe20000100800 */
[----:B------:R-:W-:-:S02]  /*83a0*/  VIADD R11, R7, 0x6b ;  /* 0x0000006b070b7836 */ /* 0x000fc40000000000 */
[--C-:B------:R-:W-:Y:S01]  /*83b0*/  @!P3 IMAD.IADD R18, R18, 0x1, -R5.reuse ;  /* 0x000000011212b824 */ /* 0x100fe200078e0a05 */
[----:B------:R0:W-:Y:S01]  /*83c0*/  STL [R1+0x2f4], R12 ;  /* 0x0002f40c01007387 */ /* 0x0001e20000100800 */
[----:B------:R-:W-:Y:S01]  /*83d0*/  IABS R13, R4 ;  /* 0x00000004000d7213 */ /* 0x000fe20000000000 */
[----:B------:R-:W-:Y:S01]  /*83e0*/  VIADD R15, R7, 0x68 ;  /* 0x00000068070f7836 */ /* 0x000fe20000000000 */
[----:B------:R-:W-:Y:S01]  /*83f0*/  ISETP.GE.AND P3, PT, R16, RZ, PT ;  /* 0x000000ff1000720c */ /* 0x000fe20003f66270 */
[----:B------:R1:W-:Y:S01]  /*8400*/  STL [R1+0x2dc], R2 ;  /* 0x0002dc0201007387 */ /* 0x0003e20000100800 */
[--C-:B------:R-:W-:Y:S02]  /*8410*/  @!P4 IMAD.IADD R3, R3, 0x1, -R5.reuse ;  /* 0x000000010303c824 */ /* 0x100fe400078e0a05 */
[--C-:B------:R-:W-:Y:S01]  /*8420*/  @!P5 IMAD.IADD R14, R14, 0x1, -R5.reuse ;  /* 0x000000010e0ed824 */ /* 0x100fe200078e0a05 */
[----:B------:R-:W-:Y:S01]  /*8430*/  ISETP.GE.AND P5, PT, R4, RZ, PT ;  /* 0x000000ff0400720c */ /* 0x000fe20003fa6270 */
[----:B------:R-:W-:Y:S01]  /*8440*/  @!P6 IMAD.IADD R0, R0, 0x1, -R5 ;  /* 0x000000010000e824 */ /* 0x000fe200078e0a05 */
[----:B------:R-:W-:Y:S01]  /*8450*/  ISETP.GT.U32.AND P6, PT, R5, R3, PT ;  /* 0x000000030500720c */ /* 0x000fe20003fc4070 */
[----:B------:R3:W-:Y:S01]  /*8460*/  STL [R1+0x2cc], R9 ;  /* 0x0002cc0901007387 */ /* 0x0007e20000100800 */
[----:B0-----:R-:W-:-:S02]  /*8470*/  VIADD R12, R7, 0x6d ;  /* 0x0000006d070c7836 */ /* 0x001fc40000000000 */
[----:B-1----:R-:W-:-:S05]  /*8480*/  VIADD R2, R7, 0x6e ;  /* 0x0000006e07027836 */ /* 0x002fca0000000000 */
[----:B------:R-:W-:Y:S01]  /*8490*/  IABS R8, R2 ;  /* 0x0000000200087213 */ /* 0x000fe20000000000 */
[----:B---3--:R-:W-:Y:S01]  /*84a0*/  IMAD.MOV.U32 R9, RZ, RZ, R18 ;  /* 0x000000ffff097224 */ /* 0x008fe200078e0012 */
[----:B------:R-:W-:Y:S02]  /*84b0*/  ISETP.GE.AND P4, PT, R2, RZ, PT ;  /* 0x000000ff0200720c */ /* 0x000fe40003f86270 */
[----:B------:R-:W-:Y:S02]  /*84c0*/  @!P6 IMAD.IADD R3, R3, 0x1, -R5 ;  /* 0x000000010303e824 */ /* 0x000fe400078e0a05 */
[----:B------:R-:W-:Y:S02]  /*84d0*/  IMAD.MOV.U32 R4, RZ, RZ, R8 ;  /* 0x000000ffff047224 */ /* 0x000fe400078e0008 */
[----:B------:R-:W-:-:S04]  /*84e0*/  IMAD.HI.U32 R8, R22, R13, RZ ;  /* 0x0000000d16087227 */ /* 0x000fc800078e00ff */
[----:B------:R-:W-:Y:S02]  /*84f0*/  IMAD.MOV R8, RZ, RZ, -R8 ;  /* 0x000000ffff087224 */ /* 0x000fe400078e0a08 */
[----:B------:R-:W-:-:S04]  /*8500*/  IMAD.HI.U32 R2, R22, R4, RZ ;  /* 0x0000000416027227 */ /* 0x000fc800078e00ff */
[C---:B------:R-:W-:Y:S02]  /*8510*/  IMAD R13, R5.reuse, R8, R13 ;  /* 0x00000008050d7224 */ /* 0x040fe400078e020d */
[----:B------:R-:W-:Y:S01]  /*8520*/  @!P0 IMAD.MOV R9, RZ, RZ, -R9 ;  /* 0x000000ffff098224 */ /* 0x000fe200078e0a09 */
[C---:B------:R-:W-:Y:S01]  /*8530*/  ISETP.GT.U32.AND P0, PT, R5.reuse, R0, PT ;  /* 0x000000000500720c */ /* 0x040fe20003f04070 */
[----:B------:R-:W-:Y:S01]  /*8540*/  IMAD.MOV R2, RZ, RZ, -R2 ;  /* 0x000000ffff027224 */ /* 0x000fe200078e0a02 */
[----:B------:R-:W-:Y:S01]  /*8550*/  ISETP.GT.U32.AND P6, PT, R5, R13, PT ;  /* 0x0000000d0500720c */ /* 0x000fe20003fc4070 */
[----:B------:R-:W-:Y:S01]  /*8560*/  VIADD R18, R7, 0x69 ;  /* 0x0000006907127836 */ /* 0x000fe20000000000 */
[----:B------:R0:W-:Y:S01]  /*8570*/  STL [R1+0x2b4], R9 ;  /* 0x0002b40901007387 */ /* 0x0001e20000100800 */
[----:B------:R-:W-:Y:S02]  /*8580*/  IMAD R4, R5, R2, R4 ;  /* 0x0000000205047224 */ /* 0x000fe400078e0204 */
[----:B------:R-:W-:-:S06]  /*8590*/  VIADD R2, R7, 0x6a ;  /* 0x0000006a07027836 */ /* 0x000fcc0000000000 */
[----:B------:R-:W-:Y:S02]  /*85a0*/  @!P0 IMAD.IADD R0, R0, 0x1, -R5 ;  /* 0x0000000100008824 */ /* 0x000fe400078e0a05 */
[----:B0-----:R-:W-:Y:S02]  /*85b0*/  IMAD.MOV.U32 R9, RZ, RZ, R14 ;  /* 0x000000ffff097224 */ /* 0x001fe400078e000e */
[----:B------:R-:W-:Y:S02]  /*85c0*/  IMAD.MOV.U32 R14, RZ, RZ, R3 ;  /* 0x000000ffff0e7224 */ /* 0x000fe400078e0003 */
[----:B------:R-:W-:Y:S01]  /*85d0*/  @!P1 IMAD.MOV R9, RZ, RZ, -R9 ;  /* 0x000000ffff099224 */ /* 0x000fe200078e0a09 */
[----:B------:R-:W-:Y:S01]  /*85e0*/  ISETP.GE.AND P1, PT, R12, RZ, PT ;  /* 0x000000ff0c00720c */ /* 0x000fe20003f26270 */
[----:B------:R-:W-:Y:S01]  /*85f0*/  @!P2 IMAD.MOV R14, RZ, RZ, -R14 ;  /* 0x000000ffff0ea224 */ /* 0x000fe200078e0a0e */
[----:B------:R-:W-:Y:S01]  /*8600*/  ISETP.GT.U32.AND P2, PT, R5, R4, PT ;  /* 0x000000040500720c */ /* 0x000fe20003f44070 */
[--C-:B------:R-:W-:Y:S01]  /*8610*/  @!P6 IMAD.IADD R13, R13, 0x1, -R5.reuse ;  /* 0x000000010d0de824 */ /* 0x100fe200078e0a05 */
[----:B------:R-:W-:Y:S01]  /*8620*/  IABS R12, R12 ;  /* 0x0000000c000c7213 */ /* 0x000fe20000000000 */
[----:B------:R-:W-:Y:S01]  /*8630*/  IMAD.MOV.U32 R10, RZ, RZ, R0 ;  /* 0x000000ffff0a7224 */ /* 0x000fe200078e0000 */
[----:B------:R0:W-:Y:S02]  /*8640*/  STL [R1+0x27c], R9 ;  /* 0x00027c0901007387 */ /* 0x0001e40000100800 */
[----:B------:R-:W-:Y:S01]  /*8650*/  ISETP.GT.U32.AND P6, PT, R5, R13, PT ;  /* 0x0000000d0500720c */ /* 0x000fe20003fc4070 */
[----:B------:R-:W-:Y:S01]  /*8660*/  IMAD.HI.U32 R8, R22, R12, RZ ;  /* 0x0000000c16087227 */ /* 0x000fe200078e00ff */
[----:B------:R-:W-:Y:S03]  /*8670*/  STL [R1+0x298], R14 ;  /* 0x0002980e01007387 */ /* 0x000fe60000100800 */
[----:B------:R-:W-:Y:S01]  /*8680*/  @!P3 IMAD.MOV R10, RZ, RZ, -R10 ;  /* 0x000000ffff0ab224 */ /* 0x000fe200078e0a0a */
[----:B------:R-:W-:Y:S01]  /*8690*/  ISETP.GE.AND P3, PT, R11, RZ, PT ;  /* 0x000000ff0b00720c */ /* 0x000fe20003f66270 */
[----:B------:R-:W-:Y:S01]  /*86a0*/  IMAD.MOV R3, RZ, RZ, -R8 ;  /* 0x000000ffff037224 */ /* 0x000fe200078e0a08 */
[----:B------:R-:W-:Y:S01]  /*86b0*/  IABS R11, R11 ;  /* 0x0000000b000b7213 */ /* 0x000fe20000000000 */
[----:B0-----:R-:W-:Y:S01]  /*86c0*/  VIADD R9, R7, 0x6c ;  /* 0x0000006c07097836 */ /* 0x001fe20000000000 */
[----:B------:R0:W-:Y:S01]  /*86d0*/  STL [R1+0x2b0], R10 ;  /* 0x0002b00a01007387 */ /* 0x0001e20000100800 */
[----:B------:R-:W-:-:S02]  /*86e0*/  @!P2 IMAD.IADD R4, R4, 0x1, -R5 ;  /* 0x000000010404a824 */ /* 0x000fc400078e0a05 */
[----:B------:R-:W-:Y:S01]  /*86f0*/  IMAD R12, R5, R3, R12 ;  /* 0x00000003050c7224 */ /* 0x000fe200078e020c */
[----:B------:R-:W-:Y:S01]  /*8700*/  ISETP.GE.AND P0, PT, R9, RZ, PT ;  /* 0x000000ff0900720c */ /* 0x000fe20003f06270 */
[C---:B------:R-:W-:Y:S01]  /*8710*/  IMAD.HI.U32 R3, R22.reuse, R11, RZ ;  /* 0x0000000b16037227 */ /* 0x040fe200078e00ff */
[----:B------:R-:W-:Y:S02]  /*8720*/  IABS R9, R9 ;  /* 0x0000000900097213 */ /* 0x000fe40000000000 */
[----:B------:R-:W-:Y:S01]  /*8730*/  ISETP.GT.U32.AND P2, PT, R5, R4, PT ;  /* 0x000000040500720c */ /* 0x000fe20003f44070 */
[----:B------:R-:W-:Y:S01]  /*8740*/  @!P6 IMAD.IADD R13, R13, 0x1, -R5 ;  /* 0x000000010d0de824 */ /* 0x000fe200078e0a05 */
[----:B0-----:R-:W-:Y:S01]  /*8750*/  IABS R10, R2 ;  /* 0x00000002000a7213 */ /* 0x001fe20000000000 */
[----:B------:R-:W-:Y:S01]  /*8760*/  IMAD.HI.U32 R0, R22, R9, RZ ;  /* 0x0000000916007227 */ /* 0x000fe200078e00ff */
[----:B------:R-:W-:-:S03]  /*8770*/  ISETP.GT.U32.AND P6, PT, R5, R12, PT ;  /* 0x0000000c0500720c */ /* 0x000fc60003fc4070 */
[----:B------:R-:W-:-:S04]  /*8780*/  IMAD.HI.U32 R8, R22, R10, RZ ;  /* 0x0000000a16087227 */ /* 0x000fc800078e00ff */
[----:B------:R-:W-:Y:S02]  /*8790*/  IMAD.MOV R3, RZ, RZ, -R3 ;  /* 0x000000ffff037224 */ /* 0x000fe400078e0a03 */
[----:B------:R-:W-:Y:S02]  /*87a0*/  IMAD.MOV R0, RZ, RZ, -R0 ;  /* 0x000000ffff007224 */ /* 0x000fe400078e0a00 */
[----:B------:R-:W-:Y:S02]  /*87b0*/  IMAD.MOV R8, RZ, RZ, -R8 ;  /* 0x000000ffff087224 */ /* 0x000fe400078e0a08 */
[C---:B------:R-:W-:Y:S02]  /*87c0*/  IMAD R11, R5.reuse, R3, R11 ;  /* 0x00000003050b7224 */ /* 0x040fe400078e020b */
[C---:B------:R-:W-:Y:S01]  /*87d0*/  IMAD R9, R5.reuse, R0, R9 ;  /* 0x0000000005097224 */ /* 0x040fe200078e0209 */
[----:B------:R-:W-:Y:S01]  /*87e0*/  IABS R0, R18 ;  /* 0x0000001200007213 */ /* 0x000fe20000000000 */
[----:B------:R-:W-:Y:S01]  /*87f0*/  IMAD.MOV.U32 R14, RZ, RZ, R13 ;  /* 0x000000ffff0e7224 */ /* 0x000fe200078e000d */
[----:B------:R-:W-:Y:S01]  /*8800*/  IABS R13, R15 ;  /* 0x0000000f000d7213 */ /* 0x000fe20000000000 */
[----:B------:R-:W-:-:S02]  /*8810*/  IMAD R10, R5, R8, R10 ;  /* 0x00000008050a7224 */ /* 0x000fc400078e020a */
[--C-:B------:R-:W-:Y:S01]  /*8820*/  @!P2 IMAD.IADD R4, R4, 0x1, -R5.reuse ;  /* 0x000000010404a824 */ /* 0x100fe200078e0a05 */
[C---:B------:R-:W-:Y:S01]  /*8830*/  ISETP.GT.U32.AND P2, PT, R5.reuse, R11, PT ;  /* 0x0000000b0500720c */ /* 0x040fe20003f44070 */
[----:B------:R-:W-:Y:S01]  /*8840*/  @!P5 IMAD.MOV R14, RZ, RZ, -R14 ;  /* 0x000000ffff0ed224 */ /* 0x000fe200078e0a0e */
[C---:B------:R-:W-:Y:S01]  /*8850*/  ISETP.GT.U32.AND P5, PT, R5.reuse, R9, PT ;  /* 0x000000090500720c */ /* 0x040fe20003fa4070 */
[----:B------:R-:W-:Y:S01]  /*8860*/  @!P6 IMAD.IADD R12, R12, 0x1, -R5 ;  /* 0x000000010c0ce824 */ /* 0x000fe200078e0a05 */
[----:B------:R-:W-:Y:S01]  /*8870*/  ISETP.GT.U32.AND P6, PT, R5, R10, PT ;  /* 0x0000000a0500720c */ /* 0x000fe20003fc4070 */
[----:B------:R-:W-:Y:S01]  /*8880*/  IMAD.HI.U32 R3, R22, R0, RZ ;  /* 0x0000000016037227 */ /* 0x000fe200078e00ff */
[----:B------:R0:W-:Y:S03]  /*8890*/  STL [R1+0x2ac], R14 ;  /* 0x0002ac0e01007387 */ /* 0x0001e60000100800 */
[----:B------:R-:W-:-:S02]  /*88a0*/  IMAD.MOV R3, RZ, RZ, -R3 ;  /* 0x000000ffff037224 */ /* 0x000fc400078e0a03 */
[----:B------:R-:W-:Y:S02]  /*88b0*/  VIADD R8, R7, 0x67 ;  /* 0x0000006707087836 */ /* 0x000fe40000000000 */
[--C-:B------:R-:W-:Y:S02]  /*88c0*/  @!P2 IMAD.IADD R11, R11, 0x1, -R5.reuse ;  /* 0x000000010b0ba824 */ /* 0x100fe400078e0a05 */
[--C-:B------:R-:W-:Y:S01]  /*88d0*/  @!P5 IMAD.IADD R9, R9, 0x1, -R5.reuse ;  /* 0x000000010909d824 */ /* 0x100fe200078e0a05 */
[C---:B------:R-:W-:Y:S01]  /*88e0*/  ISETP.GT.U32.AND P5, PT, R5.reuse, R12, PT ;  /* 0x0000000c0500720c */ /* 0x040fe20003fa4070 */
[----:B------:R-:W-:Y:S01]  /*88f0*/  @!P6 IMAD.IADD R10, R10, 0x1, -R5 ;  /* 0x000000010a0ae824 */ /* 0x000fe200078e0a05 */
[C---:B------:R-:W-:Y:S01]  /*8900*/  ISETP.GT.U32.AND P6, PT, R5.reuse, R11, PT ;  /* 0x0000000b0500720c */ /* 0x040fe20003fc4070 */
[----:B0-----:R-:W-:Y:S01]  /*8910*/  IMAD.MOV.U32 R14, RZ, RZ, R4 ;  /* 0x000000ffff0e7224 */ /* 0x001fe200078e0004 */
[----:B------:R-:W-:Y:S01]  /*8920*/  ISETP.GT.U32.AND P2, PT, R5, R9, PT ;  /* 0x000000090500720c */ /* 0x000fe20003f44070 */
[----:B------:R-:W-:Y:S01]  /*8930*/  IMAD.HI.U32 R4, R22, R13, RZ ;  /* 0x0000000d16047227 */ /* 0x000fe200078e00ff */
[----:B------:R-:W-:-:S03]  /*8940*/  IABS R17, R8 ;  /* 0x0000000800117213 */ /* 0x000fc60000000000 */
[----:B------:R-:W-:Y:S02]  /*8950*/  IMAD.MOV R4, RZ, RZ, -R4 ;  /* 0x000000ffff047224 */ /* 0x000fe400078e0a04 */
[----:B------:R-:W-:Y:S01]  /*8960*/  @!P4 IMAD.MOV R14, RZ, RZ, -R14 ;  /* 0x000000ffff0ec224 */ /* 0x000fe200078e0a0e */
[C---:B------:R-:W-:Y:S01]  /*8970*/  ISETP.GT.U32.AND P4, PT, R5.reuse, R10, PT ;  /* 0x0000000a0500720c */ /* 0x040fe20003f84070 */
[C---:B------:R-:W-:Y:S02]  /*8980*/  IMAD R0, R5.reuse, R3, R0 ;  /* 0x0000000305007224 */ /* 0x040fe400078e0200 */
[C---:B------:R-:W-:Y:S01]  /*8990*/  IMAD R13, R5.reuse, R4, R13 ;  /* 0x00000004050d7224 */ /* 0x040fe200078e020d */
[----:B------:R0:W-:Y:S01]  /*89a0*/  STL [R1+0x2a8], R14 ;  /* 0x0002a80e01007387 */ /* 0x0001e20000100800 */
[--C-:B------:R-:W-:Y:S01]  /*89b0*/  @!P5 IMAD.IADD R12, R12, 0x1, -R5.reuse ;  /* 0x000000010c0cd824 */ /* 0x100fe200078e0a05 */
[----:B------:R-:W-:Y:S01]  /*89c0*/  ISETP.GT.U32.AND P5, PT, R5, R0, PT ;  /* 0x000000000500720c */ /* 0x000fe20003fa4070 */
[----:B------:R-:W-:Y:S01]  /*89d0*/  @!P6 IMAD.IADD R11, R11, 0x1, -R5 ;  /* 0x000000010b0be824 */ /* 0x000fe200078e0a05 */
[----:B------:R-:W-:Y:S01]  /*89e0*/  ISETP.GT.U32.AND P6, PT, R5, R13, PT ;  /* 0x0000000d0500720c */ /* 0x000fe20003fc4070 */
[----:B------:R-:W-:-:S02]  /*89f0*/  VIADD R3, R7, 0x66 ;  /* 0x0000006607037836 */ /* 0x000fc40000000000 */
[----:B------:R-:W-:Y:S02]  /*8a00*/  VIADD R4, R7, 0x65 ;  /* 0x0000006507047836 */ /* 0x000fe40000000000 */
[--C-:B------:R-:W-:Y:S01]  /*8a10*/  @!P4 IMAD.IADD R10, R10, 0x1, -R5.reuse ;  /* 0x000000010a0ac824 */ /* 0x100fe200078e0a05 */
[----:B------:R-:W-:Y:S01]  /*8a20*/  IABS R16, R3 ;  /* 0x0000000300107213 */ /* 0x000fe20000000000 */
[----:B------:R-:W-:Y:S01]  /*8a30*/  @!P2 IMAD.IADD R9, R9, 0x1, -R5 ;  /* 0x000000010909a824 */ /* 0x000fe200078e0a05 */
[----:B------:R-:W-:Y:S01]  /*8a40*/  ISETP.GE.AND P4, PT, R18, RZ, PT ;  /* 0x000000ff1200720c */ /* 0x000fe20003f86270 */
[----:B0-----:R-:W-:Y:S01]  /*8a50*/  IMAD.HI.U32 R14, R22, R17, RZ ;  /* 0x00000011160e7227 */ /* 0x001fe200078e00ff */
[----:B------:R-:W-:Y:S02]  /*8a60*/  IABS R18, R4 ;  /* 0x0000000400127213 */ /* 0x000fe40000000000 */
[----:B------:R-:W-:Y:S01]  /*8a70*/  ISETP.GE.AND P2, PT, R2, RZ, PT ;  /* 0x000000ff0200720c */ /* 0x000fe20003f46270 */
[----:B------:R-:W-:-:S04]  /*8a80*/  IMAD.HI.U32 R2, R22, R16, RZ ;  /* 0x0000001016027227 */ /* 0x000fc800078e00ff */
[--C-:B------:R-:W-:Y:S01]  /*8a90*/  @!P5 IMAD.IADD R0, R0, 0x1, -R5.reuse ;  /* 0x000000010000d824 */ /* 0x100fe200078e0a05 */
[----:B------:R-:W-:Y:S01]  /*8aa0*/  ISETP.GE.AND P5, PT, R15, RZ, PT ;  /* 0x000000ff0f00720c */ /* 0x000fe20003fa6270 */
[----:B------:R-:W-:Y:S02]  /*8ab0*/  @!P6 IMAD.IADD R13, R13, 0x1, -R5 ;  /* 0x000000010d0de824 */ /* 0x000fe400078e0a05 */
[----:B------:R-:W-:Y:S02]  /*8ac0*/  IMAD.MOV.U32 R15, RZ, RZ, R18 ;  /* 0x000000ffff0f7224 */ /* 0x000fe400078e0012 */
[----:B------:R-:W-:Y:S01]  /*8ad0*/  IMAD.MOV R2, RZ, RZ, -R2 ;  /* 0x000000ffff027224 */ /* 0x000fe200078e0a02 */
[----:B------:R-:W-:Y:S01]  /*8ae0*/  ISETP.GT.U32.AND P6, PT, R5, R13, PT ;  /* 0x0000000d0500720c */ /* 0x000fe20003fc4070 */
[----:B------:R-:W-:Y:S02]  /*8af0*/  IMAD.MOV.U32 R20, RZ, RZ, R12 ;  /* 0x000000ffff147224 */ /* 0x000fe400078e000c */
[----:B------:R-:W-:-:S04]  /*8b00*/  IMAD.HI.U32 R12, R22, R15, RZ ;  /* 0x0000000f160c7227 */ /* 0x000fc800078e00ff */
[C---:B------:R-:W-:Y:S02]  /*8b10*/  IMAD R16, R5.reuse, R2, R16 ;  /* 0x0000000205107224 */ /* 0x040fe400078e0210 */
[----:B------:R-:W-:Y:S02]  /*8b20*/  IMAD.MOV R14, RZ, RZ, -R14 ;  /* 0x000000ffff0e7224 */ /* 0x000fe400078e0a0e */
[----:B------:R-:W-:Y:S02]  /*8b30*/  IMAD.MOV.U32 R19, RZ, RZ, R9 ;  /* 0x000000ffff137224 */ /* 0x000fe400078e0009 */
[----:B------:R-:W-:Y:S01]  /*8b40*/  @!P1 IMAD.MOV R20, RZ, RZ, -R20 ;  /* 0x000000ffff149224 */ /* 0x000fe200078e0a14 */
[C---:B------:R-:W-:Y:S01]  /*8b50*/  ISETP.GT.U32.AND P1, PT, R5.reuse, R0, PT ;  /* 0x000000000500720c */ /* 0x040fe20003f24070 */
[----:B------:R-:W-:Y:S02]  /*8b60*/  IMAD.MOV R9, RZ, RZ, -R12 ;  /* 0x000000ffff097224 */ /* 0x000fe400078e0a0c */
[----:B------:R-:W-:Y:S01]  /*8b70*/  @!P2 IMAD.MOV R10, RZ, RZ, -R10 ;  /* 0x000000ffff0aa224 */ /* 0x000fe200078e0a0a */
[C---:B------:R-:W-:Y:S01]  /*8b80*/  ISETP.GT.U32.AND P2, PT, R5.reuse, R16, PT ;  /* 0x000000100500720c */ /* 0x040fe20003f44070 */
[C---:B------:R-:W-:Y:S01]  /*8b90*/  IMAD R17, R5.reuse, R14, R17 ;  /* 0x0000000e05117224 */ /* 0x040fe200078e0211 */
[----:B------:R0:W-:Y:S01]  /*8ba0*/  STL [R1+0x248], R20 ;  /* 0x0002481401007387 */ /* 0x0001e20000100800 */
[----:B------:R-:W-:-:S02]  /*8bb0*/  IMAD R15, R5, R9, R15 ;  /* 0x00000009050f7224 */ /* 0x000fc400078e020f */
[----:B------:R-:W-:Y:S01]  /*8bc0*/  @!P0 IMAD.MOV R19, RZ, RZ, -R19 ;  /* 0x000000ffff138224 */ /* 0x000fe200078e0a13 */
[----:B------:R-:W-:Y:S01]  /*8bd0*/  ISETP.GT.U32.AND P0, PT, R5, R17, PT ;  /* 0x000000110500720c */ /* 0x000fe20003f04070 */
[----:B------:R-:W-:Y:S01]  /*8be0*/  @!P6 IMAD.IADD R13, R13, 0x1, -R5 ;  /* 0x000000010d0de824 */ /* 0x000fe200078e0a05 */
[----:B------:R-:W-:Y:S01]  /*8bf0*/  ISETP.GT.U32.AND P6, PT, R5, R15, PT ;  /* 0x0000000f0500720c */ /* 0x000fe20003fc4070 */
[----:B------:R-:W-:Y:S01]  /*8c00*/  @!P3 IMAD.MOV R11, RZ, RZ, -R11 ;  /* 0x000000ffff0bb224 */ /* 0x000fe200078e0a0b */
[----:B------:R-:W-:Y:S01]  /*8c10*/  STL [R1+0x24c], R19 ;  /* 0x00024c1301007387 */ /* 0x000fe20000100800 */
[--C-:B------:R-:W-:Y:S01]  /*8c20*/  @!P1 IMAD.IADD R0, R0, 0x1, -R5.reuse ;  /* 0x0000000100009824 */ /* 0x100fe200078e0a05 */
[----:B------:R-:W-:Y:S01]  /*8c30*/  ISETP.GE.AND P1, PT, R3, RZ, PT ;  /* 0x000000ff0300720c */ /* 0x000fe20003f26270 */
[--C-:B------:R-:W-:Y:S01]  /*8c40*/  @!P2 IMAD.IADD R16, R16, 0x1, -R5.reuse ;  /* 0x000000011010a824 */ /* 0x100fe200078e0a05 */
[----:B------:R-:W-:Y:S01]  /*8c50*/  STL [R1+0x250], R11 ;  /* 0x0002500b01007387 */ /* 0x000fe20000100800 */
[C---:B------:R-:W-:Y:S01]  /*8c60*/  VIADD R3, R7.reuse, 0x63 ;  /* 0x0000006307037836 */ /* 0x040fe20000000000 */
[----:B------:R-:W-:Y:S01]  /*8c70*/  ISETP.GE.AND P3, PT, R8, RZ, PT ;  /* 0x000000ff0800720c */ /* 0x000fe20003f66270 */
[----:B------:R-:W-:Y:S01]  /*8c80*/  VIADD R2, R7, 0x64 ;  /* 0x0000006407027836 */ /* 0x000fe20000000000 */
[----:B------:R1:W-:Y:S01]  /*8c90*/  STL [R1+0x254], R10 ;  /* 0x0002540a01007387 */ /* 0x0003e20000100800 */
[--C-:B------:R-:W-:Y:S01]  /*8ca0*/  @!P0 IMAD.IADD R17, R17, 0x1, -R5.reuse ;  /* 0x0000000111118824 */ /* 0x100fe200078e0a05 */
[----:B------:R-:W-:Y:S01]  /*8cb0*/  ISETP.GT.U32.AND P2, PT, R5, R16, PT ;  /* 0x000000100500720c */ /* 0x000fe20003f44070 */
[----:B------:R-:W-:Y:S01]  /*8cc0*/  @!P6 IMAD.IADD R15, R15, 0x1, -R5 ;  /* 0x000000010f0fe824 */ /* 0x000fe200078e0a05 */
[----:B------:R-:W-:Y:S01]  /*8cd0*/  ISETP.GE.AND P0, PT, R4, RZ, PT ;  /* 0x000000ff0400720c */ /* 0x000fe20003f06270 */
[----:B------:R-:W-:Y:S01]  /*8ce0*/  VIADD R8, R7, 0x62 ;  /* 0x0000006207087836 */ /* 0x000fe20000000000 */
[----:B------:R-:W-:Y:S01]  /*8cf0*/  IABS R4, R3 ;  /* 0x0000000300047213 */ /* 0x000fe20000000000 */
[----:B0-----:R-:W-:Y:S01]  /*8d00*/  IMAD.MOV.U32 R20, RZ, RZ, R13 ;  /* 0x000000ffff147224 */ /* 0x001fe200078e000d */
[----:B------:R-:W-:Y:S01]  /*8d10*/  ISETP.GT.U32.AND P6, PT, R5, R15, PT ;  /* 0x0000000f0500720c */ /* 0x000fe20003fc4070 */
[----:B-1----:R-:W-:Y:S01]  /*8d20*/  IMAD.MOV.U32 R10, RZ, RZ, R0 ;  /* 0x000000ffff0a7224 */ /* 0x002fe200078e0000 */
[----:B------:R-:W-:Y:S01]  /*8d30*/  IABS R12, R2 ;  /* 0x00000002000c7213 */ /* 0x000fe20000000000 */
[----:B------:R-:W-:Y:S01]  /*8d40*/  VIADD R0, R7, 0x61 ;  /* 0x0000006107007836 */ /* 0x000fe20000000000 */
[----:B------:R-:W-:Y:S01]  /*8d50*/  IABS R14, R8 ;  /* 0x00000008000e7213 */ /* 0x000fe20000000000 */
[----:B------:R-:W-:Y:S01]  /*8d60*/  @!P4 IMAD.MOV R10, RZ, RZ, -R10 ;  /* 0x000000ffff0ac224 */ /* 0x000fe200078e0a0a */
[----:B------:R-:W-:Y:S01]  /*8d70*/  ISETP.GT.U32.AND P4, PT, R5, R17, PT ;  /* 0x000000110500720c */ /* 0x000fe20003f84070 */
[----:B------:R-:W-:-:S03]  /*8d80*/  IMAD.HI.U32 R9, R22, R12, RZ ;  /* 0x0000000c16097227 */ /* 0x000fc600078e00ff */
[----:B------:R0:W-:Y:S01]  /*8d90*/  STL [R1+0x258], R10 ;  /* 0x0002580a01007387 */ /* 0x0001e20000100800 */
[----:B------:R-:W-:Y:S01]  /*8da0*/  @!P2 IMAD.IADD R16, R16, 0x1, -R5 ;  /* 0x000000011010a824 */ /* 0x000fe200078e0a05 */
[----:B------:R-:W-:Y:S01]  /*8db0*/  ISETP.GE.AND P2, PT, R2, RZ, PT ;  /* 0x000000ff0200720c */ /* 0x000fe20003f46270 */
[----:B------:R-:W-:Y:S02]  /*8dc0*/  IMAD.MOV R9, RZ, RZ, -R9 ;  /* 0x000000ffff097224 */ /* 0x000fe400078e0a09 */
[--C-:B------:R-:W-:Y:S02]  /*8dd0*/  @!P6 IMAD.IADD R15, R15, 0x1, -R5.reuse ;  /* 0x000000010f0fe824 */ /* 0x100fe400078e0a05 */
[----:B------:R-:W-:Y:S01]  /*8de0*/  IMAD R12, R5, R9, R12 ;  /* 0x00000009050c7224 */ /* 0x000fe200078e020c */
[----:B------:R-:W-:Y:S01]  /*8df0*/  IABS R9, R0 ;  /* 0x0000000000097213 */ /* 0x000fe20000000000 */
[----:B------:R-:W-:Y:S02]  /*8e00*/  @!P4 IMAD.IADD R17, R17, 0x1, -R5 ;  /* 0x000000011111c824 */ /* 0x000fe400078e0a05 */
[----:B0-----:R-:W-:Y:S01]  /*8e10*/  IMAD.HI.U32 R10, R22, R4, RZ ;  /* 0x00000004160a7227 */ /* 0x001fe200078e00ff */
[----:B------:R-:W-:-:S03]  /*8e20*/  ISETP.GT.U32.AND P4, PT, R5, R12, PT ;  /* 0x0000000c0500720c */ /* 0x000fc60003f84070 */
[----:B------:R-:W-:Y:S02]  /*8e30*/  IMAD.MOV R10, RZ, RZ, -R10 ;  /* 0x000000ffff0a7224 */ /* 0x000fe400078e0a0a */
[----:B------:R-:W-:Y:S02]  /*8e40*/  IMAD.MOV.U32 R19, RZ, RZ, R17 ;  /* 0x000000ffff137224 */ /* 0x000fe400078e0011 */
[----:B------:R-:W-:Y:S02]  /*8e50*/  IMAD R2, R5, R10, R4 ;  /* 0x0000000a05027224 */ /* 0x000fe400078e0204 */
[----:B------:R-:W-:Y:S02]  /*8e60*/  VIADD R4, R7, 0x60 ;  /* 0x0000006007047836 */ /* 0x000fe40000000000 */
[----:B------:R-:W-:Y:S01]  /*8e70*/  IMAD.HI.U32 R18, R22, R14, RZ ;  /* 0x0000000e16127227 */ /* 0x000fe200078e00ff */
[----:B------:R-:W-:Y:S02]  /*8e80*/  ISETP.GT.U32.AND P6, PT, R5, R2, PT ;  /* 0x000000020500720c */ /* 0x000fe40003fc4070 */
[----:B------:R-:W-:Y:S01]  /*8e90*/  IABS R11, R4 ;  /* 0x00000004000b7213 */ /* 0x000fe20000000000 */
[----:B------:R-:W-:-:S02]  /*8ea0*/  @!P3 IMAD.MOV R19, RZ, RZ, -R19 ;  /* 0x000000ffff13b224 */ /* 0x000fc400078e0a13 */
[----:B------:R-:W-:Y:S01]  /*8eb0*/  @!P4 IMAD.IADD R12, R12, 0x1, -R5 ;  /* 0x000000010c0cc824 */ /* 0x000fe200078e0a05 */
[----:B------:R-:W-:Y:S01]  /*8ec0*/  ISETP.GE.AND P4, PT, R3, RZ, PT ;  /* 0x000000ff0300720c */ /* 0x000fe20003f86270 */
[----:B------:R-:W-:-:S04]  /*8ed0*/  IMAD.HI.U32 R13, R22, R11, RZ ;  /* 0x0000000b160d7227 */ /* 0x000fc800078e00ff */
[----:B------:R-:W-:-:S04]  /*8ee0*/  IMAD.HI.U32 R10, R22, R9, RZ ;  /* 0x00000009160a7227 */ /* 0x000fc800078e00ff */
[----:B------:R-:W-:Y:S02]  /*8ef0*/  @!P6 IMAD.IADD R2, R2, 0x1, -R5 ;  /* 0x000000010202e824 */ /* 0x000fe400078e0a05 */
[----:B------:R-:W-:Y:S02]  /*8f00*/  IMAD.MOV R18, RZ, RZ, -R18 ;  /* 0x000000ffff127224 */ /* 0x000fe400078e0a12 */
[----:B------:R-:W-:Y:S01]  /*8f10*/  @!P5 IMAD.MOV R20, RZ, RZ, -R20 ;  /* 0x000000ffff14d224 */ /* 0x000fe200078e0a14 */
[C---:B------:R-:W-:Y:S01]  /*8f20*/  ISETP.GT.U32.AND P3, PT, R5.reuse, R2, PT ;  /* 0x000000020500720c */ /* 0x040fe20003f64070 */
[----:B------:R-:W-:Y:S01]  /*8f30*/  IMAD.MOV R13, RZ, RZ, -R13 ;  /* 0x000000ffff0d7224 */ /* 0x000fe200078e0a0d */
[C---:B------:R-:W-:Y:S01]  /*8f40*/  ISETP.GT.U32.AND P5, PT, R5.reuse, R12, PT ;  /* 0x0000000c0500720c */ /* 0x040fe20003fa4070 */
[----:B------:R-:W-:Y:S01]  /*8f50*/  IMAD.MOV R10, RZ, RZ, -R10 ;  /* 0x000000ffff0a7224 */ /* 0x000fe200078e0a0a */
[----:B------:R-:W-:Y:S01]  /*8f60*/  STL [R1+0x170], R20 ;  /* 0x0001701401007387 */ /* 0x000fe20000100800 */
[----:B------:R-:W-:-:S02]  /*8f70*/  IMAD R14, R5, R18, R14 ;  /* 0x00000012050e7224 */ /* 0x000fc400078e020e */
[C---:B------:R-:W-:Y:S01]  /*8f80*/  IMAD R11, R5.reuse, R13, R11 ;  /* 0x0000000d050b7224 */ /* 0x040fe200078e020b */
[----:B------:R-:W-:Y:S01]  /*8f90*/  STL [R1+0x14c], R19 ;  /* 0x00014c1301007387 */ /* 0x000fe20000100800 */
[C---:B------:R-:W-:Y:S01]  /*8fa0*/  IMAD R9, R5.reuse, R10, R9 ;  /* 0x0000000a05097224 */ /* 0x040fe200078e0209 */
[C---:B------:R-:W-:Y:S01]  /*8fb0*/  ISETP.GT.U32.AND P6, PT, R5.reuse, R14, PT ;  /* 0x0000000e0500720c */ /* 0x040fe20003fc4070 */
[----:B------:R-:W-:Y:S01]  /*8fc0*/  @!P1 IMAD.MOV R16, RZ, RZ, -R16 ;  /* 0x000000ffff109224 */ /* 0x000fe200078e0a10 */
[----:B------:R-:W-:Y:S01]  /*8fd0*/  ISETP.GE.AND P1, PT, R8, RZ, PT ;  /* 0x000000ff0800720c */ /* 0x000fe20003f26270 */
[----:B------:R-:W-:Y:S01]  /*8fe0*/  @!P3 IMAD.IADD R2, R2, 0x1, -R5 ;  /* 0x000000010202b824 */ /* 0x000fe200078e0a05 */
[C---:B------:R-:W-:Y:S01]  /*8ff0*/  ISETP.GT.U32.AND P3, PT, R5.reuse, R11, PT ;  /* 0x0000000b0500720c */ /* 0x040fe20003f64070 */
[----:B------:R-:W-:Y:S01]  /*9000*/  @!P0 IMAD.MOV R15, RZ, RZ, -R15 ;  /* 0x000000ffff0f8224 */ /* 0x000fe200078e0a0f */
[----:B------:R-:W-:Y:S01]  /*9010*/  ISETP.GT.U32.AND P0, PT, R5, R9, PT ;  /* 0x000000090500720c */ /* 0x000fe20003f04070 */
[--C-:B------:R-:W-:Y:S01]  /*9020*/  @!P5 IMAD.IADD R12, R12, 0x1, -R5.reuse ;  /* 0x000000010c0cd824 */ /* 0x100fe200078e0a05 */
[----:B------:R-:W-:Y:S01]  /*9030*/  STL [R1+0x140], R16 ;  /* 0x0001401001007387 */ /* 0x000fe20000100800 */
[C---:B------:R-:W-:Y:S01]  /*9040*/  VIADD R3, R7.reuse, 0x5f ;  /* 0x0000005f07037836 */ /* 0x040fe20000000000 */
[----:B------:R-:W-:Y:S01]  /*9050*/  ISETP.GE.AND P5, PT, R0, RZ, PT ;  /* 0x000000ff0000720c */ /* 0x000fe20003fa6270 */
[----:B------:R-:W-:Y:S01]  /*9060*/  VIADD R0, R7, 0x5e ;  /* 0x0000005e07007836 */ /* 0x000fe20000000000 */
[----:B------:R0:W-:Y:S01]  /*9070*/  STL [R1+0xb0], R15 ;  /* 0x0000b00f01007387 */ /* 0x0001e20000100800 */
[----:B------:R-:W-:Y:S01]  /*9080*/  @!P6 IMAD.IADD R14, R14, 0x1, -R5 ;  /* 0x000000010e0ee824 */ /* 0x000fe200078e0a05 */
[----:B------:R-:W-:-:S02]  /*9090*/  IABS R10, R3 ;  /* 0x00000003000a7213 */ /* 0x000fc40000000000 */
[----:B------:R-:W-:Y:S01]  /*90a0*/  IABS R13, R0 ;  /* 0x00000000000d7213 */ /* 0x000fe20000000000 */
[--C-:B------:R-:W-:Y:S01]  /*90b0*/  @!P3 IMAD.IADD R11, R11, 0x1, -R5.reuse ;  /* 0x000000010b0bb824 */ /* 0x100fe200078e0a05 */
[----:B------:R-:W-:Y:S01]  /*90c0*/  ISETP.GE.AND P6, PT, R4, RZ, PT ;  /* 0x000000ff0400720c */ /* 0x000fe20003fc6270 */
[----:B------:R-:W-:Y:S01]  /*90d0*/  @!P0 IMAD.IADD R9, R9, 0x1, -R5 ;  /* 0x0000000109098824 */ /* 0x000fe200078e0a05 */
[C---:B------:R-:W-:Y:S01]  /*90e0*/  ISETP.GT.U32.AND P0, PT, R5.reuse, R14, PT ;  /* 0x0000000e0500720c */ /* 0x040fe20003f04070 */
[----:B------:R-:W-:Y:S01]  /*90f0*/  IMAD.HI.U32 R8, R22, R10, RZ ;  /* 0x0000000a16087227 */ /* 0x000fe200078e00ff */
[----:B------:R-:W-:-:S03]  /*9100*/  ISETP.GT.U32.AND P3, PT, R5, R11, PT ;  /* 0x0000000b0500720c */ /* 0x000fc60003f64070 */
[----:B0-----:R-:W-:Y:S02]  /*9110*/  IMAD.MOV.U32 R15, RZ, RZ, R12 ;  /* 0x000000ffff0f7224 */ /* 0x001fe400078e000c */
[----:B------:R-:W-:Y:S02]  /*9120*/  IMAD.MOV R8, RZ, RZ, -R8 ;  /* 0x000000ffff087224 */ /* 0x000fe400078e0a08 */
[----:B------:R-:W-:Y:S01]  /*9130*/  @!P2 IMAD.MOV R15, RZ, RZ, -R15 ;  /* 0x000000ffff0fa224 */ /* 0x000fe200078e0a0f */
[C---:B------:R-:W-:Y:S01]  /*9140*/  ISETP.GT.U32.AND P2, PT, R5.reuse, R9, PT ;  /* 0x000000090500720c */ /* 0x040fe20003f44070 */
[----:B------:R-:W-:Y:S02]  /*9150*/  IMAD R10, R5, R8, R10 ;  /* 0x00000008050a7224 */ /* 0x000fe400078e020a */
[--C-:B------:R-:W-:Y:S01]  /*9160*/  @!P0 IMAD.IADD R14, R14, 0x1, -R5.reuse ;  /* 0x000000010e0e8824 */ /* 0x100fe200078e0a05 */
[----:B------:R0:W-:Y:S01]  /*9170*/  STL [R1+0x23c], R15 ;  /* 0x00023c0f01007387 */ /* 0x0001e20000100800 */
[----:B------:R-:W-:Y:S01]  /*9180*/  @!P3 IMAD.IADD R11, R11, 0x1, -R5 ;  /* 0x000000010b0bb824 */ /* 0x000fe200078e0a05 */
[----:B------:R-:W-:Y:S01]  /*9190*/  ISETP.GT.U32.AND P0, PT, R5, R10, PT ;  /* 0x0000000a0500720c */ /* 0x000fe20003f04070 */
[----:B------:R-:W-:-:S02]  /*91a0*/  VIADD R4, R7, 0x5d ;  /* 0x0000005d07047836 */ /* 0x000fc40000000000 */
[----:B------:R-:W-:Y:S02]  /*91b0*/  IMAD.MOV.U32 R16, RZ, RZ, R14 ;  /* 0x000000ffff107224 */ /* 0x000fe400078e000e */
[----:B------:R-:W-:Y:S01]  /*91c0*/  @!P6 IMAD.MOV R11, RZ, RZ, -R11 ;  /* 0x000000ffff0be224 */ /* 0x000fe200078e0a0b */
[----:B------:R-:W-:Y:S01]  /*91d0*/  IABS R12, R4 ;  /* 0x00000004000c7213 */ /* 0x000fe20000000000 */
[----:B------:R-:W-:Y:S01]  /*91e0*/  @!P2 IMAD.IADD R9, R9, 0x1, -R5 ;  /* 0x000000010909a824 */ /* 0x000fe200078e0a05 */
[----:B------:R-:W-:Y:S01]  /*91f0*/  ISETP.GE.AND P2, PT, R0, RZ, PT ;  /* 0x000000ff0000720c */ /* 0x000fe20003f46270 */
[----:B0-----:R-:W-:Y:S02]  /*9200*/  IMAD.MOV.U32 R15, RZ, RZ, R2 ;  /* 0x000000ffff0f7224 */ /* 0x001fe400078e0002 */
[----:B------:R-:W-:-:S04]  /*9210*/  IMAD.HI.U32 R2, R22, R13, RZ ;  /* 0x0000000d16027227 */ /* 0x000fc800078e00ff */
[----:B------:R-:W-:Y:S02]  /*9220*/  IMAD.MOV R2, RZ, RZ, -R2 ;  /* 0x000000ffff027224 */ /* 0x000fe400078e0a02 */
[----:B------:R-:W-:Y:S01]  /*9230*/  @!P4 IMAD.MOV R15, RZ, RZ, -R15 ;  /* 0x000000ffff0fc224 */ /* 0x000fe200078e0a0f */
[----:B------:R-:W-:Y:S01]  /*9240*/  ISETP.GE.AND P4, PT, R3, RZ, PT ;  /* 0x000000ff0300720c */ /* 0x000fe20003f86270 */
[----:B------:R-:W-:Y:S02]  /*9250*/  IMAD R13, R5, R2, R13 ;  /* 0x00000002050d7224 */ /* 0x000fe400078e020d */
[----:B------:R-:W-:Y:S01]  /*9260*/  VIADD R2, R7, 0x5c ;  /* 0x0000005c07027836 */ /* 0x000fe20000000000 */
[----:B------:R0:W-:Y:S01]  /*9270*/  STL [R1+0x244], R15 ;  /* 0x0002440f01007387 */ /* 0x0001e20000100800 */
[----:B------:R-:W-:Y:S01]  /*9280*/  @!P0 IMAD.IADD R10, R10, 0x1, -R5 ;  /* 0x000000010a0a8824 */ /* 0x000fe200078e0a05 */
[----:B------:R-:W-:Y:S01]  /*9290*/  ISETP.GT.U32.AND P3, PT, R5, R13, PT ;  /* 0x0000000d0500720c */ /* 0x000fe20003f64070 */
[----:B------:R-:W-:Y:S01]  /*92a0*/  VIADD R3, R7, 0x5b ;  /* 0x0000005b07037836 */ /* 0x000fe20000000000 */
[----:B------:R-:W-:Y:S01]  /*92b0*/  IABS R0, R2 ;  /* 0x0000000200007213 */ /* 0x000fe20000000000 */
[----:B------:R-:W-:Y:S01]  /*92c0*/  @!P1 IMAD.MOV R16, RZ, RZ, -R16 ;  /* 0x000000ffff109224 */ /* 0x000fe200078e0a10 */
[----:B------:R-:W-:Y:S01]  /*92d0*/  ISETP.GT.U32.AND P1, PT, R5, R10, PT ;  /* 0x0000000a0500720c */ /* 0x000fe20003f24070 */
[----:B------:R-:W-:Y:S01]  /*92e0*/  IMAD.MOV.U32 R14, RZ, RZ, R9 ;  /* 0x000000ffff0e7224 */ /* 0x000fe200078e0009 */
[----:B------:R-:W-:Y:S01]  /*92f0*/  ISETP.GE.AND P0, PT, R4, RZ, PT ;  /* 0x000000ff0400720c */ /* 0x000fe20003f06270 */
[----:B------:R-:W-:Y:S01]  /*9300*/  IMAD.HI.U32 R4, R22, R0, RZ ;  /* 0x0000000016047227 */ /* 0x000fe200078e00ff */
[----:B------:R-:W-:Y:S01]  /*9310*/  IABS R8, R3 ;  /* 0x0000000300087213 */ /* 0x000fe20000000000 */
[----:B------:R-:W-:Y:S01]  /*9320*/  STL [R1+0x240], R16 ;  /* 0x0002401001007387 */ /* 0x000fe20000100800 */
[----:B------:R-:W-:Y:S01]  /*9330*/  ISETP.GE.AND P6, PT, R2, RZ, PT ;  /* 0x000000ff0200720c */ /* 0x000fe20003fc6270 */
[----:B0-----:R-:W-:-:S04]  /*9340*/  IMAD.HI.U32 R15, R22, R12, RZ ;  /* 0x0000000c160f7227 */ /* 0x001fc800078e00ff */
[----:B------:R-:W-:Y:S02]  /*9350*/  @!P3 IMAD.IADD R13, R13, 0x1, -R5 ;  /* 0x000000010d0db824 */ /* 0x000fe400078e0a05 */
[----:B------:R-:W-:Y:S02]  /*9360*/  IMAD.MOV R15, RZ, RZ, -R15 ;  /* 0x000000ffff0f7224 */ /* 0x000fe400078e0a0f */
[----:B------:R-:W-:Y:S01]  /*9370*/  IMAD.MOV R4, RZ, RZ, -R4 ;  /* 0x000000ffff047224 */ /* 0x000fe200078e0a04 */
[C---:B------:R-:W-:Y:S01]  /*9380*/  ISETP.GT.U32.AND P3, PT, R5.reuse, R13, PT ;  /* 0x0000000d0500720c */ /* 0x040fe20003f64070 */
[----:B------:R-:W-:Y:S02]  /*9390*/  IMAD R12, R5, R15, R12 ;  /* 0x0000000f050c7224 */ /* 0x000fe400078e020c */
[----:B------:R-:W-:-:S04]  /*93a0*/  IMAD.HI.U32 R9, R22, R8, RZ ;  /* 0x0000000816097227 */ /* 0x000fc800078e00ff */
[----:B------:R-:W-:Y:S01]  /*93b0*/  @!P5 IMAD.MOV R14, RZ, RZ, -R14 ;  /* 0x000000ffff0ed224 */ /* 0x000fe200078e0a0e */
[C---:B------:R-:W-:Y:S01]  /*93c0*/  ISETP.GT.U32.AND P5, PT, R5.reuse, R12, PT ;  /* 0x0000000c0500720c */ /* 0x040fe20003fa4070 */
[----:B------:R-:W-:Y:S02]  /*93d0*/  IMAD R0, R5, R4, R0 ;  /* 0x0000000405007224 */ /* 0x000fe400078e0200 */
[----:B------:R-:W-:Y:S01]  /*93e0*/  IMAD.MOV R2, RZ, RZ, -R9 ;  /* 0x000000ffff027224 */ /* 0x000fe200078e0a09 */
[----:B------:R0:W-:Y:S01]  /*93f0*/  STL [R1+0xac], R14 ;  /* 0x0000ac0e01007387 */ /* 0x0001e20000100800 */
[--C-:B------:R-:W-:Y:S01]  /*9400*/  @!P1 IMAD.IADD R10, R10, 0x1, -R5.reuse ;  /* 0x000000010a0a9824 */ /* 0x100fe200078e0a05 */
[----:B------:R-:W-:Y:S01]  /*9410*/  ISETP.GE.AND P1, PT, R3, RZ, PT ;  /* 0x000000ff0300720c */ /* 0x000fe20003f26270 */
[----:B------:R-:W-:Y:S01]  /*9420*/  @!P3 IMAD.IADD R13, R13, 0x1, -R5 ;  /* 0x000000010d0db824 */ /* 0x000fe200078e0a05 */
[C---:B------:R-:W-:Y:S01]  /*9430*/  ISETP.GT.U32.AND P3, PT, R5.reuse, R0, PT ;  /* 0x000000000500720c */ /* 0x040fe20003f64070 */
[----:B------:R-:W-:Y:S01]  /*9440*/  IMAD R8, R5, R2, R8 ;  /* 0x0000000205087224 */ /* 0x000fe200078e0208 */
[----:B------:R1:W-:Y:S01]  /*9450*/  STL [R1+0xa4], R11 ;  /* 0x0000a40b01007387 */ /* 0x0003e20000100800 */
[----:B------:R-:W-:-:S02]  /*9460*/  IMAD.MOV.U32 R15, RZ, RZ, R10 ;  /* 0x000000ffff0f7224 */ /* 0x000fc400078e000a */
[----:B------:R-:W-:Y:S02]  /*9470*/  @!P5 IMAD.IADD R12, R12, 0x1, -R5 ;  /* 0x000000010c0cd824 */ /* 0x000fe400078e0a05 */
[----:B------:R-:W-:Y:S01]  /*9480*/  @!P4 IMAD.MOV R15, RZ, RZ, -R15 ;  /* 0x000000ffff0fc224 */ /* 0x000fe200078e0a0f */
[----:B------:R-:W-:Y:S01]  /*9490*/  ISETP.GT.U32.AND P4, PT, R5, R8, PT ;  /* 0x000000080500720c */ /* 0x000fe20003f84070 */
[----:B------:R-:W-:Y:S01]  /*94a0*/  VIADD R9, R7, 0x5a ;  /* 0x0000005a07097836 */ /* 0x000fe20000000000 */
[----:B------:R-:W-:Y:S01]  /*94b0*/  ISETP.GT.U32.AND P5, PT, R5, R12, PT ;  /* 0x0000000c0500720c */ /* 0x000fe20003fa4070 */
[C---:B------:R-:W-:Y:S01]  /*94c0*/  VIADD R3, R7.reuse, 0x59 ;  /* 0x0000005907037836 */ /* 0x040fe20000000000 */
[----:B------:R-:W-:Y:S01]  /*94d0*/  STL [R1+0x8c], R15 ;  /* 0x00008c0f01007387 */ /* 0x000fe20000100800 */
[----:B------:R-:W-:Y:S01]  /*94e0*/  @!P3 IMAD.IADD R0, R0, 0x1, -R5 ;  /* 0x000000010000b824 */ /* 0x000fe200078e0a05 */
[----:B------:R-:W-:Y:S01]  /*94f0*/  IABS R4, R9 ;  /* 0x0000000900047213 */ /* 0x000fe20000000000 */
[----:B0-----:R-:W-:Y:S01]  /*9500*/  IMAD.MOV.U32 R14, RZ, RZ, R13 ;  /* 0x000000ffff0e7224 */ /* 0x001fe200078e000d */
[----:B-1----:R-:W-:Y:S01]  /*9510*/  IABS R11, R3 ;  /* 0x00000003000b7213 */ /* 0x002fe20000000000 */
[----:B------:R-:W-:Y:S01]  /*9520*/  VIADD R2, R7, 0x58 ;  /* 0x0000005807027836 */ /* 0x000fe20000000000 */
[----:B------:R-:W-:Y:S01]  /*9530*/  ISETP.GT.U32.AND P3, PT, R5, R0, PT ;  /* 0x000000000500720c */ /* 0x000fe20003f64070 */
[----:B------:R-:W-:-:S03]  /*9540*/  IMAD.HI.U32 R13, R22, R4, RZ ;  /* 0x00000004160d7227 */ /* 0x000fc600078e00ff */
[----:B------:R-:W-:Y:S01]  /*9550*/  IABS R10, R2 ;  /* 0x00000002000a7213 */ /* 0x000fe20000000000 */
[----:B------:R-:W-:Y:S02]  /*9560*/  @!P4 IMAD.IADD R8, R8, 0x1, -R5 ;  /* 0x000000010808c824 */ /* 0x000fe400078e0a05 */
[----:B------:R-:W-:Y:S01]  /*9570*/  @!P2 IMAD.MOV R14, RZ, RZ, -R14 ;  /* 0x000000ffff0ea224 */ /* 0x000fe200078e0a0e */
[----:B------:R-:W-:Y:S01]  /*9580*/  ISETP.GE.AND P2, PT, R9, RZ, PT ;  /* 0x000000ff0900720c */ /* 0x000fe20003f46270 */
[----:B------:R-:W-:Y:S01]  /*9590*/  IMAD.MOV.U32 R9, RZ, RZ, R11 ;  /* 0x000000ffff097224 */ /* 0x000fe200078e000b */
[----:B------:R-:W-:Y:S01]  /*95a0*/  ISETP.GT.U32.AND P4, PT, R5, R8, PT ;  /* 0x000000080500720c */ /* 0x000fe20003f84070 */
[----:B------:R-:W-:Y:S01]  /*95b0*/  IMAD.MOV R13, RZ, RZ, -R13 ;  /* 0x000000ffff0d7224 */ /* 0x000fe200078e0a0d */
[----:B------:R0:W-:Y:S01]  /*95c0*/  STL [R1+0x19c], R14 ;  /* 0x00019c0e01007387 */ /* 0x0001e20000100800 */
[----:B------:R-:W-:Y:S01]  /*95d0*/  @!P5 IMAD.IADD R12, R12, 0x1, -R5 ;  /* 0x000000010c0cd824 */ /* 0x000fe200078e0a05 */
[----:B------:R-:W-:Y:S01]  /*95e0*/  ISETP.GE.AND P5, PT, R3, RZ, PT ;  /* 0x000000ff0300720c */ /* 0x000fe20003fa6270 */
[----:B------:R-:W-:-:S04]  /*95f0*/  IMAD.HI.U32 R3, R22, R9, RZ ;  /* 0x0000000916037227 */ /* 0x000fc800078e00ff */
[C---:B------:R-:W-:Y:S02]  /*9600*/  IMAD R4, R5.reuse, R13, R4 ;  /* 0x0000000d05047224 */ /* 0x040fe400078e0204 */
[----:B------:R-:W-:Y:S02]  /*9610*/  IMAD.MOV R3, RZ, RZ, -R3 ;  /* 0x000000ffff037224 */ /* 0x000fe400078e0a03 */
[----:B------:R-:W-:Y:S01]  /*9620*/  @!P3 IMAD.IADD R0, R0, 0x1, -R5 ;  /* 0x000000010000b824 */ /* 0x000fe200078e0a05 */
[----:B------:R-:W-:Y:S01]  /*9630*/  ISETP.GT.U32.AND P3, PT, R5, R4, PT ;  /* 0x000000040500720c */ /* 0x000fe20003f64070 */
[----:B------:R-:W-:-:S04]  /*9640*/  IMAD.HI.U32 R11, R22, R10, RZ ;  /* 0x0000000a160b7227 */ /* 0x000fc800078e00ff */
[----:B0-----:R-:W-:Y:S02]  /*9650*/  IMAD.MOV.U32 R14, RZ, RZ, R12 ;  /* 0x000000ffff0e7224 */ /* 0x001fe400078e000c */
[C---:B------:R-:W-:Y:S02]  /*9660*/  IMAD R9, R5.reuse, R3, R9 ;  /* 0x0000000305097224 */ /* 0x040fe400078e0209 */
[----:B------:R-:W-:Y:S02]  /*9670*/  IMAD.MOV.U32 R12, RZ, RZ, R0 ;  /* 0x000000ffff0c7224 */ /* 0x000fe400078e0000 */
[----:B------:R-:W-:Y:S02]  /*9680*/  IMAD.MOV R11, RZ, RZ, -R11 ;  /* 0x000000ffff0b7224 */ /* 0x000fe400078e0a0b */
[----:B------:R-:W-:Y:S02]  /*9690*/  @!P4 IMAD.IADD R8, R8, 0x1, -R5 ;  /* 0x000000010808c824 */ /* 0x000fe400078e0a05 */
[----:B------:R-:W-:Y:S01]  /*96a0*/  @!P6 IMAD.MOV R12, RZ, RZ, -R12 ;  /* 0x000000ffff0ce224 */ /* 0x000fe200078e0a0c */
[C---:B------:R-:W-:Y:S01]  /*96b0*/  ISETP.GT.U32.AND P6, PT, R5.reuse, R9, PT ;  /* 0x000000090500720c */ /* 0x040fe20003fc4070 */
[----:B------:R-:W-:-:S02]  /*96c0*/  IMAD R10, R5, R11, R10 ;  /* 0x0000000b050a7224 */ /* 0x000fc400078e020a */
[----:B------:R-:W-:Y:S02]  /*96d0*/  IMAD.MOV.U32 R17, RZ, RZ, R8 ;  /* 0x000000ffff117224 */ /* 0x000fe400078e0008 */
[----:B------:R-:W-:Y:S02]  /*96e0*/  @!P3 IMAD.IADD R4, R4, 0x1, -R5 ;  /* 0x000000010404b824 */ /* 0x000fe400078e0a05 */
[----:B------:R-:W-:Y:S01]  /*96f0*/  @!P1 IMAD.MOV R17, RZ, RZ, -R17 ;  /* 0x000000ffff119224 */ /* 0x000fe200078e0a11 */
[----:B------:R-:W-:Y:S01]  /*9700*/  ISETP.GT.U32.AND P1, PT, R5, R10, PT ;  /* 0x0000000a0500720c */ /* 0x000fe20003f24070 */
[----:B------:R-:W-:Y:S01]  /*9710*/  VIADD R15, R7, 0x57 ;  /* 0x00000057070f7836 */ /* 0x000fe20000000000 */
[----:B------:R-:W-:Y:S01]  /*9720*/  ISETP.GT.U32.AND P3, PT, R5, R4, PT ;  /* 0x000000040500720c */ /* 0x000fe20003f64070 */
[----:B------:R-:W-:Y:S01]  /*9730*/  @!P0 IMAD.MOV R14, RZ, RZ, -R14 ;  /* 0x000000ffff0e8224 */ /* 0x000fe200078e0a0e */
[----:B------:R-:W-:Y:S01]  /*9740*/  ISETP.GE.AND P0, PT, R2, RZ, PT ;  /* 0x000000ff0200720c */ /* 0x000fe20003f06270 */
[----:B------:R-:W-:Y:S01]  /*9750*/  @!P6 IMAD.IADD R9, R9, 0x1, -R5 ;  /* 0x000000010909e824 */ /* 0x000fe200078e0a05 */
[----:B------:R-:W-:Y:S01]  /*9760*/  ISETP.GE.AND P4, PT, R15, RZ, PT ;  /* 0x000000ff0f00720c */ /* 0x000fe20003f86270 */
[C---:B------:R-:W-:Y:S01]  /*9770*/  VIADD R13, R7.reuse, 0x56 ;  /* 0x00000056070d7836 */ /* 0x040fe20000000000 */
[----:B------:R-:W-:Y:S01]  /*9780*/  IABS R15, R15 ;  /* 0x0000000f000f7213 */ /* 0x000fe20000000000 */
[----:B------:R-:W-:Y:S01]  /*9790*/  VIADD R3, R7, 0x55 ;  /* 0x0000005507037836 */ /* 0x000fe20000000000 */
[----:B------:R0:W-:Y:S01]  /*97a0*/  STL [R1+0x1b0], R14 ;  /* 0x0001b00e01007387 */ /* 0x0001e20000100800 */
[----:B------:R-:W-:-:S02]  /*97b0*/  ISETP.GT.U32.AND P6, PT, R5, R9, PT ;  /* 0x000000090500720c */ /* 0x000fc40003fc4070 */
[----:B------:R-:W-:Y:S01]  /*97c0*/  IMAD.HI.U32 R16, R22, R15, RZ ;  /* 0x0000000f16107227 */ /* 0x000fe200078e00ff */
[----:B------:R1:W-:Y:S01]  /*97d0*/  STL [R1+0x234], R12 ;  /* 0x0002340c01007387 */ /* 0x0003e20000100800 */
[----:B------:R-:W-:Y:S02]  /*97e0*/  IABS R2, R3 ;  /* 0x0000000300027213 */ /* 0x000fe40000000000 */
[--C-:B------:R-:W-:Y:S01]  /*97f0*/  @!P1 IMAD.IADD R10, R10, 0x1, -R5.reuse ;  /* 0x000000010a0a9824 */ /* 0x100fe200078e0a05 */
[----:B------:R3:W-:Y:S01]  /*9800*/  STL [R1+0x238], R17 ;  /* 0x0002381101007387 */ /* 0x0007e20000100800 */
[----:B------:R-:W-:Y:S01]  /*9810*/  IMAD.MOV R16, RZ, RZ, -R16 ;  /* 0x000000ffff107224 */ /* 0x000fe200078e0a10 */
[----:B0-----:R-:W-:Y:S01]  /*9820*/  IABS R14, R13 ;  /* 0x0000000d000e7213 */ /* 0x001fe20000000000 */
[----:B------:R-:W-:Y:S01]  /*9830*/  @!P3 IMAD.IADD R4, R4, 0x1, -R5 ;  /* 0x000000010404b824 */ /* 0x000fe200078e0a05 */
[----:B------:R-:W-:Y:S01]  /*9840*/  ISETP.GT.U32.AND P1, PT, R5, R10, PT ;  /* 0x0000000a0500720c */ /* 0x000fe20003f24070 */
[----:B------:R-:W-:Y:S01]  /*9850*/  IMAD.HI.U32 R8, R22, R2, RZ ;  /* 0x0000000216087227 */ /* 0x000fe200078e00ff */
[----:B------:R-:W-:-:S03]  /*9860*/  ISETP.GE.AND P3, PT, R13, RZ, PT ;  /* 0x000000ff0d00720c */ /* 0x000fc60003f66270 */
[----:B-1----:R-:W-:Y:S02]  /*9870*/  VIADD R12, R7, 0x54 ;  /* 0x00000054070c7836 */ /* 0x002fe40000000000 */
[----:B------:R-:W-:-:S03]  /*9880*/  IMAD.HI.U32 R11, R22, R14, RZ ;  /* 0x0000000e160b7227 */ /* 0x000fc600078e00ff */
[----:B------:R-:W-:Y:S01]  /*9890*/  IABS R0, R12 ;  /* 0x0000000c00007213 */ /* 0x000fe20000000000 */
[----:B------:R-:W-:Y:S02]  /*98a0*/  IMAD R13, R5, R16, R15 ;  /* 0x00000010050d7224 */ /* 0x000fe400078e020f */
[----:B------:R-:W-:Y:S02]  /*98b0*/  IMAD.MOV R11, RZ, RZ, -R11 ;  /* 0x000000ffff0b7224 */ /* 0x000fe400078e0a0b */
[----:B------:R-:W-:Y:S02]  /*98c0*/  IMAD.MOV R8, RZ, RZ, -R8 ;  /* 0x000000ffff087224 */ /* 0x000fe400078e0a08 */
[----:B------:R-:W-:Y:S01]  /*98d0*/  @!P6 IMAD.IADD R9, R9, 0x1, -R5 ;  /* 0x000000010909e824 */ /* 0x000fe200078e0a05 */
[C---:B------:R-:W-:Y:S01]  /*98e0*/  ISETP.GT.U32.AND P6, PT, R5.reuse, R13, PT ;  /* 0x0000000d0500720c */ /* 0x040fe20003fc4070 */
[----:B------:R-:W-:Y:S02]  /*98f0*/  IMAD R14, R5, R11, R14 ;  /* 0x0000000b050e7224 */ /* 0x000fe400078e020e */
[----:B------:R-:W-:-:S04]  /*9900*/  IMAD.HI.U32 R11, R22, R0, RZ ;  /* 0x00000000160b7227 */ /* 0x000fc800078e00ff */
[C---:B------:R-:W-:Y:S02]  /*9910*/  IMAD R2, R5.reuse, R8, R2 ;  /* 0x0000000805027224 */ /* 0x040fe400078e0202 */
[----:B------:R-:W-:Y:S02]  /*9920*/  IMAD.MOV.U32 R18, RZ, RZ, R4 ;  /* 0x000000ffff127224 */ /* 0x000fe400078e0004 */
[----:B------:R-:W-:Y:S02]  /*9930*/  IMAD.MOV R4, RZ, RZ, -R11 ;  /* 0x000000ffff047224 */ /* 0x000fe400078e0a0b */
[----:B------:R-:W-:Y:S01]  /*9940*/  @!P1 IMAD.IADD R10, R10, 0x1, -R5 ;  /* 0x000000010a0a9824 */ /* 0x000fe200078e0a05 */
[C---:B------:R-:W-:Y:S01]  /*9950*/  ISETP.GT.U32.AND P1, PT, R5.reuse, R2, PT ;  /* 0x000000020500720c */ /* 0x040fe20003f24070 */
[----:B------:R-:W-:Y:S01]  /*9960*/  @!P2 IMAD.MOV R18, RZ, RZ, -R18 ;  /* 0x000000ffff12a224 */ /* 0x000fe200078e0a12 */
[C---:B------:R-:W-:Y:S01]  /*9970*/  ISETP.GT.U32.AND P2, PT, R5.reuse, R14, PT ;  /* 0x0000000e0500720c */ /* 0x040fe20003f44070 */
[----:B------:R-:W-:-:S02]  /*9980*/  IMAD R0, R5, R4, R0 ;  /* 0x0000000405007224 */ /* 0x000fc400078e0200 */
[----:B------:R-:W-:Y:S01]  /*9990*/  IMAD.MOV.U32 R11, RZ, RZ, R10 ;  /* 0x000000ffff0b7224 */ /* 0x000fe200078e000a */
[----:B------:R-:W-:Y:S01]  /*99a0*/  STL [R1+0x1e8], R18 ;  /* 0x0001e81201007387 */ /* 0x000fe20000100800 */
[----:B---3--:R-:W-:Y:S02]  /*99b0*/  IMAD.MOV.U32 R17, RZ, RZ, R9 ;  /* 0x000000ffff117224 */ /* 0x008fe400078e0009 */
[----:B------:R-:W-:Y:S02]  /*99c0*/  @!P6 IMAD.IADD R13, R13, 0x1, -R5 ;  /* 0x000000010d0de824 */ /* 0x000fe400078e0a05 */
[----:B------:R-:W-:Y:S01]  /*99d0*/  @!P0 IMAD.MOV R11, RZ, RZ, -R11 ;  /* 0x000000ffff0b8224 */ /* 0x000fe200078e0a0b */
[----:B------:R-:W-:Y:S01]  /*99e0*/  ISETP.GT.U32.AND P0, PT, R5, R0, PT ;  /* 0x000000000500720c */ /* 0x000fe20003f04070 */
[----:B------:R-:W-:Y:S01]  /*99f0*/  @!P5 IMAD.MOV R17, RZ, RZ, -R17 ;  /* 0x000000ffff11d224 */ /* 0x000fe200078e0a11 */
[----:B------:R-:W-:Y:S01]  /*9a00*/  ISETP.GE.AND P5, PT, R3, RZ, PT ;  /* 0x000000ff0300720c */ /* 0x000fe20003fa6270 */
[----:B------:R-:W-:Y:S01]  /*9a10*/  VIADD R3, R7, 0x53 ;  /* 0x0000005307037836 */ /* 0x000fe20000000000 */
[----:B------:R-:W-:Y:S01]  /*9a20*/  ISETP.GT.U32.AND P6, PT, R5, R13, PT ;  /* 0x0000000d0500720c */ /* 0x000fe20003fc4070 */
[--C-:B------:R-:W-:Y:S01]  /*9a30*/  @!P1 IMAD.IADD R2, R2, 0x1, -R5.reuse ;  /* 0x0000000102029824 */ /* 0x100fe200078e0a05 */
[----:B------:R-:W-:Y:S01]  /*9a40*/  STL [R1+0x20c], R17 ;  /* 0x00020c1101007387 */ /* 0x000fe20000100800 */
[----:B------:R-:W-:Y:S01]  /*9a50*/  VIADD R4, R7, 0x52 ;  /* 0x0000005207047836 */ /* 0x000fe20000000000 */
[----:B------:R-:W-:Y:S01]  /*9a60*/  IABS R9, R3 ;  /* 0x0000000300097213 */ /* 0x000fe20000000000 */
[--C-:B------:R-:W-:Y:S01]  /*9a70*/  @!P2 IMAD.IADD R14, R14, 0x1, -R5.reuse ;  /* 0x000000010e0ea824 */ /* 0x100fe200078e0a05 */
[----:B------:R-:W-:Y:S01]  /*9a80*/  ISETP.GT.U32.AND P1, PT, R5, R2, PT ;  /* 0x000000020500720c */ /* 0x000fe20003f24070 */
[----:B------:R-:W-:Y:S01]  /*9a90*/  VIADD R8, R7, 0x51 ;  /* 0x0000005107087836 */ /* 0x000fe20000000000 */
[----:B------:R-:W-:Y:S01]  /*9aa0*/  IABS R10, R4 ;  /* 0x00000004000a7213 */ /* 0x000fe20000000000 */
[--C-:B------:R-:W-:Y:S01]  /*9ab0*/  @!P0 IMAD.IADD R0, R0, 0x1, -R5.reuse ;  /* 0x0000000100008824 */ /* 0x100fe200078e0a05 */
[C---:B------:R-:W-:Y:S01]  /*9ac0*/  ISETP.GT.U32.AND P2, PT, R5.reuse, R14, PT ;  /* 0x0000000e0500720c */ /* 0x040fe20003f44070 */
[----:B------:R-:W-:Y:S01]  /*9ad0*/  IMAD.HI.U32 R15, R22, R9, RZ ;  /* 0x00000009160f7227 */ /* 0x000fe200078e00ff */
[----:B------:R0:W-:Y:S02]  /*9ae0*/  STL [R1+0x230], R11 ;  /* 0x0002300b01007387 */ /* 0x0001e40000100800 */
[----:B------:R-:W-:Y:S01]  /*9af0*/  ISETP.GT.U32.AND P0, PT, R5, R0, PT ;  /* 0x000000000500720c */ /* 0x000fe20003f04070 */
[----:B------:R-:W-:Y:S01]  /*9b00*/  @!P6 IMAD.IADD R13, R13, 0x1, -R5 ;  /* 0x000000010d0de824 */ /* 0x000fe200078e0a05 */
[----:B------:R-:W-:Y:S01]  /*9b10*/  ISETP.GE.AND P6, PT, R12, RZ, PT ;  /* 0x000000ff0c00720c */ /* 0x000fe20003fc6270 */
[----:B------:R-:W-:-:S02]  /*9b20*/  IMAD.MOV R15, RZ, RZ, -R15 ;  /* 0x000000ffff0f7224 */ /* 0x000fc400078e0a0f */
[----:B------:R-:W-:Y:S01]  /*9b30*/  IMAD.HI.U32 R12, R22, R10, RZ ;  /* 0x0000000a160c7227 */ /* 0x000fe200078e00ff */
[----:B0-----:R-:W-:-:S03]  /*9b40*/  IABS R11, R8 ;  /* 0x00000008000b7213 */ /* 0x001fc60000000000 */
[C---:B------:R-:W-:Y:S02]  /*9b50*/  IMAD R9, R5.reuse, R15, R9 ;  /* 0x0000000f05097224 */ /* 0x040fe400078e0209 */
[----:B------:R-:W-:Y:S02]  /*9b60*/  IMAD.MOV R12, RZ, RZ, -R12 ;  /* 0x000000ffff0c7224 */ /* 0x000fe400078e0a0c */
[--C-:B------:R-:W-:Y:S01]  /*9b70*/  @!P1 IMAD.IADD R2, R2, 0x1, -R5.reuse ;  /* 0x0000000102029824 */ /* 0x100fe200078e0a05 */
[----:B------:R-:W-:Y:S01]  /*9b80*/  ISETP.GE.AND P1, PT, R8, RZ, PT ;  /* 0x000000ff0800720c */ /* 0x000fe20003f26270 */
[--C-:B------:R-:W-:Y:S01]  /*9b90*/  @!P2 IMAD.IADD R14, R14, 0x1, -R5.reuse ;  /* 0x000000010e0ea824 */ /* 0x100fe200078e0a05 */
[C---:B------:R-:W-:Y:S01]  /*9ba0*/  ISETP.GT.U32.AND P2, PT, R5.reuse, R9, PT ;  /* 0x000000090500720c */ /* 0x040fe20003f44070 */
[----:B------:R-:W-:Y:S02]  /*9bb0*/  IMAD R8, R5, R12, R10 ;  /* 0x0000000c05087224 */ /* 0x000fe400078e020a */
[----:B------:R-:W-:-:S02]  /*9bc0*/  @!P0 IMAD.IADD R0, R0, 0x1, -R5 ;  /* 0x0000000100008824 */ /* 0x000fc400078e0a05 */
[----:B------:R-:W-:Y:S01]  /*9bd0*/  IMAD.MOV.U32 R17, RZ, RZ, R13 ;  /* 0x000000ffff117224 */ /* 0x000fe200078e000d */
[----:B------:R-:W-:Y:S01]  /*9be0*/  ISETP.GT.U32.AND P0, PT, R5, R8, PT ;  /* 0x000000080500720c */ /* 0x000fe20003f04070 */
[----:B------:R-:W-:Y:S02]  /*9bf0*/  IMAD.MOV.U32 R15, RZ, RZ, R2 ;  /* 0x000000ffff0f7224 */ /* 0x000fe400078e0002 */
[----:B------:R-:W-:Y:S01]  /*9c00*/  @!P4 IMAD.MOV R17, RZ, RZ, -R17 ;  /* 0x000000ffff11c224 */ /* 0x000fe200078e0a11 */
[----:B------:R-:W-:Y:S01]  /*9c10*/  ISETP.GE.AND P4, PT, R3, RZ, PT ;  /* 0x000000ff0300720c */ /* 0x000fe20003f86270 */
[----:B------:R-:W-:Y:S02]  /*9c20*/  VIADD R3, R7, 0x50 ;  /* 0x0000005007037836 */ /* 0x000fe40000000000 */
[--C-:B------:R-:W-:Y:S01]  /*9c30*/  @!P2 IMAD.IADD R9, R9, 0x1, -R5.reuse ;  /* 0x000000010909a824 */ /* 0x100fe200078e0a05 */
[----:B------:R-:W-:Y:S01]  /*9c40*/  STL [R1+0x210], R17 ;  /* 0x0002101101007387 */ /* 0x000fe20000100800 */
[----:B------:R-:W-:Y:S01]  /*9c50*/  IMAD.MOV.U32 R16, RZ, RZ, R14 ;  /* 0x000000ffff107224 */ /* 0x000fe200078e000e */
[----:B------:R-:W-:Y:S01]  /*9c60*/  IABS R19, R3 ;  /* 0x0000000300137213 */ /* 0x000fe20000000000 */
[----:B------:R-:W-:Y:S01]  /*9c70*/  VIADD R2, R7, 0x4f ;  /* 0x0000004f07027836 */ /* 0x000fe20000000000 */
[----:B------:R-:W-:Y:S01]  /*9c80*/  ISETP.GT.U32.AND P2, PT, R5, R9, PT ;  /* 0x000000090500720c */ /* 0x000fe20003f44070 */
[----:B------:R-:W-:-:S02]  /*9c90*/  @!P0 IMAD.IADD R8, R8, 0x1, -R5 ;  /* 0x0000000108088824 */ /* 0x000fc400078e0a05 */
[----:B------:R-:W-:Y:S01]  /*9ca0*/  @!P3 IMAD.MOV R16, RZ, RZ, -R16 ;  /* 0x000000ffff10b224 */ /* 0x000fe200078e0a10 */
[----:B------:R-:W-:Y:S01]  /*9cb0*/  ISETP.GE.AND P3, PT, R4, RZ, PT ;  /* 0x000000ff0400720c */ /* 0x000fe20003f66270 */
[C---:B------:R-:W-:Y:S01]  /*9cc0*/  IMAD.HI.U32 R4, R22.reuse, R19, RZ ;  /* 0x0000001316047227 */ /* 0x040fe200078e00ff */
[----:B------:R-:W-:Y:S02]  /*9cd0*/  IABS R18, R2 ;  /* 0x0000000200127213 */ /* 0x000fe40000000000 */
[----:B------:R-:W-:Y:S01]  /*9ce0*/  ISETP.GT.U32.AND P0, PT, R5, R8, PT ;  /* 0x000000080500720c */ /* 0x000fe20003f04070 */
[----:B------:R-:W-:Y:S01]  /*9cf0*/  IMAD.MOV.U32 R14, RZ, RZ, R0 ;  /* 0x000000ffff0e7224 */ /* 0x000fe200078e0000 */
[----:B------:R-:W-:Y:S01]  /*9d00*/  STL [R1+0x21c], R16 ;  /* 0x00021c1001007387 */ /* 0x000fe20000100800 */
[----:B------:R-:W-:-:S04]  /*9d10*/  IMAD.HI.U32 R0, R22, R18, RZ ;  /* 0x0000001216007227 */ /* 0x000fc800078e00ff */
[----:B------:R-:W-:Y:S02]  /*9d20*/  IMAD.MOV R4, RZ, RZ, -R4 ;  /* 0x000000ffff047224 */ /* 0x000fe400078e0a04 */
[----:B------:R-:W-:Y:S02]  /*9d30*/  @!P2 IMAD.IADD R9, R9, 0x1, -R5 ;  /* 0x000000010909a824 */ /* 0x000fe400078e0a05 */
[----:B------:R-:W-:Y:S02]  /*9d40*/  IMAD.MOV R0, RZ, RZ, -R0 ;  /* 0x000000ffff007224 */ /* 0x000fe400078e0a00 */
[C---:B------:R-:W-:Y:S02]  /*9d50*/  IMAD R19, R5.reuse, R4, R19 ;  /* 0x0000000405137224 */ /* 0x040fe400078e0213 */
[C---:B------:R-:W-:Y:S02]  /*9d60*/  IMAD R18, R5.reuse, R0, R18 ;  /* 0x0000000005127224 */ /* 0x040fe400078e0212 */
[----:B------:R-:W-:Y:S01]  /*9d70*/  @!P0 IMAD.IADD R8, R8, 0x1, -R5 ;  /* 0x0000000108088824 */ /* 0x000fe200078e0a05 */
[----:B------:R-:W-:Y:S01]  /*9d80*/  ISETP.GT.U32.AND P0, PT, R5, R19, PT ;  /* 0x000000130500720c */ /* 0x000fe20003f04070 */
[----:B------:R-:W-:-:S02]  /*9d90*/  IMAD.MOV.U32 R12, RZ, RZ, R9 ;  /* 0x000000ffff0c7224 */ /* 0x000fc400078e0009 */
[----:B------:R-:W-:Y:S01]  /*9da0*/  @!P5 IMAD.MOV R15, RZ, RZ, -R15 ;  /* 0x000000ffff0fd224 */ /* 0x000fe200078e0a0f */
[----:B------:R-:W-:Y:S01]  /*9db0*/  ISETP.GE.AND P5, PT, R3, RZ, PT ;  /* 0x000000ff0300720c */ /* 0x000fe20003fa6270 */
[----:B------:R-:W-:Y:S01]  /*9dc0*/  @!P4 IMAD.MOV R12, RZ, RZ, -R12 ;  /* 0x000000ffff0cc224 */ /* 0x000fe200078e0a0c */
[----:B------:R-:W-:Y:S01]  /*9dd0*/  ISETP.GT.U32.AND P4, PT, R5, R18, PT ;  /* 0x000000120500720c */ /* 0x000fe20003f84070 */
[----:B------:R-:W-:Y:S01]  /*9de0*/  @!P6 IMAD.MOV R14, RZ, RZ, -R14 ;  /* 0x000000ffff0ee224 */ /* 0x000fe200078e0a0e */
[----:B------:R-:W-:Y:S01]  /*9df0*/  ISETP.GE.AND P6, PT, R2, RZ, PT ;  /* 0x000000ff0200720c */ /* 0x000fe20003fc6270 */
[----:B------:R-:W-:Y:S01]  /*9e00*/  VIADD R3, R7, 0x4d ;  /* 0x0000004d07037836 */ /* 0x000fe20000000000 */
[----:B------:R0:W-:Y:S01]  /*9e10*/  STL [R1+0x22c], R15 ;  /* 0x00022c0f01007387 */ /* 0x0001e20000100800 */
[----:B------:R-:W-:-:S03]  /*9e20*/  IMAD.HI.U32 R13, R22, R11, RZ ;  /* 0x0000000b160d7227 */ /* 0x000fc600078e00ff */
[----:B------:R1:W-:Y:S01]  /*9e30*/  STL [R1+0x290], R14 ;  /* 0x0002900e01007387 */ /* 0x0003e20000100800 */
[----:B------:R-:W-:Y:S02]  /*9e40*/  VIADD R2, R7, 0x4e ;  /* 0x0000004e07027836 */ /* 0x000fe40000000000 */
[----:B------:R-:W-:Y:S01]  /*9e50*/  IMAD.MOV R13, RZ, RZ, -R13 ;  /* 0x000000ffff0d7224 */ /* 0x000fe200078e0a0d */
[----:B------:R-:W-:Y:S01]  /*9e60*/  STL [R1+0x214], R12 ;  /* 0x0002140c01007387 */ /* 0x000fe20000100800 */
[----:B------:R-:W-:Y:S01]  /*9e70*/  IMAD.MOV.U32 R10, RZ, RZ, R8 ;  /* 0x000000ffff0a7224 */ /* 0x000fe200078e0008 */
[----:B0-----:R-:W-:Y:S01]  /*9e80*/  IABS R15, R2 ;  /* 0x00000002000f7213 */ /* 0x001fe20000000000 */
[----:B------:R-:W-:Y:S02]  /*9e90*/  @!P0 IMAD.IADD R19, R19, 0x1, -R5 ;  /* 0x0000000113138824 */ /* 0x000fe400078e0a05 */
[C---:B------:R-:W-:Y:S01]  /*9ea0*/  IMAD R11, R5.reuse, R13, R11 ;  /* 0x0000000d050b7224 */ /* 0x040fe200078e020b */
[----:B-1----:R-:W-:Y:S01]  /*9eb0*/  IABS R14, R3 ;  /* 0x00000003000e7213 */ /* 0x002fe20000000000 */
[----:B------:R-:W-:Y:S01]  /*9ec0*/  @!P3 IMAD.MOV R10, RZ, RZ, -R10 ;  /* 0x000000ffff0ab224 */ /* 0x000fe200078e0a0a */
[C---:B------:R-:W-:Y:S01]  /*9ed0*/  ISETP.GT.U32.AND P0, PT, R5.reuse, R19, PT ;  /* 0x000000130500720c */ /* 0x040fe20003f04070 */
[----:B------:R-:W-:Y:S01]  /*9ee0*/  @!P4 IMAD.IADD R18, R18, 0x1, -R5 ;  /* 0x000000011212c824 */ /* 0x000fe200078e0a05 */
[----:B------:R-:W-:Y:S01]  /*9ef0*/  ISETP.GT.U32.AND P2, PT, R5, R11, PT ;  /* 0x0000000b0500720c */ /* 0x000fe20003f44070 */
[----:B------:R-:W-:Y:S01]  /*9f00*/  IMAD.HI.U32 R0, R22, R14, RZ ;  /* 0x0000000e16007227 */ /* 0x000fe200078e00ff */
[----:B------:R0:W-:Y:S01]  /*9f10*/  STL [R1+0x218], R10 ;  /* 0x0002180a01007387 */ /* 0x0001e20000100800 */
[----:B------:R-:W-:-:S02]  /*9f20*/  ISETP.GE.AND P3, PT, R2, RZ, PT ;  /* 0x000000ff0200720c */ /* 0x000fc40003f66270 */
[----:B------:R-:W-:Y:S01]  /*9f30*/  IMAD.HI.U32 R4, R22, R15, RZ ;  /* 0x0000000f16047227 */ /* 0x000fe200078e00ff */
[----:B------:R-:W-:-:S03]  /*9f40*/  ISETP.GT.U32.AND P4, PT, R5, R18, PT ;  /* 0x000000120500720c */ /* 0x000fc60003f84070 */
[----:B------:R-:W-:Y:S02]  /*9f50*/  IMAD.MOV R0, RZ, RZ, -R0 ;  /* 0x000000ffff007224 */ /* 0x000fe400078e0a00 */
[----:B------:R-:W-:Y:S02]  /*9f60*/  IMAD.MOV R4, RZ, RZ, -R4 ;  /* 0x000000ffff047224 */ /* 0x000fe400078e0a04 */
[----:B0-----:R-:W-:Y:S02]  /*9f70*/  VIADD R10, R7, 0x4c ;  /* 0x0000004c070a7836 */ /* 0x001fe40000000000 */
[C---:B------:R-:W-:Y:S02]  /*9f80*/  IMAD R14, R5.reuse, R0, R14 ;  /* 0x00000000050e7224 */ /* 0x040fe400078e020e */
[----:B------:R-:W-:Y:S01]  /*9f90*/  IMAD R15, R5, R4, R15 ;  /* 0x00000004050f7224 */ /* 0x000fe200078e020f */
[----:B------:R-:W-:Y:S01]  /*9fa0*/  IABS R13, R10 ;  /* 0x0000000a000d7213 */ /* 0x000fe20000000000 */
[----:B------:R-:W-:-:S02]  /*9fb0*/  VIADD R0, R7, 0x4b ;  /* 0x0000004b07007836 */ /* 0x000fc40000000000 */
[----:B------:R-:W-:Y:S01]  /*9fc0*/  @!P0 IMAD.IADD R19, R19, 0x1, -R5 ;  /* 0x0000000113138824 */ /* 0x000fe200078e0a05 */
[----:B------:R-:W-:Y:S01]  /*9fd0*/  ISETP.GT.U32.AND P0, PT, R5, R15, PT ;  /* 0x0000000f0500720c */ /* 0x000fe20003f04070 */
[----:B------:R-:W-:Y:S01]  /*9fe0*/  IMAD.HI.U32 R4, R22, R13, RZ ;  /* 0x0000000d16047227 */ /* 0x000fe200078e00ff */
[----:B------:R-:W-:-:S03]  /*9ff0*/  IABS R12, R0 ;  /* 0x00000000000c7213 */ /* 0x000fc60000000000 */
[--C-:B------:R-:W-:Y:S02]  /*a000*/  @!P2 IMAD.IADD R11, R11, 0x1, -R5.reuse ;  /* 0x000000010b0ba824 */ /* 0x100fe400078e0a05 */
[----:B------:R-:W-:Y:S01]  /*a010*/  @!P4 IMAD.IADD R18, R18, 0x1, -R5 ;  /* 0x000000011212c824 */ /* 0x000fe200078e0a05 */
[C---:B------:R-:W-:Y:S01]  /*a020*/  ISETP.GT.U32.AND P4, PT, R5.reuse, R14, PT ;  /* 0x0000000e0500720c */ /* 0x040fe20003f84070 */
[----:B------:R-:W-:Y:S01]  /*a030*/  IMAD.MOV R4, RZ, RZ, -R4 ;  /* 0x000000ffff047224 */ /* 0x000fe200078e0a04 */
        /* <DEDUP_REMOVED lines=17> */
[----:B------:R-:W-:Y:S01]  /*a150*/  IABS R2, R8 ;  /* 0x0000000800027213 */ /* 0x000fe20000000000 */
[----:B------:R-:W-:Y:S01]  /*a160*/  @!P0 IMAD.IADD R13, R13, 0x1, -R5 ;  /* 0x000000010d0d8824 */ /* 0x000fe200078e0a05 */
[----:B------:R-:W-:Y:S01]  /*a170*/  ISETP.GT.U32.AND P0, PT, R5, R14, PT ;  /* 0x0000000e0500720c */ /* 0x000fe20003f04070 */
[----:B------:R-:W-:-:S04]  /*a180*/  IMAD.HI.U32 R4, R22, R3, RZ ;  /* 0x0000000316047227 */ /* 0x000fc800078e00ff */
[----:B------:R-:W-:Y:S02]  /*a190*/  IMAD.MOV R21, RZ, RZ, -R21 ;  /* 0x000000ffff157224 */ /* 0x000fe400078e0a15 */
[----:B------:R-:W-:Y:S02]  /*a1a0*/  IMAD.MOV.U32 R24, RZ, RZ, R11 ;  /* 0x000000ffff187224 */ /* 0x000fe400078e000b */
[----:B------:R-:W-:Y:S01]  /*a1b0*/  @!P4 IMAD.IADD R12, R12, 0x1, -R5 ;  /* 0x000000010c0cc824 */ /* 0x000fe200078e0a05 */
[----:B------:R-:W-:Y:S01]  /*a1c0*/  ISETP.GT.U32.AND P4, PT, R5, R13, PT ;  /* 0x0000000d0500720c */ /* 0x000fe20003f84070 */
[----:B------:R-:W-:Y:S02]  /*a1d0*/  IMAD.MOV R23, RZ, RZ, -R4 ;  /* 0x000000ffff177224 */ /* 0x000fe400078e0a04 */
[----:B------:R-:W-:-:S04]  /*a1e0*/  IMAD.HI.U32 R9, R22, R2, RZ ;  /* 0x0000000216097227 */ /* 0x000fc800078e00ff */
[C---:B------:R-:W-:Y:S02]  /*a1f0*/  IMAD R4, R5.reuse, R21, R20 ;  /* 0x0000001505047224 */ /* 0x040fe400078e0214 */
[----:B------:R-:W-:Y:S01]  /*a200*/  @!P1 IMAD.MOV R24, RZ, RZ, -R24 ;  /* 0x000000ffff189224 */ /* 0x000fe200078e0a18 */
[C---:B------:R-:W-:Y:S01]  /*a210*/  ISETP.GT.U32.AND P1, PT, R5.reuse, R15, PT ;  /* 0x0000000f0500720c */ /* 0x040fe20003f24070 */
[----:B------:R-:W-:Y:S02]  /*a220*/  IMAD.MOV.U32 R21, RZ, RZ, R19 ;  /* 0x000000ffff157224 */ /* 0x000fe400078e0013 */
[----:B------:R-:W-:Y:S01]  /*a230*/  IMAD.MOV R20, RZ, RZ, -R9 ;  /* 0x000000ffff147224 */ /* 0x000fe200078e0a09 */
[----:B------:R-:W-:Y:S01]  /*a240*/  STL [R1+0x148], R24 ;  /* 0x0001481801007387 */ /* 0x000fe20000100800 */
[----:B------:R-:W-:Y:S01]  /*a250*/  @!P6 IMAD.MOV R18, RZ, RZ, -R18 ;  /* 0x000000ffff12e224 */ /* 0x000fe200078e0a12 */
[C---:B------:R-:W-:Y:S01]  /*a260*/  ISETP.GT.U32.AND P6, PT, R5.reuse, R4, PT ;  /* 0x000000040500720c */ /* 0x040fe20003fc4070 */
[----:B------:R-:W-:Y:S01]  /*a270*/  @!P5 IMAD.MOV R21, RZ, RZ, -R21 ;  /* 0x000000ffff15d224 */ /* 0x000fe200078e0a15 */
[C---:B------:R-:W-:Y:S01]  /*a280*/  ISETP.GT.U32.AND P5, PT, R5.reuse, R12, PT ;  /* 0x0000000c0500720c */ /* 0x040fe20003fa4070 */
[----:B------:R-:W-:-:S02]  /*a290*/  IMAD R2, R5, R20, R2 ;  /* 0x0000001405027224 */ /* 0x000fc400078e0202 */
[----:B------:R-:W-:Y:S01]  /*a2a0*/  VIADD R9, R7, 0x47 ;  /* 0x0000004707097836 */ /* 0x000fe20000000000 */
[----:B------:R-:W-:Y:S01]  /*a2b0*/  STL [R1+0x144], R21 ;  /* 0x0001441501007387 */ /* 0x000fe20000100800 */
[----:B------:R-:W-:Y:S01]  /*a2c0*/  @!P4 IMAD.IADD R13, R13, 0x1, -R5 ;  /* 0x000000010d0dc824 */ /* 0x000fe200078e0a05 */
[C---:B------:R-:W-:Y:S01]  /*a2d0*/  ISETP.GT.U32.AND P4, PT, R5.reuse, R2, PT ;  /* 0x000000020500720c */ /* 0x040fe20003f84070 */
[----:B------:R-:W-:Y:S01]  /*a2e0*/  IMAD R3, R5, R23, R3 ;  /* 0x0000001705037224 */ /* 0x000fe200078e0203 */
[----:B------:R-:W-:Y:S01]  /*a2f0*/  IABS R20, R9 ;  /* 0x0000000900147213 */ /* 0x000fe20000000000 */
[----:B------:R-:W-:Y:S01]  /*a300*/  VIADD R11, R7, 0x46 ;  /* 0x00000046070b7836 */ /* 0x000fe20000000000 */
[----:B------:R0:W-:Y:S01]  /*a310*/  STL [R1+0x88], R18 ;  /* 0x0000881201007387 */ /* 0x0001e20000100800 */
[--C-:B------:R-:W-:Y:S01]  /*a320*/  @!P1 IMAD.IADD R15, R15, 0x1, -R5.reuse ;  /* 0x000000010f0f9824 */ /* 0x100fe200078e0a05 */
[----:B------:R-:W-:Y:S01]  /*a330*/  ISETP.GT.U32.AND P1, PT, R5, R3, PT ;  /* 0x000000030500720c */ /* 0x000fe20003f24070 */
[--C-:B------:R-:W-:Y:S01]  /*a340*/  @!P0 IMAD.IADD R14, R14, 0x1, -R5.reuse ;  /* 0x000000010e0e8824 */ /* 0x100fe200078e0a05 */
[----:B------:R-:W-:Y:S01]  /*a350*/  IABS R19, R11 ;  /* 0x0000000b00137213 */ /* 0x000fe20000000000 */
[----:B------:R-:W-:Y:S01]  /*a360*/  @!P6 IMAD.IADD R4, R4, 0x1, -R5 ;  /* 0x000000010404e824 */ /* 0x000fe200078e0a05 */
[----:B------:R-:W-:Y:S01]  /*a370*/  ISETP.GE.AND P0, PT, R10, RZ, PT ;  /* 0x000000ff0a00720c */ /* 0x000fe20003f06270 */
[----:B------:R-:W-:Y:S01]  /*a380*/  IMAD.MOV.U32 R23, RZ, RZ, R15 ;  /* 0x000000ffff177224 */ /* 0x000fe200078e000f */
[----:B------:R-:W-:Y:S01]  /*a390*/  ISETP.GE.AND P6, PT, R17, RZ, PT ;  /* 0x000000ff1100720c */ /* 0x000fe20003fc6270 */
[----:B------:R-:W-:Y:S01]  /*a3a0*/  @!P5 IMAD.IADD R12, R12, 0x1, -R5 ;  /* 0x000000010c0cd824 */ /* 0x000fe200078e0a05 */
[----:B------:R-:W-:Y:S01]  /*a3b0*/  ISETP.GE.AND P5, PT, R0, RZ, PT ;  /* 0x000000ff0000720c */ /* 0x000fe20003fa6270 */
[----:B0-----:R-:W-:-:S04]  /*a3c0*/  IMAD.HI.U32 R18, R22, R20, RZ ;  /* 0x0000001416127227 */ /* 0x001fc800078e00ff */
[----:B------:R-:W-:Y:S01]  /*a3d0*/  @!P3 IMAD.MOV R23, RZ, RZ, -R23 ;  /* 0x000000ffff17b224 */ /* 0x000fe200078e0a17 */
[----:B------:R-:W-:Y:S01]  /*a3e0*/  ISETP.GT.U32.AND P3, PT, R5, R4, PT ;  /* 0x000000040500720c */ /* 0x000fe20003f64070 */
[----:B------:R-:W-:-:S03]  /*a3f0*/  IMAD.HI.U32 R10, R22, R19, RZ ;  /* 0x00000013160a7227 */ /* 0x000fc600078e00ff */
[----:B------:R0:W-:Y:S01]  /*a400*/  STL [R1+0x84], R23 ;  /* 0x0000841701007387 */ /* 0x0001e20000100800 */
[----:B------:R-:W-:Y:S02]  /*a410*/  IMAD.MOV R18, RZ, RZ, -R18 ;  /* 0x000000ffff127224 */ /* 0x000fe400078e0a12 */
[----:B------:R-:W-:Y:S02]  /*a420*/  @!P4 IMAD.IADD R2, R2, 0x1, -R5 ;  /* 0x000000010202c824 */ /* 0x000fe400078e0a05 */
[----:B------:R-:W-:Y:S02]  /*a430*/  IMAD.MOV.U32 R21, RZ, RZ, R14 ;  /* 0x000000ffff157224 */ /* 0x000fe400078e000e */
[----:B------:R-:W-:Y:S01]  /*a440*/  IMAD.MOV R10, RZ, RZ, -R10 ;  /* 0x000000ffff0a7224 */ /* 0x000fe200078e0a0a */
[C---:B------:R-:W-:Y:S01]  /*a450*/  ISETP.GT.U32.AND P4, PT, R5.reuse, R2, PT ;  /* 0x000000020500720c */ /* 0x040fe20003f84070 */
[----:B------:R-:W-:Y:S01]  /*a460*/  IMAD R0, R5, R18, R20 ;  /* 0x0000001205007224 */ /* 0x000fe200078e0214 */
[----:B0-----:R-:W-:Y:S01]  /*a470*/  IABS R23, R29 ;  /* 0x0000001d00177213 */ /* 0x001fe20000000000 */
[----:B------:R-:W-:-:S02]  /*a480*/  IMAD.MOV.U32 R14, RZ, RZ, R13 ;  /* 0x000000ffff0e7224 */ /* 0x000fc400078e000d */
[----:B------:R-:W-:Y:S01]  /*a490*/  @!P1 IMAD.IADD R3, R3, 0x1, -R5 ;  /* 0x0000000103039824 */ /* 0x000fe200078e0a05 */
[----:B------:R-:W-:Y:S01]  /*a4a0*/  ISETP.GE.AND P1, PT, R16, RZ, PT ;  /* 0x000000ff1000720c */ /* 0x000fe20003f26270 */
[C---:B------:R-:W-:Y:S02]  /*a4b0*/  IMAD R10, R5.reuse, R10, R19 ;  /* 0x0000000a050a7224 */ /* 0x040fe400078e0213 */
[----:B------:R-:W-:Y:S01]  /*a4c0*/  @!P0 IMAD.MOV R14, RZ, RZ, -R14 ;  /* 0x000000ffff0e8224 */ /* 0x000fe200078e0a0e */
[C---:B------:R-:W-:Y:S01]  /*a4d0*/  ISETP.GT.U32.AND P0, PT, R5.reuse, R0, PT ;  /* 0x000000000500720c */ /* 0x040fe20003f04070 */
[----:B------:R-:W-:Y:S01]  /*a4e0*/  @!P2 IMAD.MOV R21, RZ, RZ, -R21 ;  /* 0x000000ffff15a224 */ /* 0x000fe200078e0a15 */
[----:B------:R-:W-:Y:S01]  /*a4f0*/  ISETP.GT.U32.AND P2, PT, R5, R3, PT ;  /* 0x000000030500720c */ /* 0x000fe20003f44070 */
[----:B------:R-:W-:Y:S01]  /*a500*/  @!P5 IMAD.MOV R12, RZ, RZ, -R12 ;  /* 0x000000ffff0cd224 */ /* 0x000fe200078e0a0c */
[----:B------:R-:W-:Y:S01]  /*a510*/  ISETP.GE.AND P5, PT, R8, RZ, PT ;  /* 0x000000ff0800720c */ /* 0x000fe20003fa6270 */
[----:B------:R-:W-:Y:S01]  /*a520*/  VIADD R15, R7, 0x45 ;  /* 0x00000045070f7836 */ /* 0x000fe20000000000 */
[----:B------:R-:W-:Y:S01]  /*a530*/  STL [R1+0x78], R21 ;  /* 0x0000781501007387 */ /* 0x000fe20000100800 */
[--C-:B------:R-:W-:Y:S01]  /*a540*/  @!P3 IMAD.IADD R4, R4, 0x1, -R5.reuse ;  /* 0x000000010404b824 */ /* 0x100fe200078e0a05 */
        /* <DEDUP_REMOVED lines=8> */
[--C-:B------:R-:W-:Y:S01]  /*a5d0*/  @!P2 IMAD.IADD R3, R3, 0x1, -R5.reuse ;  /* 0x000000010303a824 */ /* 0x100fe200078e0a05 */
[----:B------:R-:W-:Y:S01]  /*a5e0*/  ISETP.GE.AND P2, PT, R9, RZ, PT ;  /* 0x000000ff0900720c */ /* 0x000fe20003f46270 */
[----:B------:R-:W-:Y:S01]  /*a5f0*/  IMAD.MOV.U32 R16, RZ, RZ, R4 ;  /* 0x000000ffff107224 */ /* 0x000fe200078e0004 */
[----:B------:R-:W-:Y:S01]  /*a600*/  IABS R8, R13 ;  /* 0x0000000d00087213 */ /* 0x000fe20000000000 */
[----:B------:R-:W-:Y:S01]  /*a610*/  @!P3 IMAD.IADD R10, R10, 0x1, -R5 ;  /* 0x000000010a0ab824 */ /* 0x000fe200078e0a05 */
[----:B------:R-:W-:Y:S01]  /*a620*/  ISETP.GT.U32.AND P3, PT, R5, R0, PT ;  /* 0x000000000500720c */ /* 0x000fe20003f64070 */
[----:B0-----:R-:W-:Y:S01]  /*a630*/  IMAD.MOV.U32 R14, RZ, RZ, R3 ;  /* 0x000000ffff0e7224 */ /* 0x001fe200078e0003 */
[----:B-1----:R-:W-:Y:S01]  /*a640*/  IABS R12, R15 ;  /* 0x0000000f000c7213 */ /* 0x002fe20000000000 */
[----:B------:R-:W-:-:S02]  /*a650*/  IMAD.MOV.U32 R3, RZ, RZ, R2 ;  /* 0x000000ffff037224 */ /* 0x000fc400078e0002 */
[----:B------:R-:W-:Y:S01]  /*a660*/  @!P1 IMAD.MOV R14, RZ, RZ, -R14 ;  /* 0x000000ffff0e9224 */ /* 0x000fe200078e0a0e */
[----:B------:R-:W-:Y:S01]  /*a670*/  ISETP.GT.U32.AND P1, PT, R5, R10, PT ;  /* 0x0000000a0500720c */ /* 0x000fe20003f24070 */
[----:B------:R-:W-:-:S04]  /*a680*/  IMAD.HI.U32 R11, R22, R12, RZ ;  /* 0x0000000c160b7227 */ /* 0x000fc800078e00ff */
[----:B------:R-:W-:Y:S02]  /*a690*/  IMAD.MOV R11, RZ, RZ, -R11 ;  /* 0x000000ffff0b7224 */ /* 0x000fe400078e0a0b */
[----:B------:R-:W-:Y:S02]  /*a6a0*/  @!P5 IMAD.MOV R3, RZ, RZ, -R3 ;  /* 0x000000ffff03d224 */ /* 0x000fe400078e0a03 */
[C---:B------:R-:W-:Y:S02]  /*a6b0*/  IMAD R15, R5.reuse, R11, R12 ;  /* 0x0000000b050f7224 */ /* 0x040fe400078e020c */
[----:B------:R-:W-:Y:S02]  /*a6c0*/  @!P3 IMAD.IADD R0, R0, 0x1, -R5 ;  /* 0x000000010000b824 */ /* 0x000fe400078e0a05 */
[----:B------:R-:W-:Y:S01]  /*a6d0*/  @!P6 IMAD.MOV R16, RZ, RZ, -R16 ;  /* 0x000000ffff10e224 */ /* 0x000fe200078e0a10 */
[----:B------:R-:W-:Y:S01]  /*a6e0*/  ISETP.GT.U32.AND P5, PT, R5, R15, PT ;  /* 0x0000000f0500720c */ /* 0x000fe20003fa4070 */
[----:B------:R-:W-:Y:S01]  /*a6f0*/  IMAD.HI.U32 R9, R22, R8, RZ ;  /* 0x0000000816097227 */ /* 0x000fe200078e00ff */
[----:B------:R-:W-:-:S02]  /*a700*/  ISETP.GE.AND P6, PT, R13, RZ, PT ;  /* 0x000000ff0d00720c */ /* 0x000fc40003fc6270 */
[----:B------:R-:W-:Y:S01]  /*a710*/  STL [R1+0x60], R16 ;  /* 0x0000601001007387 */ /* 0x000fe20000100800 */
[----:B------:R-:W-:Y:S02]  /*a720*/  VIADD R13, R7, 0x43 ;  /* 0x00000043070d7836 */ /* 0x000fe40000000000 */
[----:B------:R-:W-:Y:S01]  /*a730*/  IMAD.MOV.U32 R4, RZ, RZ, R0 ;  /* 0x000000ffff047224 */ /* 0x000fe200078e0000 */
[----:B------:R-:W-:Y:S01]  /*a740*/  STL [R1+0x128], R14 ;  /* 0x0001280e01007387 */ /* 0x000fe20000100800 */
[----:B------:R-:W-:Y:S01]  /*a750*/  IMAD.MOV R9, RZ, RZ, -R9 ;  /* 0x000000ffff097224 */ /* 0x000fe200078e0a09 */
[----:B------:R-:W-:Y:S01]  /*a760*/  ISETP.GE.AND P3, PT, R13, RZ, PT ;  /* 0x000000ff0d00720c */ /* 0x000fe20003f66270 */
[----:B------:R-:W-:Y:S01]  /*a770*/  @!P2 IMAD.MOV R4, RZ, RZ, -R4 ;  /* 0x000000ffff04a224 */ /* 0x000fe200078e0a04 */
[----:B------:R-:W-:Y:S01]  /*a780*/  IABS R13, R13 ;  /* 0x0000000d000d7213 */ /* 0x000fe20000000000 */
[----:B------:R-:W-:Y:S01]  /*a790*/  @!P5 IMAD.IADD R15, R15, 0x1, -R5 ;  /* 0x000000010f0fd824 */ /* 0x000fe200078e0a05 */
[----:B------:R0:W-:Y:S01]  /*a7a0*/  STL [R1+0x130], R3 ;  /* 0x0001300301007387 */ /* 0x0001e20000100800 */
[----:B------:R-:W-:-:S02]  /*a7b0*/  IMAD R11, R5, R9, R8 ;  /* 0x00000009050b7224 */ /* 0x000fc400078e0208 */
[--C-:B------:R-:W-:Y:S01]  /*a7c0*/  @!P1 IMAD.IADD R10, R10, 0x1, -R5.reuse ;  /* 0x000000010a0a9824 */ /* 0x100fe200078e0a05 */
[----:B------:R1:W-:Y:S01]  /*a7d0*/  STL [R1+0x138], R4 ;  /* 0x0001380401007387 */ /* 0x0003e20000100800 */
[----:B------:R-:W-:Y:S01]  /*a7e0*/  ISETP.GT.U32.AND P5, PT, R5, R15, PT ;  /* 0x0000000f0500720c */ /* 0x000fe20003fa4070 */
[----:B------:R-:W-:Y:S01]  /*a7f0*/  VIADD R2, R7, 0x42 ;  /* 0x0000004207027836 */ /* 0x000fe20000000000 */
[----:B------:R-:W-:Y:S01]  /*a800*/  ISETP.GT.U32.AND P1, PT, R5, R11, PT ;  /* 0x0000000b0500720c */ /* 0x000fe20003f24070 */
[----:B------:R-:W-:Y:S02]  /*a810*/  @!P4 IMAD.MOV R10, RZ, RZ, -R10 ;  /* 0x000000ffff0ac224 */ /* 0x000fe400078e0a0a */
[C---:B0-----:R-:W-:Y:S01]  /*a820*/  VIADD R3, R7.reuse, 0x41 ;  /* 0x0000004107037836 */ /* 0x041fe20000000000 */
[----:B------:R-:W-:Y:S01]  /*a830*/  IABS R9, R2 ;  /* 0x0000000200097213 */ /* 0x000fe20000000000 */
[----:B------:R-:W-:Y:S01]  /*a840*/  VIADD R12, R7, 0x3f ;  /* 0x0000003f070c7836 */ /* 0x000fe20000000000 */
[----:B------:R-:W-:Y:S01]  /*a850*/  ISETP.GE.AND P2, PT, R2, RZ, PT ;  /* 0x000000ff0200720c */ /* 0x000fe20003f46270 */
[----:B-1----:R-:W-:Y:S01]  /*a860*/  IMAD.HI.U32 R4, R22, R13, RZ ;  /* 0x0000000d16047227 */ /* 0x002fe200078e00ff */
[----:B------:R-:W-:Y:S01]  /*a870*/  IABS R8, R3 ;  /* 0x0000000300087213 */ /* 0x000fe20000000000 */
[----:B------:R0:W-:Y:S01]  /*a880*/  STL [R1+0x13c], R10 ;  /* 0x00013c0a01007387 */ /* 0x0001e20000100800 */
[----:B------:R-:W-:Y:S01]  /*a890*/  ISETP.GE.AND P4, PT, R3, RZ, PT ;  /* 0x000000ff0300720c */ /* 0x000fe20003f86270 */
[----:B------:R-:W-:Y:S01]  /*a8a0*/  IMAD.MOV R4, RZ, RZ, -R4 ;  /* 0x000000ffff047224 */ /* 0x000fe200078e0a04 */
[----:B------:R-:W-:Y:S01]  /*a8b0*/  IABS R16, R12 ;  /* 0x0000000c00107213 */ /* 0x000fe20000000000 */
[----:B------:R-:W-:-:S02]  /*a8c0*/  @!P5 IMAD.IADD R15, R15, 0x1, -R5 ;  /* 0x000000010f0fd824 */ /* 0x000fc400078e0a05 */
[----:B------:R-:W-:Y:S02]  /*a8d0*/  IMAD R13, R5, R4, R13 ;  /* 0x00000004050d7224 */ /* 0x000fe400078e020d */
[----:B------:R-:W-:Y:S02]  /*a8e0*/  @!P1 IMAD.IADD R11, R11, 0x1, -R5 ;  /* 0x000000010b0b9824 */ /* 0x000fe400078e0a05 */
[C---:B------:R-:W-:Y:S01]  /*a8f0*/  IMAD.HI.U32 R0, R22.reuse, R8, RZ ;  /* 0x0000000816007227 */ /* 0x040fe200078e00ff */
[C---:B------:R-:W-:Y:S02]  /*a900*/  ISETP.GT.U32.AND P5, PT, R5.reuse, R13, PT ;  /* 0x0000000d0500720c */ /* 0x040fe40003fa4070 */
[----:B------:R-:W-:Y:S01]  /*a910*/  ISETP.GT.U32.AND P1, PT, R5, R11, PT ;  /* 0x0000000b0500720c */ /* 0x000fe20003f24070 */
[----:B------:R-:W-:-:S04]  /*a920*/  IMAD.HI.U32 R2, R22, R9, RZ ;  /* 0x0000000916027227 */ /* 0x000fc800078e00ff */
[----:B------:R-:W-:Y:S02]  /*a930*/  IMAD.MOV R3, RZ, RZ, -R0 ;  /* 0x000000ffff037224 */ /* 0x000fe400078e0a00 */
[----:B------:R-:W-:Y:S02]  /*a940*/  VIADD R0, R7, 0x40 ;  /* 0x0000004007007836 */ /* 0x000fe40000000000 */
[----:B------:R-:W-:Y:S02]  /*a950*/  IMAD.MOV R2, RZ, RZ, -R2 ;  /* 0x000000ffff027224 */ /* 0x000fe400078e0a02 */
[----:B------:R-:W-:Y:S01]  /*a960*/  IMAD.MOV.U32 R17, RZ, RZ, R15 ;  /* 0x000000ffff117224 */ /* 0x000fe200078e000f */
[----:B------:R-:W-:Y:S01]  /*a970*/  IABS R4, R0 ;  /* 0x0000000000047213 */ /* 0x000fe20000000000 */
[----:B------:R-:W-:Y:S02]  /*a980*/  @!P5 IMAD.IADD R13, R13, 0x1, -R5 ;  /* 0x000000010d0dd824 */ /* 0x000fe400078e0a05 */
[----:B------:R-:W-:-:S02]  /*a990*/  IMAD R9, R5, R2, R9 ;  /* 0x0000000205097224 */ /* 0x000fc400078e0209 */
[C---:B------:R-:W-:Y:S02]  /*a9a0*/  IMAD R8, R5.reuse, R3, R8 ;  /* 0x0000000305087224 */ /* 0x040fe400078e0208 */
[----:B------:R-:W-:Y:S01]  /*a9b0*/  @!P0 IMAD.MOV R17, RZ, RZ, -R17 ;  /* 0x000000ffff118224 */ /* 0x000fe200078e0a11 */
[C---:B------:R-:W-:Y:S01]  /*a9c0*/  ISETP.GT.U32.AND P0, PT, R5.reuse, R13, PT ;  /* 0x0000000d0500720c */ /* 0x040fe20003f04070 */
[----:B------:R-:W-:Y:S01]  /*a9d0*/  IMAD.MOV.U32 R15, RZ, RZ, R16 ;  /* 0x000000ffff0f7224 */ /* 0x000fe200078e0010 */
[----:B------:R-:W-:Y:S01]  /*a9e0*/  ISETP.GT.U32.AND P5, PT, R5, R8, PT ;  /* 0x000000080500720c */ /* 0x000fe20003fa4070 */
[----:B------:R-:W-:Y:S01]  /*a9f0*/  @!P1 IMAD.IADD R11, R11, 0x1, -R5 ;  /* 0x000000010b0b9824 */ /* 0x000fe200078e0a05 */
[----:B------:R-:W-:Y:S01]  /*aa00*/  ISETP.GT.U32.AND P1, PT, R5, R9, PT ;  /* 0x000000090500720c */ /* 0x000fe20003f24070 */
[----:B------:R-:W-:Y:S01]  /*aa10*/  IMAD.HI.U32 R16, R22, R4, RZ ;  /* 0x0000000416107227 */ /* 0x000fe200078e00ff */
[----:B------:R-:W-:Y:S03]  /*aa20*/  STL [R1+0x134], R17 ;  /* 0x0001341101007387 */ /* 0x000fe60000100800 */
[----:B------:R-:W-:-:S02]  /*aa30*/  IMAD.MOV R16, RZ, RZ, -R16 ;  /* 0x000000ffff107224 */ /* 0x000fc400078e0a10 */
[----:B------:R-:W-:Y:S01]  /*aa40*/  @!P6 IMAD.MOV R11, RZ, RZ, -R11 ;  /* 0x000000ffff0be224 */ /* 0x000fe200078e0a0b */
[----:B------:R-:W-:Y:S01]  /*aa50*/  ISETP.GE.AND P6, PT, R0, RZ, PT ;  /* 0x000000ff0000720c */ /* 0x000fe20003fc6270 */
[----:B------:R-:W-:Y:S02]  /*aa60*/  IMAD R0, R5, R16, R4 ;  /* 0x0000001005007224 */ /* 0x000fe400078e0204 */
[----:B------:R-:W-:Y:S01]  /*aa70*/  VIADD R3, R7, 0x3e ;  /* 0x0000003e07037836 */ /* 0x000fe20000000000 */
[----:B------:R1:W-:Y:S01]  /*aa80*/  STL [R1+0x12c], R11 ;  /* 0x00012c0b01007387 */ /* 0x0003e20000100800 */
[--C-:B------:R-:W-:Y:S01]  /*aa90*/  @!P0 IMAD.IADD R13, R13, 0x1, -R5.reuse ;  /* 0x000000010d0d8824 */ /* 0x100fe200078e0a05 */
[----:B------:R-:W-:Y:S01]  /*aaa0*/  ISETP.GT.U32.AND P0, PT, R5, R0, PT ;  /* 0x000000000500720c */ /* 0x000fe20003f04070 */
[--C-:B------:R-:W-:Y:S01]  /*aab0*/  @!P1 IMAD.IADD R9, R9, 0x1, -R5.reuse ;  /* 0x0000000109099824 */ /* 0x100fe200078e0a05 */
[----:B------:R-:W-:Y:S01]  /*aac0*/  IABS R14, R3 ;  /* 0x00000003000e7213 */ /* 0x000fe20000000000 */
[----:B------:R-:W-:-:S02]  /*aad0*/  @!P5 IMAD.IADD R8, R8, 0x1, -R5 ;  /* 0x000000010808d824 */ /* 0x000fc400078e0a05 */
[----:B------:R-:W-:Y:S01]  /*aae0*/  VIADD R2, R7, 0x3d ;  /* 0x0000003d07027836 */ /* 0x000fe20000000000 */
[C---:B------:R-:W-:Y:S01]  /*aaf0*/  ISETP.GT.U32.AND P1, PT, R5.reuse, R9, PT ;  /* 0x000000090500720c */ /* 0x040fe20003f24070 */
[C---:B------:R-:W-:Y:S01]  /*ab00*/  IMAD.HI.U32 R4, R22.reuse, R14, RZ ;  /* 0x0000000e16047227 */ /* 0x040fe200078e00ff */
[----:B------:R-:W-:Y:S02]  /*ab10*/  ISETP.GT.U32.AND P5, PT, R5, R8, PT ;  /* 0x000000080500720c */ /* 0x000fe40003fa4070 */
[----:B0-----:R-:W-:Y:S01]  /*ab20*/  IABS R10, R2 ;  /* 0x00000002000a7213 */ /* 0x001fe20000000000 */
[----:B------:R-:W-:-:S04]  /*ab30*/  IMAD.HI.U32 R16, R22, R15, RZ ;  /* 0x0000000f16107227 */ /* 0x000fc800078e00ff */
[----:B------:R-:W-:Y:S02]  /*ab40*/  IMAD.MOV R4, RZ, RZ, -R4 ;  /* 0x000000ffff047224 */ /* 0x000fe400078e0a04 */
[----:B------:R-:W-:Y:S02]  /*ab50*/  @!P0 IMAD.IADD R0, R0, 0x1, -R5 ;  /* 0x0000000100008824 */ /* 0x000fe400078e0a05 */
[----:B-1----:R-:W-:-:S03]  /*ab60*/  IMAD.HI.U32 R11, R22, R10, RZ ;  /* 0x0000000a160b7227 */ /* 0x002fc600078e00ff */
[C---:B------:R-:W-:Y:S01]  /*ab70*/  ISETP.GT.U32.AND P0, PT, R5.reuse, R0, PT ;  /* 0x000000000500720c */ /* 0x040fe20003f04070 */
[----:B------:R-:W-:Y:S02]  /*ab80*/  IMAD.MOV R16, RZ, RZ, -R16 ;  /* 0x000000ffff107224 */ /* 0x000fe400078e0a10 */
[----:B------:R-:W-:Y:S02]  /*ab90*/  IMAD R14, R5, R4, R14 ;  /* 0x00000004050e7224 */ /* 0x000fe400078e020e */
[----:B------:R-:W-:Y:S01]  /*aba0*/  @!P1 IMAD.IADD R9, R9, 0x1, -R5 ;  /* 0x0000000109099824 */ /* 0x000fe200078e0a05 */
[----:B------:R-:W-:Y:S01]  /*abb0*/  ISETP.GE.AND P1, PT, R12, RZ, PT ;  /* 0x000000ff0c00720c */ /* 0x000fe20003f26270 */
[----:B------:R-:W-:Y:S02]  /*abc0*/  IMAD.MOV R11, RZ, RZ, -R11 ;  /* 0x000000ffff0b7224 */ /* 0x000fe400078e0a0b */
[----:B------:R-:W-:Y:S02]  /*abd0*/  IMAD R12, R5, R16, R15 ;  /* 0x00000010050c7224 */ /* 0x000fe400078e020f */
[----:B------:R-:W-:-:S02]  /*abe0*/  IMAD.MOV.U32 R17, RZ, RZ, R13 ;  /* 0x000000ffff117224 */ /* 0x000fc400078e000d */
[----:B------:R-:W-:Y:S01]  /*abf0*/  @!P5 IMAD.IADD R8, R8, 0x1, -R5 ;  /* 0x000000010808d824 */ /* 0x000fe200078e0a05 */
[C---:B------:R-:W-:Y:S01]  /*ac00*/  ISETP.GT.U32.AND P5, PT, R5.reuse, R14, PT ;  /* 0x0000000e0500720c */ /* 0x040fe20003fa4070 */
[C---:B------:R-:W-:Y:S02]  /*ac10*/  IMAD R10, R5.reuse, R11, R10 ;  /* 0x0000000b050a7224 */ /* 0x040fe400078e020a */
[----:B------:R-:W-:Y:S01]  /*ac20*/  @!P3 IMAD.MOV R17, RZ, RZ, -R17 ;  /* 0x000000ffff11b224 */ /* 0x000fe200078e0a11 */
[----:B------:R-:W-:Y:S01]  /*ac30*/  ISETP.GT.U32.AND P3, PT, R5, R12, PT ;  /* 0x0000000c0500720c */ /* 0x000fe20003f64070 */
[----:B------:R-:W-:Y:S02]  /*ac40*/  IMAD.MOV.U32 R11, RZ, RZ, R8 ;  /* 0x000000ffff0b7224 */ /* 0x000fe400078e0008 */
[----:B------:R-:W-:Y:S01]  /*ac50*/  @!P2 IMAD.MOV R9, RZ, RZ, -R9 ;  /* 0x000000ffff09a224 */ /* 0x000fe200078e0a09 */
[----:B------:R-:W-:Y:S01]  /*ac60*/  ISETP.GE.AND P2, PT, R3, RZ, PT ;  /* 0x000000ff0300720c */ /* 0x000fe20003f46270 */
[----:B------:R-:W-:Y:S01]  /*ac70*/  @!P4 IMAD.MOV R11, RZ, RZ, -R11 ;  /* 0x000000ffff0bc224 */ /* 0x000fe200078e0a0b */
[----:B------:R-:W-:Y:S01]  /*ac80*/  STL [R1+0x114], R17 ;  /* 0x0001141101007387 */ /* 0x000fe20000100800 */
[----:B------:R-:W-:Y:S01]  /*ac90*/  VIADD R3, R7, 0x3b ;  /* 0x0000003b07037836 */ /* 0x000fe20000000000 */
[----:B------:R-:W-:Y:S01]  /*aca0*/  ISETP.GT.U32.AND P4, PT, R5, R10, PT ;  /* 0x0000000a0500720c */ /* 0x000fe20003f84070 */
[--C-:B------:R-:W-:Y:S01]  /*acb0*/  @!P0 IMAD.IADD R0, R0, 0x1, -R5.reuse ;  /* 0x0000000100008824 */ /* 0x100fe200078e0a05 */
[----:B------:R0:W-:Y:S01]  /*acc0*/  STL [R1+0x11c], R9 ;  /* 0x00011c0901007387 */ /* 0x0001e20000100800 */
[C---:B------:R-:W-:Y:S01]  /*acd0*/  VIADD R4, R7.reuse, 0x3c ;  /* 0x0000003c07047836 */ /* 0x040fe20000000000 */
[----:B------:R-:W-:Y:S01]  /*ace0*/  ISETP.GE.AND P0, PT, R2, RZ, PT ;  /* 0x000000ff0200720c */ /* 0x000fe20003f06270 */
[--C-:B------:R-:W-:Y:S01]  /*acf0*/  @!P5 IMAD.IADD R14, R14, 0x1, -R5.reuse ;  /* 0x000000010e0ed824 */ /* 0x100fe200078e0a05 */
[----:B------:R1:W-:Y:S01]  /*ad00*/  STL [R1+0x120], R11 ;  /* 0x0001200b01007387 */ /* 0x0003e20000100800 */
[----:B------:R-:W-:Y:S01]  /*ad10*/  @!P3 IMAD.IADD R12, R12, 0x1, -R5 ;  /* 0x000000010c0cb824 */ /* 0x000fe200078e0a05 */
[----:B------:R-:W-:Y:S01]  /*ad20*/  IABS R13, R4 ;  /* 0x00000004000d7213 */ /* 0x000fe20000000000 */
[----:B------:R-:W-:Y:S01]  /*ad30*/  VIADD R2, R7, 0x3a ;  /* 0x0000003a07027836 */ /* 0x000fe20000000000 */
[----:B------:R-:W-:Y:S01]  /*ad40*/  ISETP.GE.AND P3, PT, R4, RZ, PT ;  /* 0x000000ff0400720c */ /* 0x000fe20003f66270 */
[----:B------:R-:W-:Y:S01]  /*ad50*/  IMAD.HI.U32 R25, R22, R23, RZ ;  /* 0x0000001716197227 */ /* 0x000fe200078e00ff */
[----:B0-----:R-:W-:-:S02]  /*ad60*/  IABS R9, R3 ;  /* 0x0000000300097213 */ /* 0x001fc40000000000 */
[----:B------:R-:W-:Y:S01]  /*ad70*/  ISETP.GT.U32.AND P5, PT, R5, R12, PT ;  /* 0x0000000c0500720c */ /* 0x000fe20003fa4070 */
[----:B------:R-:W-:-:S04]  /*ad80*/  IMAD.HI.U32 R8, R22, R13, RZ ;  /* 0x0000000d16087227 */ /* 0x000fc800078e00ff */
[----:B-1----:R-:W-:Y:S02]  /*ad90*/  IMAD.MOV.U32 R11, RZ, RZ, R0 ;  /* 0x000000ffff0b7224 */ /* 0x002fe400078e0000 */
[----:B------:R-:W-:-:S04]  /*ada0*/  IMAD.HI.U32 R4, R22, R9, RZ ;  /* 0x0000000916047227 */ /* 0x000fc800078e00ff */
[----:B------:R-:W-:Y:S01]  /*adb0*/  @!P6 IMAD.MOV R11, RZ, RZ, -R11 ;  /* 0x000000ffff0be224 */ /* 0x000fe200078e0a0b */
[C---:B------:R-:W-:Y:S01]  /*adc0*/  ISETP.GT.U32.AND P6, PT, R5.reuse, R14, PT ;  /* 0x0000000e0500720c */ /* 0x040fe20003fc4070 */
[----:B------:R-:W-:Y:S02]  /*add0*/  IMAD.MOV R4, RZ, RZ, -R4 ;  /* 0x000000ffff047224 */ /* 0x000fe400078e0a04 */
[----:B------:R-:W-:Y:S01]  /*ade0*/  IMAD.MOV R8, RZ, RZ, -R8 ;  /* 0x000000ffff087224 */ /* 0x000fe200078e0a08 */
[----:B------:R0:W-:Y:S01]  /*adf0*/  STL [R1+0x124], R11 ;  /* 0x0001240b01007387 */ /* 0x0001e20000100800 */
[----:B------:R-:W-:Y:S02]  /*ae00*/  @!P4 IMAD.IADD R10, R10, 0x1, -R5 ;  /* 0x000000010a0ac824 */ /* 0x000fe400078e0a05 */
[C---:B------:R-:W-:Y:S02]  /*ae10*/  IMAD R9, R5.reuse, R4, R9 ;  /* 0x0000000405097224 */ /* 0x040fe400078e0209 */
[C---:B------:R-:W-:Y:S01]  /*ae20*/  IMAD R13, R5.reuse, R8, R13 ;  /* 0x00000008050d7224 */ /* 0x040fe200078e020d */
[C---:B------:R-:W-:Y:S01]  /*ae30*/  ISETP.GT.U32.AND P4, PT, R5.reuse, R10, PT ;  /* 0x0000000a0500720c */ /* 0x040fe20003f84070 */
[--C-:B------:R-:W-:Y:S01]  /*ae40*/  @!P5 IMAD.IADD R12, R12, 0x1, -R5.reuse ;  /* 0x000000010c0cd824 */ /* 0x100fe200078e0a05 */
[----:B------:R-:W-:Y:S01]  /*ae50*/  IABS R8, R2 ;  /* 0x0000000200087213 */ /* 0x000fe20000000000 */
[----:B------:R-:W-:Y:S01]  /*ae60*/  @!P6 IMAD.IADD R14, R14, 0x1, -R5 ;  /* 0x000000010e0ee824 */ /* 0x000fe200078e0a05 */
[----:B------:R-:W-:Y:S01]  /*ae70*/  ISETP.GT.U32.AND P6, PT, R5, R9, PT ;  /* 0x000000090500720c */ /* 0x000fe20003fc4070 */
[----:B------:R-:W-:Y:S01]  /*ae80*/  VIADD R0, R7, 0x39 ;  /* 0x0000003907007836 */ /* 0x000fe20000000000 */
[----:B------:R-:W-:Y:S01]  /*ae90*/  ISETP.GT.U32.AND P5, PT, R5, R13, PT ;  /* 0x0000000d0500720c */ /* 0x000fe20003fa4070 */
[----:B0-----:R-:W-:-:S02]  /*aea0*/  VIADD R11, R7, 0x38 ;  /* 0x00000038070b7836 */ /* 0x001fc40000000000 */
[----:B------:R-:W-:Y:S01]  /*aeb0*/  IMAD.MOV.U32 R17, RZ, RZ, R12 ;  /* 0x000000ffff117224 */ /* 0x000fe200078e000c */
[----:B------:R-:W-:Y:S01]  /*aec0*/  IABS R4, R0 ;  /* 0x0000000000047213 */ /* 0x000fe20000000000 */
[----:B------:R-:W-:Y:S01]  /*aed0*/  @!P2 IMAD.MOV R14, RZ, RZ, -R14 ;  /* 0x000000ffff0ea224 */ /* 0x000fe200078e0a0e */
[----:B------:R-:W-:Y:S01]  /*aee0*/  IABS R15, R11 ;  /* 0x0000000b000f7213 */ /* 0x000fe20000000000 */
[----:B------:R-:W-:Y:S01]  /*aef0*/  @!P4 IMAD.IADD R10, R10, 0x1, -R5 ;  /* 0x000000010a0ac824 */ /* 0x000fe200078e0a05 */
[----:B------:R-:W-:Y:S01]  /*af00*/  ISETP.GE.AND P4, PT, R3, RZ, PT ;  /* 0x000000ff0300720c */ /* 0x000fe20003f86270 */
[----:B------:R-:W-:-:S04]  /*af10*/  IMAD.HI.U32 R16, R22, R4, RZ ;  /* 0x0000000416107227 */ /* 0x000fc800078e00ff */
[----:B------:R-:W-:Y:S02]  /*af20*/  @!P6 IMAD.IADD R9, R9, 0x1, -R5 ;  /* 0x000000010909e824 */ /* 0x000fe400078e0a05 */
[----:B------:R-:W-:Y:S02]  /*af30*/  IMAD.MOV.U32 R3, RZ, RZ, R15 ;  /* 0x000000ffff037224 */ /* 0x000fe400078e000f */
[----:B------:R-:W-:Y:S01]  /*af40*/  @!P5 IMAD.IADD R13, R13, 0x1, -R5 ;  /* 0x000000010d0dd824 */ /* 0x000fe200078e0a05 */
[----:B------:R-:W-:Y:S01]  /*af50*/  ISETP.GE.AND P5, PT, R2, RZ, PT ;  /* 0x000000ff0200720c */ /* 0x000fe20003fa6270 */
[----:B------:R-:W-:Y:S01]  /*af60*/  IMAD.HI.U32 R2, R22, R3, RZ ;  /* 0x0000000316027227 */ /* 0x000fe200078e00ff */
[----:B------:R-:W-:-:S03]  /*af70*/  ISETP.GT.U32.AND P6, PT, R5, R9, PT ;  /* 0x000000090500720c */ /* 0x000fc60003fc4070 */
[----:B------:R-:W-:Y:S02]  /*af80*/  IMAD.MOV R12, RZ, RZ, -R16 ;  /* 0x000000ffff0c7224 */ /* 0x000fe400078e0a10 */
[----:B------:R-:W-:-:S04]  /*af90*/  IMAD.HI.U32 R15, R22, R8, RZ ;  /* 0x00000008160f7227 */ /* 0x000fc800078e00ff */
[----:B------:R-:W-:Y:S02]  /*afa0*/  IMAD.MOV R2, RZ, RZ, -R2 ;  /* 0x000000ffff027224 */ /* 0x000fe400078e0a02 */
[C---:B------:R-:W-:Y:S02]  /*afb0*/  IMAD R4, R5.reuse, R12, R4 ;  /* 0x0000000c05047224 */ /* 0x040fe400078e0204 */
[----:B------:R-:W-:Y:S02]  /*afc0*/  IMAD.MOV R15, RZ, RZ, -R15 ;  /* 0x000000ffff0f7224 */ /* 0x000fe400078e0a0f */
[----:B------:R-:W-:Y:S01]  /*afd0*/  @!P1 IMAD.MOV R17, RZ, RZ, -R17 ;  /* 0x000000ffff119224 */ /* 0x000fe200078e0a11 */
[C---:B------:R-:W-:Y:S01]  /*afe0*/  ISETP.GT.U32.AND P1, PT, R5.reuse, R13, PT ;  /* 0x0000000d0500720c */ /* 0x040fe20003f24070 */
[C---:B------:R-:W-:Y:S02]  /*aff0*/  IMAD R3, R5.reuse, R2, R3 ;  /* 0x0000000205037224 */ /* 0x040fe400078e0203 */
[----:B------:R-:W-:Y:S01]  /*b000*/  @!P0 IMAD.MOV R10, RZ, RZ, -R10 ;  /* 0x000000ffff0a8224 */ /* 0x000fe200078e0a0a */
[C---:B------:R-:W-:Y:S01]  /*b010*/  ISETP.GT.U32.AND P0, PT, R5.reuse, R4, PT ;  /* 0x000000040500720c */ /* 0x040fe20003f04070 */
[----:B------:R-:W-:Y:S01]  /*b020*/  IMAD R8, R5, R15, R8 ;  /* 0x0000000f05087224 */ /* 0x000fe200078e0208 */
[----:B------:R-:W-:Y:S01]  /*b030*/  STL [R1+0x118], R17 ;  /* 0x0001181101007387 */ /* 0x000fe20000100800 */
[----:B------:R-:W-:Y:S01]  /*b040*/  @!P6 IMAD.IADD R9, R9, 0x1, -R5 ;  /* 0x000000010909e824 */ /* 0x000fe200078e0a05 */
[----:B------:R-:W-:Y:S01]  /*b050*/  ISETP.GT.U32.AND P6, PT, R5, R3, PT ;  /* 0x000000030500720c */ /* 0x000fe20003fc4070 */
[----:B------:R-:W-:Y:S01]  /*b060*/  VIADD R16, R7, 0x37 ;  /* 0x0000003707107836 */ /* 0x000fe20000000000 */
[----:B------:R-:W-:Y:S01]  /*b070*/  ISETP.GT.U32.AND P2, PT, R5, R8, PT ;  /* 0x000000080500720c */ /* 0x000fe20003f44070 */
[----:B------:R-:W-:Y:S01]  /*b080*/  STL [R1+0x104], R14 ;  /* 0x0001040e01007387 */ /* 0x000fe20000100800 */
[----:B------:R-:W-:-:S02]  /*b090*/  @!P4 IMAD.MOV R9, RZ, RZ, -R9 ;  /* 0x000000ffff09c224 */ /* 0x000fc400078e0a09 */
[--C-:B------:R-:W-:Y:S01]  /*b0a0*/  @!P1 IMAD.IADD R13, R13, 0x1, -R5.reuse ;  /* 0x000000010d0d9824 */ /* 0x100fe200078e0a05 */
[----:B------:R0:W-:Y:S01]  /*b0b0*/  STL [R1+0x108], R10 ;  /* 0x0001080a01007387 */ /* 0x0001e20000100800 */
[----:B------:R-:W-:Y:S01]  /*b0c0*/  ISETP.GE.AND P1, PT, R0, RZ, PT ;  /* 0x000000ff0000720c */ /* 0x000fe20003f26270 */
[----:B------:R-:W-:Y:S01]  /*b0d0*/  @!P0 IMAD.IADD R4, R4, 0x1, -R5 ;  /* 0x0000000104048824 */ /* 0x000fe200078e0a05 */
[----:B------:R-:W-:Y:S01]  /*b0e0*/  IABS R2, R16 ;  /* 0x0000001000027213 */ /* 0x000fe20000000000 */
[----:B------:R-:W-:Y:S02]  /*b0f0*/  IMAD.MOV.U32 R15, RZ, RZ, R13 ;  /* 0x000000ffff0f7224 */ /* 0x000fe400078e000d */
[--C-:B------:R-:W-:Y:S01]  /*b100*/  @!P6 IMAD.IADD R3, R3, 0x1, -R5.reuse ;  /* 0x000000010303e824 */ /* 0x100fe200078e0a05 */
[----:B------:R-:W-:Y:S01]  /*b110*/  ISETP.GT.U32.AND P6, PT, R5, R4, PT ;  /* 0x000000040500720c */ /* 0x000fe20003fc4070 */
[----:B------:R-:W-:Y:S01]  /*b120*/  @!P2 IMAD.IADD R8, R8, 0x1, -R5 ;  /* 0x000000010808a824 */ /* 0x000fe200078e0a05 */
[----:B------:R-:W-:Y:S01]  /*b130*/  ISETP.GE.AND P2, PT, R11, RZ, PT ;  /* 0x000000ff0b00720c */ /* 0x000fe20003f46270 */
[----:B0-----:R-:W-:-:S02]  /*b140*/  VIADD R10, R7, 0x36 ;  /* 0x00000036070a7836 */ /* 0x001fc40000000000 */
[C---:B------:R-:W-:Y:S01]  /*b150*/  IMAD.HI.U32 R12, R22.reuse, R2, RZ ;  /* 0x00000002160c7227 */ /* 0x040fe200078e00ff */
[C---:B------:R-:W-:Y:S02]  /*b160*/  ISETP.GT.U32.AND P0, PT, R5.reuse, R8, PT ;  /* 0x000000080500720c */ /* 0x040fe40003f04070 */
[----:B------:R-:W-:Y:S01]  /*b170*/  IABS R0, R10 ;  /* 0x0000000a00007213 */ /* 0x000fe20000000000 */
[----:B------:R-:W-:Y:S02]  /*b180*/  IMAD.MOV R12, RZ, RZ, -R12 ;  /* 0x000000ffff0c7224 */ /* 0x000fe400078e0a0c */
[----:B------:R-:W-:Y:S01]  /*b190*/  @!P3 IMAD.MOV R15, RZ, RZ, -R15 ;  /* 0x000000ffff0fb224 */ /* 0x000fe200078e0a0f */
[----:B------:R-:W-:Y:S01]  /*b1a0*/  ISETP.GT.U32.AND P3, PT, R5, R3, PT ;  /* 0x000000030500720c */ /* 0x000fe20003f64070 */
[----:B------:R-:W-:-:S03]  /*b1b0*/  IMAD.HI.U32 R14, R22, R0, RZ ;  /* 0x00000000160e7227 */ /* 0x000fc600078e00ff */
[----:B------:R0:W-:Y:S01]  /*b1c0*/  STL [R1+0x10c], R15 ;  /* 0x00010c0f01007387 */ /* 0x0001e20000100800 */
[----:B------:R-:W-:Y:S02]  /*b1d0*/  IMAD.MOV R14, RZ, RZ, -R14 ;  /* 0x000000ffff0e7224 */ /* 0x000fe400078e0a0e */
[--C-:B------:R-:W-:Y:S01]  /*b1e0*/  @!P6 IMAD.IADD R4, R4, 0x1, -R5.reuse ;  /* 0x000000010404e824 */ /* 0x100fe200078e0a05 */
[----:B------:R-:W-:Y:S01]  /*b1f0*/  STL [R1+0x100], R9 ;  /* 0x0001000901007387 */ /* 0x000fe20000100800 */
[C---:B------:R-:W-:Y:S02]  /*b200*/  IMAD R0, R5.reuse, R14, R0 ;  /* 0x0000000e05007224 */ /* 0x040fe400078e0200 */
[C---:B------:R-:W-:Y:S02]  /*b210*/  IMAD R2, R5.reuse, R12, R2 ;  /* 0x0000000c05027224 */ /* 0x040fe400078e0202 */
[----:B------:R-:W-:Y:S01]  /*b220*/  @!P0 IMAD.IADD R8, R8, 0x1, -R5 ;  /* 0x0000000108088824 */ /* 0x000fe200078e0a05 */
[----:B------:R-:W-:Y:S01]  /*b230*/  ISETP.GT.U32.AND P6, PT, R5, R0, PT ;  /* 0x000000000500720c */ /* 0x000fe20003fc4070 */
[----:B------:R-:W-:Y:S01]  /*b240*/  VIADD R11, R7, 0x35 ;  /* 0x00000035070b7836 */ /* 0x000fe20000000000 */
[----:B------:R-:W-:Y:S01]  /*b250*/  ISETP.GT.U32.AND P0, PT, R5, R2, PT ;  /* 0x000000020500720c */ /* 0x000fe20003f04070 */
[----:B------:R-:W-:-:S02]  /*b260*/  VIADD R12, R7, 0x34 ;  /* 0x00000034070c7836 */ /* 0x000fc40000000000 */
[----:B------:R-:W-:Y:S01]  /*b270*/  @!P3 IMAD.IADD R3, R3, 0x1, -R5 ;  /* 0x000000010303b824 */ /* 0x000fe200078e0a05 */
[----:B------:R-:W-:Y:S01]  /*b280*/  IABS R13, R11 ;  /* 0x0000000b000d7213 */ /* 0x000fe20000000000 */
[----:B------:R-:W-:Y:S01]  /*b290*/  VIADD R14, R7, 0x33 ;  /* 0x00000033070e7836 */ /* 0x000fe20000000000 */
[----:B0-----:R-:W-:Y:S01]  /*b2a0*/  IABS R15, R12 ;  /* 0x0000000c000f7213 */ /* 0x001fe20000000000 */
[----:B------:R-:W-:Y:S01]  /*b2b0*/  @!P5 IMAD.MOV R8, RZ, RZ, -R8 ;  /* 0x000000ffff08d224 */ /* 0x000fe200078e0a08 */
[----:B------:R-:W-:Y:S01]  /*b2c0*/  ISETP.GE.AND P3, PT, R16, RZ, PT ;  /* 0x000000ff1000720c */ /* 0x000fe20003f66270 */
[----:B------:R-:W-:-:S03]  /*b2d0*/  IMAD.HI.U32 R17, R22, R13, RZ ;  /* 0x0000000d16117227 */ /* 0x000fc600078e00ff */
[----:B------:R0:W-:Y:S01]  /*b2e0*/  STL [R1+0xf8], R8 ;  /* 0x0000f80801007387 */ /* 0x0001e20000100800 */
[----:B------:R-:W-:Y:S02]  /*b2f0*/  @!P6 IMAD.IADD R0, R0, 0x1, -R5 ;  /* 0x000000010000e824 */ /* 0x000fe400078e0a05 */
[----:B------:R-:W-:-:S03]  /*b300*/  IMAD.HI.U32 R18, R22, R15, RZ ;  /* 0x0000000f16127227 */ /* 0x000fc600078e00ff */
[C---:B------:R-:W-:Y:S01]  /*b310*/  ISETP.GT.U32.AND P4, PT, R5.reuse, R0, PT ;  /* 0x000000000500720c */ /* 0x040fe20003f84070 */
[----:B------:R-:W-:Y:S01]  /*b320*/  @!P0 IMAD.IADD R2, R2, 0x1, -R5 ;  /* 0x0000000102028824 */ /* 0x000fe200078e0a05 */
[----:B------:R-:W-:Y:S01]  /*b330*/  ISETP.GE.AND P0, PT, R10, RZ, PT ;  /* 0x000000ff0a00720c */ /* 0x000fe20003f06270 */
[----:B------:R-:W-:Y:S01]  /*b340*/  IMAD.MOV R16, RZ, RZ, -R17 ;  /* 0x000000ffff107224 */ /* 0x000fe200078e0a11 */
[----:B------:R-:W-:Y:S01]  /*b350*/  IABS R17, R14 ;  /* 0x0000000e00117213 */ /* 0x000fe20000000000 */
[----:B------:R-:W-:Y:S01]  /*b360*/  IMAD.MOV R18, RZ, RZ, -R18 ;  /* 0x000000ffff127224 */ /* 0x000fe200078e0a12 */
[----:B------:R-:W-:Y:S01]  /*b370*/  ISETP.GT.U32.AND P6, PT, R5, R2, PT ;  /* 0x000000020500720c */ /* 0x000fe20003fc4070 */
[----:B------:R-:W-:Y:S01]  /*b380*/  @!P1 IMAD.MOV R4, RZ, RZ, -R4 ;  /* 0x000000ffff049224 */ /* 0x000fe200078e0a04 */
[----:B------:R-:W-:Y:S01]  /*b390*/  ISETP.GE.AND P1, PT, R11, RZ, PT ;  /* 0x000000ff0b00720c */ /* 0x000fe20003f26270 */
[C---:B------:R-:W-:Y:S02]  /*b3a0*/  IMAD R13, R5.reuse, R16, R13 ;  /* 0x00000010050d7224 */ /* 0x040fe400078e020d */
[----:B------:R-:W-:Y:S01]  /*b3b0*/  @!P2 IMAD.MOV R3, RZ, RZ, -R3 ;  /* 0x000000ffff03a224 */ /* 0x000fe200078e0a03 */
[----:B------:R1:W-:Y:S01]  /*b3c0*/  STL [R1+0xf4], R4 ;  /* 0x0000f40401007387 */ /* 0x0003e20000100800 */
[C---:B------:R-:W-:Y:S01]  /*b3d0*/  IMAD R15, R5.reuse, R18, R15 ;  /* 0x00000012050f7224 */ /* 0x040fe200078e020f */
[----:B------:R-:W-:Y:S01]  /*b3e0*/  ISETP.GT.U32.AND P5, PT, R5, R13, PT ;  /* 0x0000000d0500720c */ /* 0x000fe20003fa4070 */
[--C-:B------:R-:W-:Y:S01]  /*b3f0*/  @!P4 IMAD.IADD R0, R0, 0x1, -R5.reuse ;  /* 0x000000010000c824 */ /* 0x100fe200078e0a05 */
[----:B------:R3:W-:Y:S01]  /*b400*/  STL [R1+0xe4], R3 ;  /* 0x0000e40301007387 */ /* 0x0007e20000100800 */
[----:B0-----:R-:W-:Y:S01]  /*b410*/  VIADD R8, R7, 0x32 ;  /* 0x0000003207087836 */ /* 0x001fe20000000000 */
[----:B------:R-:W-:Y:S01]  /*b420*/  ISETP.GT.U32.AND P4, PT, R5, R15, PT ;  /* 0x0000000f0500720c */ /* 0x000fe20003f84070 */
[----:B------:R-:W-:Y:S01]  /*b430*/  @!P6 IMAD.IADD R2, R2, 0x1, -R5 ;  /* 0x000000010202e824 */ /* 0x000fe200078e0a05 */
[----:B------:R-:W-:Y:S01]  /*b440*/  ISETP.GE.AND P2, PT, R12, RZ, PT ;  /* 0x000000ff0c00720c */ /* 0x000fe20003f46270 */
[----:B------:R-:W-:Y:S01]  /*b450*/  IMAD.MOV.U32 R9, RZ, RZ, R0 ;  /* 0x000000ffff097224 */ /* 0x000fe200078e0000 */
[----:B------:R-:W-:Y:S01]  /*b460*/  IABS R10, R8 ;  /* 0x00000008000a7213 */ /* 0x000fe20000000000 */
[----:B------:R-:W-:Y:S01]  /*b470*/  IMAD.MOV.U32 R11, RZ, RZ, R2 ;  /* 0x000000ffff0b7224 */ /* 0x000fe200078e0002 */
[----:B------:R-:W-:Y:S01]  /*b480*/  ISETP.GE.AND P6, PT, R14, RZ, PT ;  /* 0x000000ff0e00720c */ /* 0x000fe20003fc6270 */
[----:B-1----:R-:W-:-:S02]  /*b490*/  VIADD R4, R7, 0x31 ;  /* 0x0000003107047836 */ /* 0x002fc40000000000 */
[----:B---3--:R-:W-:-:S03]  /*b4a0*/  IMAD.HI.U32 R3, R22, R17, RZ ;  /* 0x0000001116037227 */ /* 0x008fc600078e00ff */
[----:B------:R-:W-:Y:S01]  /*b4b0*/  IABS R12, R4 ;  /* 0x00000004000c7213 */ /* 0x000fe20000000000 */
[----:B------:R-:W-:Y:S02]  /*b4c0*/  IMAD.MOV R3, RZ, RZ, -R3 ;  /* 0x000000ffff037224 */ /* 0x000fe400078e0a03 */
[----:B------:R-:W-:Y:S02]  /*b4d0*/  @!P5 IMAD.IADD R13, R13, 0x1, -R5 ;  /* 0x000000010d0dd824 */ /* 0x000fe400078e0a05 */
[C---:B------:R-:W-:Y:S02]  /*b4e0*/  IMAD R3, R5.reuse, R3, R17 ;  /* 0x0000000305037224 */ /* 0x040fe400078e0211 */
[----:B------:R-:W-:Y:S01]  /*b4f0*/  @!P3 IMAD.MOV R11, RZ, RZ, -R11 ;  /* 0x000000ffff0bb224 */ /* 0x000fe200078e0a0b */
[----:B------:R-:W-:Y:S01]  /*b500*/  ISETP.GT.U32.AND P5, PT, R5, R13, PT ;  /* 0x0000000d0500720c */ /* 0x000fe20003fa4070 */
[----:B------:R-:W-:Y:S01]  /*b510*/  @!P4 IMAD.IADD R15, R15, 0x1, -R5 ;  /* 0x000000010f0fc824 */ /* 0x000fe200078e0a05 */
[C---:B------:R-:W-:Y:S01]  /*b520*/  ISETP.GT.U32.AND P3, PT, R5.reuse, R3, PT ;  /* 0x000000030500720c */ /* 0x040fe20003f64070 */
[----:B------:R-:W-:Y:S01]  /*b530*/  IMAD.HI.U32 R2, R22, R10, RZ ;  /* 0x0000000a16027227 */ /* 0x000fe200078e00ff */
[----:B------:R-:W-:Y:S02]  /*b540*/  STL [R1+0xdc], R11 ;  /* 0x0000dc0b01007387 */ /* 0x000fe40000100800 */
[----:B------:R-:W-:Y:S01]  /*b550*/  ISETP.GT.U32.AND P4, PT, R5, R15, PT ;  /* 0x0000000f0500720c */ /* 0x000fe20003f84070 */
[----:B------:R-:W-:Y:S01]  /*b560*/  @!P0 IMAD.MOV R9, RZ, RZ, -R9 ;  /* 0x000000ffff098224 */ /* 0x000fe200078e0a09 */
[----:B------:R-:W-:Y:S01]  /*b570*/  ISETP.GE.AND P0, PT, R8, RZ, PT ;  /* 0x000000ff0800720c */ /* 0x000fe20003f06270 */
[----:B------:R-:W-:-:S02]  /*b580*/  IMAD.MOV R8, RZ, RZ, -R2 ;  /* 0x000000ffff087224 */ /* 0x000fc400078e0a02 */
[----:B------:R-:W-:Y:S01]  /*b590*/  IMAD.HI.U32 R2, R22, R12, RZ ;  /* 0x0000000c16027227 */ /* 0x000fe200078e00ff */
[----:B------:R0:W-:Y:S03]  /*b5a0*/  STL [R1+0xd8], R9 ;  /* 0x0000d80901007387 */ /* 0x0001e60000100800 */
[--C-:B------:R-:W-:Y:S02]  /*b5b0*/  @!P3 IMAD.IADD R3, R3, 0x1, -R5.reuse ;  /* 0x000000010303b824 */ /* 0x100fe400078e0a05 */
[----:B------:R-:W-:Y:S02]  /*b5c0*/  VIADD R0, R7, 0x30 ;  /* 0x0000003007007836 */ /* 0x000fe40000000000 */
[--C-:B------:R-:W-:Y:S01]  /*b5d0*/  @!P5 IMAD.IADD R13, R13, 0x1, -R5.reuse ;  /* 0x000000010d0dd824 */ /* 0x100fe200078e0a05 */
[----:B------:R-:W-:Y:S01]  /*b5e0*/  ISETP.GT.U32.AND P3, PT, R5, R3, PT ;  /* 0x000000030500720c */ /* 0x000fe20003f64070 */
[----:B------:R-:W-:Y:S01]  /*b5f0*/  IMAD.MOV R2, RZ, RZ, -R2 ;  /* 0x000000ffff027224 */ /* 0x000fe200078e0a02 */
[----:B------:R-:W-:Y:S01]  /*b600*/  ISETP.GE.AND P5, PT, R4, RZ, PT ;  /* 0x000000ff0400720c */ /* 0x000fe20003fa6270 */
[----:B------:R-:W-:Y:S01]  /*b610*/  @!P4 IMAD.IADD R15, R15, 0x1, -R5 ;  /* 0x000000010f0fc824 */ /* 0x000fe200078e0a05 */
[----:B------:R-:W-:Y:S01]  /*b620*/  IABS R4, R0 ;  /* 0x0000000000047213 */ /* 0x000fe20000000000 */
[----:B------:R-:W-:-:S02]  /*b630*/  IMAD R10, R5, R8, R10 ;  /* 0x00000008050a7224 */ /* 0x000fc400078e020a */
[----:B0-----:R-:W-:Y:S02]  /*b640*/  IMAD.MOV.U32 R9, RZ, RZ, R13 ;  /* 0x000000ffff097224 */ /* 0x001fe400078e000d */
[C---:B------:R-:W-:Y:S01]  /*b650*/  IMAD R12, R5.reuse, R2, R12 ;  /* 0x00000002050c7224 */ /* 0x040fe200078e020c */
[C---:B------:R-:W-:Y:S01]  /*b660*/  ISETP.GT.U32.AND P4, PT, R5.reuse, R10, PT ;  /* 0x0000000a0500720c */ /* 0x040fe20003f84070 */
[----:B------:R-:W-:Y:S02]  /*b670*/  IMAD.MOV.U32 R8, RZ, RZ, R15 ;  /* 0x000000ffff087224 */ /* 0x000fe400078e000f */
[----:B------:R-:W-:Y:S01]  /*b680*/  @!P1 IMAD.MOV R9, RZ, RZ, -R9 ;  /* 0x000000ffff099224 */ /* 0x000fe200078e0a09 */
[----:B------:R-:W-:Y:S01]  /*b690*/  ISETP.GE.AND P1, PT, R0, RZ, PT ;  /* 0x000000ff0000720c */ /* 0x000fe20003f26270 */
[----:B------:R-:W-:Y:S01]  /*b6a0*/  @!P2 IMAD.MOV R8, RZ, RZ, -R8 ;  /* 0x000000ffff08a224 */ /* 0x000fe200078e0a08 */
[----:B------:R-:W-:Y:S01]  /*b6b0*/  ISETP.GT.U32.AND P2, PT, R5, R12, PT ;  /* 0x0000000c0500720c */ /* 0x000fe20003f44070 */
[----:B------:R-:W-:Y:S01]  /*b6c0*/  IMAD.HI.U32 R0, R22, R4, RZ ;  /* 0x0000000416007227 */ /* 0x000fe200078e00ff */
[----:B------:R-:W-:Y:S03]  /*b6d0*/  STL [R1+0xc4], R9 ;  /* 0x0000c40901007387 */ /* 0x000fe60000100800 */
[----:B------:R-:W-:Y:S01]  /*b6e0*/  IMAD.MOV R0, RZ, RZ, -R0 ;  /* 0x000000ffff007224 */ /* 0x000fe200078e0a00 */
[----:B------:R0:W-:Y:S01]  /*b6f0*/  STL [R1+0xe0], R8 ;  /* 0x0000e00801007387 */ /* 0x0001e20000100800 */
[----:B------:R-:W-:-:S02]  /*b700*/  @!P3 IMAD.IADD R3, R3, 0x1, -R5 ;  /* 0x000000010303b824 */ /* 0x000fc400078e0a05 */
[----:B------:R-:W-:Y:S02]  /*b710*/  VIADD R11, R7, 0x2f ;  /* 0x0000002f070b7836 */ /* 0x000fe40000000000 */
[----:B------:R-:W-:Y:S02]  /*b720*/  IMAD R4, R5, R0, R4 ;  /* 0x0000000005047224 */ /* 0x000fe400078e0204 */
[----:B------:R-:W-:Y:S01]  /*b730*/  IMAD.MOV.U32 R16, RZ, RZ, R3 ;  /* 0x000000ffff107224 */ /* 0x000fe200078e0003 */
[----:B------:R-:W-:Y:S01]  /*b740*/  ISETP.GE.AND P3, PT, R11, RZ, PT ;  /* 0x000000ff0b00720c */ /* 0x000fe20003f66270 */
[--C-:B------:R-:W-:Y:S01]  /*b750*/  @!P4 IMAD.IADD R10, R10, 0x1, -R5.reuse ;  /* 0x000000010a0ac824 */ /* 0x100fe200078e0a05 */
[----:B------:R-:W-:Y:S01]  /*b760*/  IABS R11, R11 ;  /* 0x0000000b000b7213 */ /* 0x000fe20000000000 */
[----:B------:R-:W-:Y:S02]  /*b770*/  @!P2 IMAD.IADD R12, R12, 0x1, -R5 ;  /* 0x000000010c0ca824 */ /* 0x000fe400078e0a05 */
[----:B------:R-:W-:Y:S01]  /*b780*/  @!P6 IMAD.MOV R16, RZ, RZ, -R16 ;  /* 0x000000ffff10e224 */ /* 0x000fe200078e0a10 */
[----:B------:R-:W-:Y:S01]  /*b790*/  ISETP.GT.U32.AND P6, PT, R5, R4, PT ;  /* 0x000000040500720c */ /* 0x000fe20003fc4070 */
[----:B------:R-:W-:Y:S01]  /*b7a0*/  VIADD R13, R7, 0x2e ;  /* 0x0000002e070d7836 */ /* 0x000fe20000000000 */
[C---:B------:R-:W-:Y:S01]  /*b7b0*/  ISETP.GT.U32.AND P4, PT, R5.reuse, R10, PT ;  /* 0x0000000a0500720c */ /* 0x040fe20003f84070 */
[----:B------:R-:W-:Y:S01]  /*b7c0*/  IMAD.HI.U32 R15, R22, R11, RZ ;  /* 0x0000000b160f7227 */ /* 0x000fe200078e00ff */
[----:B------:R-:W-:Y:S01]  /*b7d0*/  ISETP.GT.U32.AND P2, PT, R5, R12, PT ;  /* 0x0000000c0500720c */ /* 0x000fe20003f44070 */
[----:B------:R1:W-:Y:S01]  /*b7e0*/  STL [R1+0x198], R16 ;  /* 0x0001981001007387 */ /* 0x0003e20000100800 */
[----:B0-----:R-:W-:Y:S01]  /*b7f0*/  IABS R8, R13 ;  /* 0x0000000d00087213 */ /* 0x001fe20000000000 */
[----:B------:R-:W-:-:S02]  /*b800*/  IMAD.MOV R15, RZ, RZ, -R15 ;  /* 0x000000ffff0f7224 */ /* 0x000fc400078e0a0f */
[----:B------:R-:W-:Y:S02]  /*b810*/  VIADD R0, R7, 0x2d ;  /* 0x0000002d07007836 */ /* 0x000fe40000000000 */
[----:B------:R-:W-:-:S03]  /*b820*/  IMAD.HI.U32 R2, R22, R8, RZ ;  /* 0x0000000816027227 */ /* 0x000fc600078e00ff */
[----:B------:R-:W-:Y:S01]  /*b830*/  IABS R9, R0 ;  /* 0x0000000000097213 */ /* 0x000fe20000000000 */
[C---:B------:R-:W-:Y:S02]  /*b840*/  IMAD R11, R5.reuse, R15, R11 ;  /* 0x0000000f050b7224 */ /* 0x040fe400078e020b */
[--C-:B------:R-:W-:Y:S02]  /*b850*/  @!P6 IMAD.IADD R4, R4, 0x1, -R5.reuse ;  /* 0x000000010404e824 */ /* 0x100fe400078e0a05 */
[----:B------:R-:W-:Y:S02]  /*b860*/  IMAD.MOV R2, RZ, RZ, -R2 ;  /* 0x000000ffff027224 */ /* 0x000fe400078e0a02 */
[--C-:B------:R-:W-:Y:S01]  /*b870*/  @!P4 IMAD.IADD R10, R10, 0x1, -R5.reuse ;  /* 0x000000010a0ac824 */ /* 0x100fe200078e0a05 */
[----:B------:R-:W-:Y:S01]  /*b880*/  ISETP.GT.U32.AND P6, PT, R5, R4, PT ;  /* 0x000000040500720c */ /* 0x000fe20003fc4070 */
[----:B------:R-:W-:Y:S01]  /*b890*/  VIADD R14, R7, 0x2c ;  /* 0x0000002c070e7836 */ /* 0x000fe20000000000 */
[----:B------:R-:W-:Y:S01]  /*b8a0*/  ISETP.GE.AND P4, PT, R13, RZ, PT ;  /* 0x000000ff0d00720c */ /* 0x000fe20003f86270 */
[----:B------:R-:W-:Y:S01]  /*b8b0*/  @!P2 IMAD.IADD R12, R12, 0x1, -R5 ;  /* 0x000000010c0ca824 */ /* 0x000fe200078e0a05 */
[C---:B------:R-:W-:Y:S01]  /*b8c0*/  ISETP.GT.U32.AND P2, PT, R5.reuse, R11, PT ;  /* 0x0000000b0500720c */ /* 0x040fe20003f44070 */
[----:B------:R-:W-:Y:S01]  /*b8d0*/  IMAD R8, R5, R2, R8 ;  /* 0x0000000205087224 */ /* 0x000fe200078e0208 */
[----:B------:R-:W-:Y:S01]  /*b8e0*/  IABS R13, R14 ;  /* 0x0000000e000d7213 */ /* 0x000fe20000000000 */
[----:B------:R-:W-:-:S02]  /*b8f0*/  IMAD.MOV.U32 R17, RZ, RZ, R10 ;  /* 0x000000ffff117224 */ /* 0x000fc400078e000a */
[----:B-1----:R-:W-:Y:S02]  /*b900*/  IMAD.MOV.U32 R16, RZ, RZ, R12 ;  /* 0x000000ffff107224 */ /* 0x002fe400078e000c */
[----:B------:R-:W-:Y:S01]  /*b910*/  @!P0 IMAD.MOV R17, RZ, RZ, -R17 ;  /* 0x000000ffff118224 */ /* 0x000fe200078e0a11 */
[----:B------:R-:W-:Y:S01]  /*b920*/  ISETP.GT.U32.AND P0, PT, R5, R8, PT ;  /* 0x000000080500720c */ /* 0x000fe20003f04070 */
[----:B------:R-:W-:Y:S02]  /*b930*/  IMAD.MOV.U32 R3, RZ, RZ, R9 ;  /* 0x000000ffff037224 */ /* 0x000fe400078e0009 */
[----:B------:R-:W-:Y:S01]  /*b940*/  IMAD.HI.U32 R2, R22, R13, RZ ;  /* 0x0000000d16027227 */ /* 0x000fe200078e00ff */
[----:B------:R-:W-:Y:S03]  /*b950*/  STL [R1+0xd4], R17 ;  /* 0x0000d41101007387 */ /* 0x000fe60000100800 */
[----:B------:R-:W-:Y:S01]  /*b960*/  @!P5 IMAD.MOV R16, RZ, RZ, -R16 ;  /* 0x000000ffff10d224 */ /* 0x000fe200078e0a10 */
[----:B------:R-:W-:Y:S01]  /*b970*/  ISETP.GE.AND P5, PT, R0, RZ, PT ;  /* 0x000000ff0000720c */ /* 0x000fe20003fa6270 */
[----:B------:R-:W-:-:S03]  /*b980*/  IMAD.HI.U32 R15, R22, R3, RZ ;  /* 0x00000003160f7227 */ /* 0x000fc600078e00ff */
[----:B------:R0:W-:Y:S01]  /*b990*/  STL [R1+0xd0], R16 ;  /* 0x0000d01001007387 */ /* 0x0001e20000100800 */
[----:B------:R-:W-:Y:S02]  /*b9a0*/  IMAD.MOV R2, RZ, RZ, -R2 ;  /* 0x000000ffff027224 */ /* 0x000fe400078e0a02 */
[--C-:B------:R-:W-:Y:S02]  /*b9b0*/  @!P2 IMAD.IADD R11, R11, 0x1, -R5.reuse ;  /* 0x000000010b0ba824 */ /* 0x100fe400078e0a05 */
[----:B------:R-:W-:Y:S02]  /*b9c0*/  @!P6 IMAD.IADD R4, R4, 0x1, -R5 ;  /* 0x000000010404e824 */ /* 0x000fe400078e0a05 */
[----:B------:R-:W-:Y:S01]  /*b9d0*/  VIADD R9, R7, 0x2b ;  /* 0x0000002b07097836 */ /* 0x000fe20000000000 */
[C---:B------:R-:W-:Y:S01]  /*b9e0*/  ISETP.GT.U32.AND P2, PT, R5.reuse, R11, PT ;  /* 0x0000000b0500720c */ /* 0x040fe20003f44070 */
[----:B------:R-:W-:Y:S02]  /*b9f0*/  IMAD.MOV R10, RZ, RZ, -R15 ;  /* 0x000000ffff0a7224 */ /* 0x000fe400078e0a0f */
[----:B------:R-:W-:-:S02]  /*ba00*/  IMAD R13, R5, R2, R13 ;  /* 0x00000002050d7224 */ /* 0x000fc400078e020d */
[----:B0-----:R-:W-:Y:S02]  /*ba10*/  IMAD.MOV.U32 R16, RZ, RZ, R4 ;  /* 0x000000ffff107224 */ /* 0x001fe400078e0004 */
[C---:B------:R-:W-:Y:S01]  /*ba20*/  IMAD R3, R5.reuse, R10, R3 ;  /* 0x0000000a05037224 */ /* 0x040fe200078e0203 */
[----:B------:R-:W-:Y:S01]  /*ba30*/  IABS R10, R9 ;  /* 0x00000009000a7213 */ /* 0x000fe20000000000 */
[----:B------:R-:W-:Y:S02]  /*ba40*/  @!P0 IMAD.IADD R8, R8, 0x1, -R5 ;  /* 0x0000000108088824 */ /* 0x000fe400078e0a05 */
[----:B------:R-:W-:Y:S01]  /*ba50*/  @!P1 IMAD.MOV R16, RZ, RZ, -R16 ;  /* 0x000000ffff109224 */ /* 0x000fe200078e0a10 */
[C---:B------:R-:W-:Y:S01]  /*ba60*/  ISETP.GT.U32.AND P1, PT, R5.reuse, R13, PT ;  /* 0x0000000d0500720c */ /* 0x040fe20003f24070 */
[----:B------:R-:W-:Y:S01]  /*ba70*/  IMAD.HI.U32 R15, R22, R10, RZ ;  /* 0x0000000a160f7227 */ /* 0x000fe200078e00ff */
[C---:B------:R-:W-:Y:S02]  /*ba80*/  ISETP.GT.U32.AND P0, PT, R5.reuse, R8, PT ;  /* 0x000000080500720c */ /* 0x040fe40003f04070 */
[----:B------:R-:W-:Y:S01]  /*ba90*/  ISETP.GT.U32.AND P6, PT, R5, R3, PT ;  /* 0x000000030500720c */ /* 0x000fe20003fc4070 */
[----:B------:R-:W-:Y:S01]  /*baa0*/  IMAD.MOV R15, RZ, RZ, -R15 ;  /* 0x000000ffff0f7224 */ /* 0x000fe200078e0a0f */
[----:B------:R0:W-:Y:S01]  /*bab0*/  STL [R1+0xcc], R16 ;  /* 0x0000cc1001007387 */ /* 0x0001e20000100800 */
[----:B------:R-:W-:-:S02]  /*bac0*/  VIADD R0, R7, 0x29 ;  /* 0x0000002907007836 */ /* 0x000fc40000000000 */
[--C-:B------:R-:W-:Y:S01]  /*bad0*/  @!P2 IMAD.IADD R11, R11, 0x1, -R5.reuse ;  /* 0x000000010b0ba824 */ /* 0x100fe200078e0a05 */
[----:B------:R-:W-:Y:S01]  /*bae0*/  ISETP.GE.AND P2, PT, R14, RZ, PT ;  /* 0x000000ff0e00720c */ /* 0x000fe20003f46270 */
[----:B------:R-:W-:Y:S01]  /*baf0*/  IMAD R10, R5, R15, R10 ;  /* 0x0000000f050a7224 */ /* 0x000fe200078e020a */
[----:B------:R-:W-:Y:S01]  /*bb00*/  IABS R4, R0 ;  /* 0x0000000000047213 */ /* 0x000fe20000000000 */
[----:B------:R-:W-:Y:S01]  /*bb10*/  @!P1 IMAD.IADD R13, R13, 0x1, -R5 ;  /* 0x000000010d0d9824 */ /* 0x000fe200078e0a05 */
[----:B------:R-:W-:Y:S01]  /*bb20*/  ISETP.GE.AND P1, PT, R9, RZ, PT ;  /* 0x000000ff0900720c */ /* 0x000fe20003f26270 */
[----:B------:R-:W-:Y:S02]  /*bb30*/  VIADD R2, R7, 0x2a ;  /* 0x0000002a07027836 */ /* 0x000fe40000000000 */
[----:B0-----:R-:W-:Y:S02]  /*bb40*/  IMAD.MOV.U32 R16, RZ, RZ, R11 ;  /* 0x000000ffff107224 */ /* 0x001fe400078e000b */
[--C-:B------:R-:W-:Y:S01]  /*bb50*/  @!P0 IMAD.IADD R8, R8, 0x1, -R5.reuse ;  /* 0x0000000108088824 */ /* 0x100fe200078e0a05 */
[C---:B------:R-:W-:Y:S01]  /*bb60*/  ISETP.GT.U32.AND P0, PT, R5.reuse, R10, PT ;  /* 0x0000000a0500720c */ /* 0x040fe20003f04070 */
[----:B------:R-:W-:Y:S01]  /*bb70*/  @!P3 IMAD.MOV R16, RZ, RZ, -R16 ;  /* 0x000000ffff10b224 */ /* 0x000fe200078e0a10 */
[----:B------:R-:W-:Y:S01]  /*bb80*/  ISETP.GT.U32.AND P3, PT, R5, R13, PT ;  /* 0x0000000d0500720c */ /* 0x000fe20003f64070 */
[----:B------:R-:W-:Y:S01]  /*bb90*/  @!P6 IMAD.IADD R3, R3, 0x1, -R5 ;  /* 0x000000010303e824 */ /* 0x000fe200078e0a05 */
[----:B------:R-:W-:Y:S01]  /*bba0*/  IABS R12, R2 ;  /* 0x00000002000c7213 */ /* 0x000fe20000000000 */
[----:B------:R-:W-:Y:S01]  /*bbb0*/  IMAD.HI.U32 R11, R22, R4, RZ ;  /* 0x00000004160b7227 */ /* 0x000fe200078e00ff */
[----:B------:R0:W-:Y:S02]  /*bbc0*/  STL [R1+0xc8], R16 ;  /* 0x0000c81001007387 */ /* 0x0001e40000100800 */
[----:B------:R-:W-:Y:S01]  /*bbd0*/  ISETP.GT.U32.AND P6, PT, R5, R3, PT ;  /* 0x000000030500720c */ /* 0x000fe20003fc4070 */
[----:B------:R-:W-:-:S02]  /*bbe0*/  IMAD.MOV R11, RZ, RZ, -R11 ;  /* 0x000000ffff0b7224 */ /* 0x000fc400078e0a0b */
[----:B------:R-:W-:-:S04]  /*bbf0*/  IMAD.HI.U32 R14, R22, R12, RZ ;  /* 0x0000000c160e7227 */ /* 0x000fc800078e00ff */
[----:B------:R-:W-:Y:S02]  /*bc00*/  IMAD R4, R5, R11, R4 ;  /* 0x0000000b05047224 */ /* 0x000fe400078e0204 */
[----:B------:R-:W-:Y:S02]  /*bc10*/  IMAD.MOV R14, RZ, RZ, -R14 ;  /* 0x000000ffff0e7224 */ /* 0x000fe400078e0a0e */
[--C-:B------:R-:W-:Y:S01]  /*bc20*/  @!P0 IMAD.IADD R10, R10, 0x1, -R5.reuse ;  /* 0x000000010a0a8824 */ /* 0x100fe200078e0a05 */
[----:B------:R-:W-:Y:S01]  /*bc30*/  ISETP.GE.AND P0, PT, R2, RZ, PT ;  /* 0x000000ff0200720c */ /* 0x000fe20003f06270 */
[--C-:B------:R-:W-:Y:S01]  /*bc40*/  @!P3 IMAD.IADD R13, R13, 0x1, -R5.reuse ;  /* 0x000000010d0db824 */ /* 0x100fe200078e0a05 */
[C---:B------:R-:W-:Y:S01]  /*bc50*/  ISETP.GT.U32.AND P3, PT, R5.reuse, R4, PT ;  /* 0x000000040500720c */ /* 0x040fe20003f64070 */
[C---:B------:R-:W-:Y:S02]  /*bc60*/  IMAD R12, R5.reuse, R14, R12 ;  /* 0x0000000e050c7224 */ /* 0x040fe400078e020c */
[----:B------:R-:W-:Y:S01]  /*bc70*/  @!P4 IMAD.MOV R8, RZ, RZ, -R8 ;  /* 0x000000ffff08c224 */ /* 0x000fe200078e0a08 */
[----:B------:R-:W-:Y:S01]  /*bc80*/  ISETP.GT.U32.AND P4, PT, R5, R10, PT ;  /* 0x0000000a0500720c */ /* 0x000fe20003f84070 */
[----:B------:R-:W-:Y:S01]  /*bc90*/  @!P6 IMAD.IADD R3, R3, 0x1, -R5 ;  /* 0x000000010303e824 */ /* 0x000fe200078e0a05 */
[----:B------:R-:W-:Y:S01]  /*bca0*/  ISETP.GT.U32.AND P6, PT, R5, R12, PT ;  /* 0x0000000c0500720c */ /* 0x000fe20003fc4070 */
[C---:B------:R-:W-:Y:S01]  /*bcb0*/  VIADD R2, R7.reuse, 0x28 ;  /* 0x0000002807027836 */ /* 0x040fe20000000000 */
[----:B------:R1:W-:Y:S01]  /*bcc0*/  STL [R1+0x168], R8 ;  /* 0x0001680801007387 */ /* 0x0003e20000100800 */
[----:B0-----:R-:W-:-:S02]  /*bcd0*/  VIADD R16, R7, 0x27 ;  /* 0x0000002707107836 */ /* 0x001fc40000000000 */
[----:B------:R-:W-:Y:S01]  /*bce0*/  @!P5 IMAD.MOV R3, RZ, RZ, -R3 ;  /* 0x000000ffff03d224 */ /* 0x000fe200078e0a03 */
[----:B------:R-:W-:Y:S01]  /*bcf0*/  ISETP.GE.AND P5, PT, R0, RZ, PT ;  /* 0x000000ff0000720c */ /* 0x000fe20003fa6270 */
[--C-:B------:R-:W-:Y:S01]  /*bd00*/  @!P3 IMAD.IADD R4, R4, 0x1, -R5.reuse ;  /* 0x000000010404b824 */ /* 0x100fe200078e0a05 */
[----:B------:R-:W-:Y:S01]  /*bd10*/  IABS R9, R16 ;  /* 0x0000001000097213 */ /* 0x000fe20000000000 */
[C---:B------:R-:W-:Y:S01]  /*bd20*/  VIADD R11, R7.reuse, 0x26 ;  /* 0x00000026070b7836 */ /* 0x040fe20000000000 */
[----:B------:R0:W-:Y:S01]  /*bd30*/  STL [R1+0x16c], R3 ;  /* 0x00016c0301007387 */ /* 0x0001e20000100800 */
[--C-:B------:R-:W-:Y:S01]  /*bd40*/  @!P4 IMAD.IADD R10, R10, 0x1, -R5.reuse ;  /* 0x000000010a0ac824 */ /* 0x100fe200078e0a05 */
[----:B-1----:R-:W-:Y:S01]  /*bd50*/  IABS R8, R2 ;  /* 0x0000000200087213 */ /* 0x002fe20000000000 */
[----:B------:R-:W-:Y:S01]  /*bd60*/  @!P6 IMAD.IADD R12, R12, 0x1, -R5 ;  /* 0x000000010c0ce824 */ /* 0x000fe200078e0a05 */
[----:B------:R-:W-:Y:S01]  /*bd70*/  ISETP.GE.AND P4, PT, R2, RZ, PT ;  /* 0x000000ff0200720c */ /* 0x000fe20003f86270 */
[----:B------:R-:W-:Y:S01]  /*bd80*/  VIADD R14, R7, 0x25 ;  /* 0x00000025070e7836 */ /* 0x000fe20000000000 */
[C---:B------:R-:W-:Y:S01]  /*bd90*/  ISETP.GT.U32.AND P3, PT, R5.reuse, R4, PT ;  /* 0x000000040500720c */ /* 0x040fe20003f64070 */
[----:B------:R-:W-:Y:S01]  /*bda0*/  IMAD.HI.U32 R0, R22, R8, RZ ;  /* 0x0000000816007227 */ /* 0x000fe200078e00ff */
[----:B------:R-:W-:-:S02]  /*bdb0*/  ISETP.GT.U32.AND P6, PT, R5, R12, PT ;  /* 0x0000000c0500720c */ /* 0x000fc40003fc4070 */
[----:B0-----:R-:W-:Y:S01]  /*bdc0*/  IABS R3, R11 ;  /* 0x0000000b00037213 */ /* 0x001fe20000000000 */
[----:B------:R-:W-:Y:S02]  /*bdd0*/  IMAD.MOV R2, RZ, RZ, -R0 ;  /* 0x000000ffff027224 */ /* 0x000fe400078e0a00 */
[----:B------:R-:W-:-:S04]  /*bde0*/  IMAD.HI.U32 R0, R22, R9, RZ ;  /* 0x0000000916007227 */ /* 0x000fc800078e00ff */
[----:B------:R-:W-:Y:S02]  /*bdf0*/  IMAD.MOV R0, RZ, RZ, -R0 ;  /* 0x000000ffff007224 */ /* 0x000fe400078e0a00 */
[----:B------:R-:W-:Y:S02]  /*be00*/  @!P3 IMAD.IADD R4, R4, 0x1, -R5 ;  /* 0x000000010404b824 */ /* 0x000fe400078e0a05 */
[C---:B------:R-:W-:Y:S02]  /*be10*/  IMAD R9, R5.reuse, R0, R9 ;  /* 0x0000000005097224 */ /* 0x040fe400078e0209 */
[C---:B------:R-:W-:Y:S01]  /*be20*/  IMAD R8, R5.reuse, R2, R8 ;  /* 0x0000000205087224 */ /* 0x040fe200078e0208 */
[----:B------:R-:W-:Y:S01]  /*be30*/  IABS R2, R14 ;  /* 0x0000000e00027213 */ /* 0x000fe20000000000 */
[----:B------:R-:W-:Y:S01]  /*be40*/  @!P6 IMAD.IADD R12, R12, 0x1, -R5 ;  /* 0x000000010c0ce824 */ /* 0x000fe200078e0a05 */
[C---:B------:R-:W-:Y:S01]  /*be50*/  ISETP.GT.U32.AND P3, PT, R5.reuse, R9, PT ;  /* 0x000000090500720c */ /* 0x040fe20003f64070 */
[----:B------:R-:W-:Y:S01]  /*be60*/  IMAD.HI.U32 R19, R22, R3, RZ ;  /* 0x0000000316137227 */ /* 0x000fe200078e00ff */
[----:B------:R-:W-:-:S03]  /*be70*/  ISETP.GT.U32.AND P6, PT, R5, R8, PT ;  /* 0x000000080500720c */ /* 0x000fc60003fc4070 */
[----:B------:R-:W-:Y:S02]  /*be80*/  VIADD R15, R7, 0x24 ;  /* 0x00000024070f7836 */ /* 0x000fe40000000000 */
[----:B------:R-:W-:-:S03]  /*be90*/  IMAD.HI.U32 R18, R22, R2, RZ ;  /* 0x0000000216127227 */ /* 0x000fc600078e00ff */
[----:B------:R-:W-:Y:S01]  /*bea0*/  IABS R17, R15 ;  /* 0x0000000f00117213 */ /* 0x000fe20000000000 */
[----:B------:R-:W-:Y:S02]  /*beb0*/  IMAD.MOV R19, RZ, RZ, -R19 ;  /* 0x000000ffff137224 */ /* 0x000fe400078e0a13 */
[----:B------:R-:W-:Y:S02]  /*bec0*/  IMAD.MOV R18, RZ, RZ, -R18 ;  /* 0x000000ffff127224 */ /* 0x000fe400078e0a12 */
[----:B------:R-:W-:Y:S02]  /*bed0*/  IMAD R3, R5, R19, R3 ;  /* 0x0000001305037224 */ /* 0x000fe400078e0203 */
[----:B------:R-:W-:Y:S02]  /*bee0*/  @!P3 IMAD.IADD R9, R9, 0x1, -R5 ;  /* 0x000000010909b824 */ /* 0x000fe400078e0a05 */
[----:B------:R-:W-:Y:S02]  /*bef0*/  IMAD.MOV.U32 R20, RZ, RZ, R10 ;  /* 0x000000ffff147224 */ /* 0x000fe400078e000a */
[C---:B------:R-:W-:Y:S01]  /*bf00*/  IMAD R2, R5.reuse, R18, R2 ;  /* 0x0000001205027224 */ /* 0x040fe200078e0202 */
[C---:B------:R-:W-:Y:S01]  /*bf10*/  ISETP.GT.U32.AND P3, PT, R5.reuse, R9, PT ;  /* 0x000000090500720c */ /* 0x040fe20003f64070 */
[----:B------:R-:W-:Y:S01]  /*bf20*/  @!P1 IMAD.MOV R20, RZ, RZ, -R20 ;  /* 0x000000ffff149224 */ /* 0x000fe200078e0a14 */
[----:B------:R-:W-:Y:S01]  /*bf30*/  ISETP.GT.U32.AND P1, PT, R5, R3, PT ;  /* 0x000000030500720c */ /* 0x000fe20003f24070 */
[----:B------:R-:W-:-:S02]  /*bf40*/  IMAD.MOV.U32 R10, RZ, RZ, R4 ;  /* 0x000000ffff0a7224 */ /* 0x000fc400078e0004 */
[----:B------:R-:W-:Y:S01]  /*bf50*/  @!P6 IMAD.IADD R8, R8, 0x1, -R5 ;  /* 0x000000010808e824 */ /* 0x000fe200078e0a05 */
[----:B------:R-:W-:Y:S01]  /*bf60*/  ISETP.GE.AND P6, PT, R16, RZ, PT ;  /* 0x000000ff1000720c */ /* 0x000fe20003fc6270 */
[----:B------:R-:W-:Y:S02]  /*bf70*/  IMAD.MOV.U32 R21, RZ, RZ, R13 ;  /* 0x000000ffff157224 */ /* 0x000fe400078e000d */
[----:B------:R-:W-:-:S04]  /*bf80*/  IMAD.HI.U32 R13, R22, R17, RZ ;  /* 0x00000011160d7227 */ /* 0x000fc800078e00ff */
[----:B------:R-:W-:Y:S01]  /*bf90*/  @!P5 IMAD.MOV R10, RZ, RZ, -R10 ;  /* 0x000000ffff0ad224 */ /* 0x000fe200078e0a0a */
[C---:B------:R-:W-:Y:S01]  /*bfa0*/  ISETP.GT.U32.AND P5, PT, R5.reuse, R2, PT ;  /* 0x000000020500720c */ /* 0x040fe20003fa4070 */
[----:B------:R-:W-:Y:S01]  /*bfb0*/  @!P2 IMAD.MOV R21, RZ, RZ, -R21 ;  /* 0x000000ffff15a224 */ /* 0x000fe200078e0a15 */
[----:B------:R-:W-:Y:S01]  /*bfc0*/  ISETP.GT.U32.AND P2, PT, R5, R8, PT ;  /* 0x000000080500720c */ /* 0x000fe20003f44070 */
[----:B------:R-:W-:Y:S02]  /*bfd0*/  IMAD.MOV R13, RZ, RZ, -R13 ;  /* 0x000000ffff0d7224 */ /* 0x000fe400078e0a0d */
[----:B------:R-:W-:Y:S01]  /*bfe0*/  VIADD R0, R7, 0x23 ;  /* 0x0000002307007836 */ /* 0x000fe20000000000 */
[----:B------:R-:W-:Y:S01]  /*bff0*/  STL [R1+0xc0], R21 ;  /* 0x0000c01501007387 */ /* 0x000fe20000100800 */
[----:B------:R-:W-:Y:S02]  /*c000*/  IMAD R17, R5, R13, R17 ;  /* 0x0000000d05117224 */ /* 0x000fe400078e0211 */
[--C-:B------:R-:W-:Y:S01]  /*c010*/  @!P3 IMAD.IADD R9, R9, 0x1, -R5.reuse ;  /* 0x000000010909b824 */ /* 0x100fe200078e0a05 */
[----:B------:R-:W-:Y:S01]  /*c020*/  IABS R16, R0 ;  /* 0x0000000000107213 */ /* 0x000fe20000000000 */
[--C-:B------:R-:W-:Y:S01]  /*c030*/  @!P1 IMAD.IADD R3, R3, 0x1, -R5.reuse ;  /* 0x0000000103039824 */ /* 0x100fe200078e0a05 */
[----:B------:R-:W-:Y:S01]  /*c040*/  ISETP.GT.U32.AND P3, PT, R5, R17, PT ;  /* 0x000000110500720c */ /* 0x000fe20003f64070 */
[----:B------:R-:W-:Y:S01]  /*c050*/  @!P0 IMAD.MOV R12, RZ, RZ, -R12 ;  /* 0x000000ffff0c8224 */ /* 0x000fe200078e0a0c */
[----:B------:R-:W-:Y:S01]  /*c060*/  ISETP.GE.AND P0, PT, R11, RZ, PT ;  /* 0x000000ff0b00720c */ /* 0x000fe20003f06270 */
[--C-:B------:R-:W-:Y:S01]  /*c070*/  @!P5 IMAD.IADD R2, R2, 0x1, -R5.reuse ;  /* 0x000000010202d824 */ /* 0x100fe200078e0a05 */
[----:B------:R-:W-:Y:S01]  /*c080*/  ISETP.GT.U32.AND P5, PT, R5, R3, PT ;  /* 0x000000030500720c */ /* 0x000fe20003fa4070 */
[----:B------:R-:W-:Y:S01]  /*c090*/  @!P2 IMAD.IADD R8, R8, 0x1, -R5 ;  /* 0x000000010808a824 */ /* 0x000fe200078e0a05 */
[----:B------:R0:W-:Y:S01]  /*c0a0*/  STL [R1+0xbc], R20 ;  /* 0x0000bc1401007387 */ /* 0x0001e20000100800 */
[----:B------:R-:W-:Y:S01]  /*c0b0*/  VIADD R11, R7, 0x22 ;  /* 0x00000022070b7836 */ /* 0x000fe20000000000 */
[----:B------:R-:W-:Y:S01]  /*c0c0*/  ISETP.GE.AND P2, PT, R14, RZ, PT ;  /* 0x000000ff0e00720c */ /* 0x000fe20003f46270 */
[----:B------:R-:W-:Y:S01]  /*c0d0*/  IMAD.MOV.U32 R18, RZ, RZ, R8 ;  /* 0x000000ffff127224 */ /* 0x000fe200078e0008 */
[----:B------:R1:W-:Y:S01]  /*c0e0*/  STL [R1+0xb8], R12 ;  /* 0x0000b80c01007387 */ /* 0x0003e20000100800 */
[----:B------:R-:W-:Y:S01]  /*c0f0*/  IMAD.HI.U32 R4, R22, R16, RZ ;  /* 0x0000001016047227 */ /* 0x000fe200078e00ff */
[----:B------:R-:W-:-:S02]  /*c100*/  IABS R13, R11 ;  /* 0x0000000b000d7213 */ /* 0x000fc40000000000 */
[----:B------:R-:W-:Y:S01]  /*c110*/  STL [R1+0xb4], R10 ;  /* 0x0000b40a01007387 */ /* 0x000fe20000100800 */
[----:B------:R-:W-:Y:S01]  /*c120*/  @!P4 IMAD.MOV R18, RZ, RZ, -R18 ;  /* 0x000000ffff12c224 */ /* 0x000fe200078e0a12 */
[----:B------:R-:W-:Y:S01]  /*c130*/  ISETP.GE.AND P1, PT, R15, RZ, PT ;  /* 0x000000ff0f00720c */ /* 0x000fe20003f26270 */
[----:B------:R-:W-:Y:S01]  /*c140*/  IMAD.MOV R4, RZ, RZ, -R4 ;  /* 0x000000ffff047224 */ /* 0x000fe200078e0a04 */
[----:B0-----:R-:W-:Y:S01]  /*c150*/  IABS R20, R6 ;  /* 0x0000000600147213 */ /* 0x001fe20000000000 */
[----:B------:R-:W-:Y:S01]  /*c160*/  @!P3 IMAD.IADD R17, R17, 0x1, -R5 ;  /* 0x000000011111b824 */ /* 0x000fe200078e0a05 */
[----:B------:R-:W-:Y:S01]  /*c170*/  ISETP.GT.U32.AND P3, PT, R5, R2, PT ;  /* 0x000000020500720c */ /* 0x000fe20003f64070 */
[----:B-1----:R-:W-:Y:S01]  /*c180*/  VIADD R12, R7, 0x21 ;  /* 0x00000021070c7836 */ /* 0x002fe20000000000 */
[----:B------:R-:W-:Y:S01]  /*c190*/  STL [R1+0xa8], R18 ;  /* 0x0000a81201007387 */ /* 0x000fe20000100800 */
[----:B------:R-:W-:Y:S01]  /*c1a0*/  @!P6 IMAD.MOV R9, RZ, RZ, -R9 ;  /* 0x000000ffff09e224 */ /* 0x000fe200078e0a09 */
[----:B------:R-:W-:Y:S01]  /*c1b0*/  ISETP.GT.U32.AND P4, PT, R5, R17, PT ;  /* 0x000000110500720c */ /* 0x000fe20003f84070 */
[----:B------:R-:W-:Y:S01]  /*c1c0*/  IMAD.HI.U32 R8, R22, R13, RZ ;  /* 0x0000000d16087227 */ /* 0x000fe200078e00ff */
[----:B------:R-:W-:-:S02]  /*c1d0*/  IABS R19, R12 ;  /* 0x0000000c00137213 */ /* 0x000fc40000000000 */
[----:B------:R0:W-:Y:S01]  /*c1e0*/  STL [R1+0x94], R9 ;  /* 0x0000940901007387 */ /* 0x0001e20000100800 */
[----:B------:R-:W-:Y:S02]  /*c1f0*/  IMAD R4, R5, R4, R16 ;  /* 0x0000000405047224 */ /* 0x000fe400078e0210 */
[----:B------:R-:W-:Y:S01]  /*c200*/  @!P5 IMAD.IADD R3, R3, 0x1, -R5 ;  /* 0x000000010303d824 */ /* 0x000fe200078e0a05 */
[----:B------:R-:W-:Y:S01]  /*c210*/  ISETP.GE.AND P5, PT, R0, RZ, PT ;  /* 0x000000ff0000720c */ /* 0x000fe20003fa6270 */
[----:B------:R-:W-:Y:S01]  /*c220*/  IMAD.MOV R8, RZ, RZ, -R8 ;  /* 0x000000ffff087224 */ /* 0x000fe200078e0a08 */
[C---:B------:R-:W-:Y:S01]  /*c230*/  ISETP.GT.U32.AND P6, PT, R5.reuse, R4, PT ;  /* 0x000000040500720c */ /* 0x040fe20003fc4070 */
[----:B------:R-:W-:Y:S02]  /*c240*/  IMAD.MOV.U32 R14, RZ, RZ, R3 ;  /* 0x000000ffff0e7224 */ /* 0x000fe400078e0003 */
[----:B------:R-:W-:Y:S02]  /*c250*/  IMAD R0, R5, R8, R13 ;  /* 0x0000000805007224 */ /* 0x000fe400078e020d */
[----:B0-----:R-:W-:-:S04]  /*c260*/  IMAD.HI.U32 R9, R22, R19, RZ ;  /* 0x0000001316097227 */ /* 0x001fc800078e00ff */
[----:B------:R-:W-:Y:S02]  /*c270*/  IMAD.MOV R9, RZ, RZ, -R9 ;  /* 0x000000ffff097224 */ /* 0x000fe400078e0a09 */
[----:B------:R-:W-:Y:S02]  /*c280*/  VIADD R8, R7, 0x1f ;  /* 0x0000001f07087836 */ /* 0x000fe40000000000 */
[----:B------:R-:W-:Y:S02]  /*c290*/  @!P0 IMAD.MOV R14, RZ, RZ, -R14 ;  /* 0x000000ffff0e8224 */ /* 0x000fe400078e0a0e */
[----:B------:R-:W-:Y:S01]  /*c2a0*/  @!P3 IMAD.IADD R2, R2, 0x1, -R5 ;  /* 0x000000010202b824 */ /* 0x000fe200078e0a05 */
[----:B------:R-:W-:Y:S01]  /*c2b0*/  ISETP.GE.AND P3, PT, R11, RZ, PT ;  /* 0x000000ff0b00720c */ /* 0x000fe20003f66270 */
[----:B------:R-:W-:Y:S01]  /*c2c0*/  IMAD R19, R5, R9, R19 ;  /* 0x0000000905137224 */ /* 0x000fe200078e0213 */
[----:B------:R-:W-:Y:S01]  /*c2d0*/  IABS R9, R8 ;  /* 0x0000000800097213 */ /* 0x000fe20000000000 */
[----:B------:R0:W-:Y:S01]  /*c2e0*/  STL [R1+0x98], R14 ;  /* 0x0000980e01007387 */ /* 0x0001e20000100800 */
[--C-:B------:R-:W-:Y:S01]  /*c2f0*/  @!P4 IMAD.IADD R17, R17, 0x1, -R5.reuse ;  /* 0x000000011111c824 */ /* 0x100fe200078e0a05 */
[----:B------:R-:W-:Y:S01]  /*c300*/  ISETP.GT.U32.AND P4, PT, R5, R0, PT ;  /* 0x000000000500720c */ /* 0x000fe20003f84070 */
[----:B------:R-:W-:Y:S01]  /*c310*/  @!P6 IMAD.IADD R4, R4, 0x1, -R5 ;  /* 0x000000010404e824 */ /* 0x000fe200078e0a05 */
[----:B------:R-:W-:Y:S01]  /*c320*/  ISETP.GE.AND P6, PT, R12, RZ, PT ;  /* 0x000000ff0c00720c */ /* 0x000fe20003fc6270 */
[----:B------:R-:W-:-:S02]  /*c330*/  IMAD.MOV.U32 R3, RZ, RZ, R9 ;  /* 0x000000ffff037224 */ /* 0x000fc400078e0009 */
[----:B------:R-:W-:Y:S01]  /*c340*/  VIADD R10, R7, 0x20 ;  /* 0x00000020070a7836 */ /* 0x000fe20000000000 */
[----:B------:R-:W-:Y:S01]  /*c350*/  ISETP.GT.U32.AND P0, PT, R5, R4, PT ;  /* 0x000000040500720c */ /* 0x000fe20003f04070 */
[----:B------:R-:W-:Y:S02]  /*c360*/  IMAD.MOV.U32 R13, RZ, RZ, R17 ;  /* 0x000000ffff0d7224 */ /* 0x000fe400078e0011 */
[----:B0-----:R-:W-:Y:S01]  /*c370*/  IMAD.MOV.U32 R14, RZ, RZ, R2 ;  /* 0x000000ffff0e7224 */ /* 0x001fe200078e0002 */
[----:B------:R-:W-:Y:S01]  /*c380*/  IABS R18, R10 ;  /* 0x0000000a00127213 */ /* 0x000fe20000000000 */
[----:B------:R-:W-:-:S04]  /*c390*/  IMAD.HI.U32 R2, R22, R3, RZ ;  /* 0x0000000316027227 */ /* 0x000fc800078e00ff */
[----:B------:R-:W-:Y:S01]  /*c3a0*/  @!P2 IMAD.MOV R14, RZ, RZ, -R14 ;  /* 0x000000ffff0ea224 */ /* 0x000fe200078e0a0e */
[C---:B------:R-:W-:Y:S01]  /*c3b0*/  ISETP.GT.U32.AND P2, PT, R5.reuse, R19, PT ;  /* 0x000000130500720c */ /* 0x040fe20003f44070 */
[----:B------:R-:W-:Y:S02]  /*c3c0*/  IMAD.MOV R2, RZ, RZ, -R2 ;  /* 0x000000ffff027224 */ /* 0x000fe400078e0a02 */
[----:B------:R-:W-:Y:S01]  /*c3d0*/  @!P1 IMAD.MOV R13, RZ, RZ, -R13 ;  /* 0x000000ffff0d9224 */ /* 0x000fe200078e0a0d */
[----:B------:R-:W-:Y:S01]  /*c3e0*/  ISETP.GE.AND P1, PT, R10, RZ, PT ;  /* 0x000000ff0a00720c */ /* 0x000fe20003f26270 */
[----:B------:R-:W-:Y:S01]  /*c3f0*/  IMAD R10, R5, R2, R3 ;  /* 0x00000002050a7224 */ /* 0x000fe200078e0203 */
[----:B------:R-:W-:Y:S01]  /*c400*/  STL [R1+0x9c], R14 ;  /* 0x00009c0e01007387 */ /* 0x000fe20000100800 */
[--C-:B------:R-:W-:Y:S02]  /*c410*/  @!P0 IMAD.IADD R4, R4, 0x1, -R5.reuse ;  /* 0x0000000104048824 */ /* 0x100fe400078e0a05 */
[----:B------:R-:W-:Y:S01]  /*c420*/  IMAD.HI.U32 R11, R22, R18, RZ ;  /* 0x00000012160b7227 */ /* 0x000fe200078e00ff */
[----:B------:R0:W-:Y:S03]  /*c430*/  STL [R1+0xa0], R13 ;  /* 0x0000a00d01007387 */ /* 0x0001e60000100800 */
[----:B------:R-:W-:Y:S01]  /*c440*/  @!P2 IMAD.IADD R19, R19, 0x1, -R5 ;  /* 0x000000011313a824 */ /* 0x000fe200078e0a05 */
[----:B------:R-:W-:Y:S01]  /*c450*/  ISETP.GT.U32.AND P2, PT, R5, R10, PT ;  /* 0x0000000a0500720c */ /* 0x000fe20003f44070 */
[----:B------:R-:W-:-:S02]  /*c460*/  VIADD R3, R7, 0x1d ;  /* 0x0000001d07037836 */ /* 0x000fc40000000000 */
[----:B------:R-:W-:Y:S02]  /*c470*/  IMAD.MOV R11, RZ, RZ, -R11 ;  /* 0x000000ffff0b7224 */ /* 0x000fe400078e0a0b */
[----:B------:R-:W-:Y:S01]  /*c480*/  VIADD R12, R7, 0x1e ;  /* 0x0000001e070c7836 */ /* 0x000fe20000000000 */
[----:B------:R-:W-:Y:S01]  /*c490*/  IABS R16, R3 ;  /* 0x0000000300107213 */ /* 0x000fe20000000000 */
[----:B0-----:R-:W-:Y:S02]  /*c4a0*/  IMAD.MOV.U32 R13, RZ, RZ, R4 ;  /* 0x000000ffff0d7224 */ /* 0x001fe400078e0004 */
[C---:B------:R-:W-:Y:S01]  /*c4b0*/  IMAD R18, R5.reuse, R11, R18 ;  /* 0x0000000b05127224 */ /* 0x040fe200078e0212 */
[----:B------:R-:W-:Y:S01]  /*c4c0*/  IABS R11, R12 ;  /* 0x0000000c000b7213 */ /* 0x000fe20000000000 */
[----:B------:R-:W-:Y:S01]  /*c4d0*/  @!P5 IMAD.MOV R13, RZ, RZ, -R13 ;  /* 0x000000ffff0dd224 */ /* 0x000fe200078e0a0d */
[C---:B------:R-:W-:Y:S01]  /*c4e0*/  ISETP.GT.U32.AND P5, PT, R5.reuse, R19, PT ;  /* 0x000000130500720c */ /* 0x040fe20003fa4070 */
[--C-:B------:R-:W-:Y:S01]  /*c4f0*/  @!P2 IMAD.IADD R10, R10, 0x1, -R5.reuse ;  /* 0x000000010a0aa824 */ /* 0x100fe200078e0a05 */
[C---:B------:R-:W-:Y:S01]  /*c500*/  ISETP.GT.U32.AND P0, PT, R5.reuse, R18, PT ;  /* 0x000000120500720c */ /* 0x040fe20003f04070 */
[----:B------:R-:W-:Y:S01]  /*c510*/  @!P4 IMAD.IADD R0, R0, 0x1, -R5 ;  /* 0x000000010000c824 */ /* 0x000fe200078e0a05 */
[----:B------:R0:W-:Y:S01]  /*c520*/  STL [R1+0xfc], R13 ;  /* 0x0000fc0d01007387 */ /* 0x0001e20000100800 */
[----:B------:R-:W-:Y:S01]  /*c530*/  IMAD.HI.U32 R9, R22, R11, RZ ;  /* 0x0000000b16097227 */ /* 0x000fe200078e00ff */
[----:B------:R-:W-:-:S02]  /*c540*/  ISETP.GT.U32.AND P2, PT, R5, R10, PT ;  /* 0x0000000a0500720c */ /* 0x000fc40003f44070 */
[----:B------:R-:W-:Y:S01]  /*c550*/  ISETP.GT.U32.AND P4, PT, R5, R0, PT ;  /* 0x000000000500720c */ /* 0x000fe20003f84070 */
[----:B------:R-:W-:Y:S01]  /*c560*/  IMAD.MOV R9, RZ, RZ, -R9 ;  /* 0x000000ffff097224 */ /* 0x000fe200078e0a09 */
[----:B------:R-:W-:Y:S01]  /*c570*/  STL [R1+0x11c0], R6 ;  /* 0x0011c00601007387 */ /* 0x000fe20000100800 */
[----:B------:R-:W-:Y:S02]  /*c580*/  VIADD R2, R7, 0x1c ;  /* 0x0000001c07027836 */ /* 0x000fe40000000000 */
[----:B------:R-:W-:Y:S02]  /*c590*/  IMAD R11, R5, R9, R11 ;  /* 0x00000009050b7224 */ /* 0x000fe400078e020b */
[----:B0-----:R-:W-:Y:S01]  /*c5a0*/  IMAD.HI.U32 R13, R22, R16, RZ ;  /* 0x00000010160d7227 */ /* 0x001fe200078e00ff */
[----:B------:R-:W-:-:S03]  /*c5b0*/  IABS R17, R2 ;  /* 0x0000000200117213 */ /* 0x000fc60000000000 */
[----:B------:R-:W-:Y:S02]  /*c5c0*/  IMAD.MOV R13, RZ, RZ, -R13 ;  /* 0x000000ffff0d7224 */ /* 0x000fe400078e0a0d */
[--C-:B------:R-:W-:Y:S02]  /*c5d0*/  @!P0 IMAD.IADD R18, R18, 0x1, -R5.reuse ;  /* 0x0000000112128824 */ /* 0x100fe400078e0a05 */
[C---:B------:R-:W-:Y:S02]  /*c5e0*/  IMAD R16, R5.reuse, R13, R16 ;  /* 0x0000000d05107224 */ /* 0x040fe400078e0210 */
[----:B------:R-:W0:Y:S01]  /*c5f0*/  I2F.RP R13, R20 ;  /* 0x00000014000d7306 */ /* 0x000e220000209400 */
[--C-:B------:R-:W-:Y:S01]  /*c600*/  @!P2 IMAD.IADD R10, R10, 0x1, -R5.reuse ;  /* 0x000000010a0aa824 */ /* 0x100fe200078e0a05 */
[C---:B------:R-:W-:Y:S01]  /*c610*/  ISETP.GT.U32.AND P0, PT, R5.reuse, R18, PT ;  /* 0x000000120500720c */ /* 0x040fe20003f04070 */
[--C-:B------:R-:W-:Y:S01]  /*c620*/  @!P4 IMAD.IADD R0, R0, 0x1, -R5.reuse ;  /* 0x000000010000c824 */ /* 0x100fe200078e0a05 */
[----:B------:R-:W-:Y:S01]  /*c630*/  ISETP.GT.U32.AND P2, PT, R5, R16, PT ;  /* 0x000000100500720c */ /* 0x000fe20003f44070 */
[----:B------:R-:W-:Y:S01]  /*c640*/  @!P5 IMAD.IADD R19, R19, 0x1, -R5 ;  /* 0x000000011313d824 */ /* 0x000fe200078e0a05 */
[----:B------:R-:W-:Y:S01]  /*c650*/  ISETP.GE.AND P4, PT, R8, RZ, PT ;  /* 0x000000ff0800720c */ /* 0x000fe20003f86270 */
[----:B------:R-:W-:Y:S01]  /*c660*/  VIADD R14, R7, 0x1b ;  /* 0x0000001b070e7836 */ /* 0x000fe20000000000 */
[----:B------:R-:W-:Y:S01]  /*c670*/  ISETP.GT.U32.AND P5, PT, R5, R11, PT ;  /* 0x0000000b0500720c */ /* 0x000fe20003fa4070 */
[----:B------:R-:W-:Y:S01]  /*c680*/  IMAD.HI.U32 R8, R22, R17, RZ ;  /* 0x0000001116087227 */ /* 0x000fe200078e00ff */
[----:B------:R-:W-:Y:S02]  /*c690*/  STL [R1+0x11cc], R19 ;  /* 0x0011cc1301007387 */ /* 0x000fe40000100800 */
[----:B------:R-:W-:Y:S01]  /*c6a0*/  IABS R9, R14 ;  /* 0x0000000e00097213 */ /* 0x000fe20000000000 */
[----:B------:R-:W-:-:S02]  /*c6b0*/  IMAD.MOV R8, RZ, RZ, -R8 ;  /* 0x000000ffff087224 */ /* 0x000fc400078e0a08 */
[----:B------:R-:W-:Y:S01]  /*c6c0*/  VIADD R14, R7, 0x1a ;  /* 0x0000001a070e7836 */ /* 0x000fe20000000000 */
[----:B0-----:R-:W0:Y:S01]  /*c6d0*/  MUFU.RCP R13, R13 ;  /* 0x0000000d000d7308 */ /* 0x001e220000001000 */
[----:B------:R-:W-:Y:S02]  /*c6e0*/  IMAD R17, R5, R8, R17 ;  /* 0x0000000805117224 */ /* 0x000fe400078e0211 */
[--C-:B------:R-:W-:Y:S01]  /*c6f0*/  @!P2 IMAD.IADD R16, R16, 0x1, -R5.reuse ;  /* 0x000000011010a824 */ /* 0x100fe200078e0a05 */
[----:B------:R-:W-:Y:S01]  /*c700*/  IABS R8, R14 ;  /* 0x0000000e00087213 */ /* 0x000fe20000000000 */
[--C-:B------:R-:W-:Y:S01]  /*c710*/  @!P5 IMAD.IADD R11, R11, 0x1, -R5.reuse ;  /* 0x000000010b0bd824 */ /* 0x100fe200078e0a05 */
[C---:B------:R-:W-:Y:S01]  /*c720*/  ISETP.GT.U32.AND P5, PT, R5.reuse, R17, PT ;  /* 0x000000110500720c */ /* 0x040fe20003fa4070 */
[----:B------:R-:W-:Y:S01]  /*c730*/  @!P0 IMAD.IADD R18, R18, 0x1, -R5 ;  /* 0x0000000112128824 */ /* 0x000fe200078e0a05 */
[----:B------:R-:W-:Y:S01]  /*c740*/  ISETP.GE.AND P0, PT, R12, RZ, PT ;  /* 0x000000ff0c00720c */ /* 0x000fe20003f06270 */
[----:B------:R-:W-:Y:S01]  /*c750*/  IMAD.HI.U32 R12, R22, R8, RZ ;  /* 0x00000008160c7227 */ /* 0x000fe200078e00ff */
[----:B------:R-:W-:-:S02]  /*c760*/  ISETP.GT.U32.AND P2, PT, R5, R16, PT ;  /* 0x000000100500720c */ /* 0x000fc40003f44070 */
[----:B------:R-:W-:Y:S01]  /*c770*/  STL [R1+0x11d0], R18 ;  /* 0x0011d01201007387 */ /* 0x000fe20000100800 */
[----:B------:R-:W-:-:S03]  /*c780*/  IMAD.HI.U32 R4, R22, R9, RZ ;  /* 0x0000000916047227 */ /* 0x000fc600078e00ff */
[----:B------:R1:W-:Y:S01]  /*c790*/  STL [R1+0x11c4], R10 ;  /* 0x0011c40a01007387 */ /* 0x0003e20000100800 */
[----:B------:R-:W-:Y:S02]  /*c7a0*/  IMAD.MOV R12, RZ, RZ, -R12 ;  /* 0x000000ffff0c7224 */ /* 0x000fe400078e0a0c */
[----:B------:R-:W-:Y:S02]  /*c7b0*/  IMAD.MOV R4, RZ, RZ, -R4 ;  /* 0x000000ffff047224 */ /* 0x000fe400078e0a04 */
[----:B------:R-:W-:Y:S02]  /*c7c0*/  IMAD R8, R5, R12, R8 ;  /* 0x0000000c05087224 */ /* 0x000fe400078e0208 */
[----:B0-----:R-:W-:Y:S02]  /*c7d0*/  VIADD R13, R13, 0xffffffe ;  /* 0x0ffffffe0d0d7836 */ /* 0x001fe40000000000 */
[----:B------:R-:W-:Y:S02]  /*c7e0*/  IMAD R9, R5, R4, R9 ;  /* 0x0000000405097224 */ /* 0x000fe400078e0209 */
[----:B------:R-:W-:-:S02]  /*c7f0*/  VIADD R4, R7, 0x18 ;  /* 0x0000001807047836 */ /* 0x000fc40000000000 */
[--C-:B------:R-:W-:Y:S01]  /*c800*/  @!P5 IMAD.IADD R17, R17, 0x1, -R5.reuse ;  /* 0x000000011111d824 */ /* 0x100fe200078e0a05 */
[----:B------:R-:W0:Y:S01]  /*c810*/  F2I.FTZ.U32.TRUNC.NTZ R13, R13 ;  /* 0x0000000d000d7305 */ /* 0x000e22000021f000 */
[----:B------:R-:W-:Y:S01]  /*c820*/  @!P2 IMAD.IADD R16, R16, 0x1, -R5 ;  /* 0x000000011010a824 */ /* 0x000fe200078e0a05 */
[----:B------:R-:W-:Y:S01]  /*c830*/  ISETP.GT.U32.AND P2, PT, R5, R8, PT ;  /* 0x000000080500720c */ /* 0x000fe20003f44070 */
[----:B-1----:R-:W-:Y:S01]  /*c840*/  VIADD R10, R7, 0x19 ;  /* 0x00000019070a7836 */ /* 0x002fe20000000000 */
[----:B------:R-:W-:Y:S01]  /*c850*/  IABS R4, R4 ;  /* 0x0000000400047213 */ /* 0x000fe20000000000 */
[----:B------:R-:W-:Y:S01]  /*c860*/  @!P3 IMAD.MOV R0, RZ, RZ, -R0 ;  /* 0x000000ffff00b224 */ /* 0x000fe200078e0a00 */
[----:B------:R-:W-:Y:S01]  /*c870*/  ISETP.GT.U32.AND P5, PT, R5, R17, PT ;  /* 0x000000110500720c */ /* 0x000fe20003fa4070 */
[----:B------:R-:W-:Y:S01]  /*c880*/  VIADD R6, R7, 0x17 ;  /* 0x0000001707067836 */ /* 0x000fe20000000000 */
[----:B------:R-:W-:Y:S01]  /*c890*/  ISETP.GT.U32.AND P3, PT, R5, R11, PT ;  /* 0x0000000b0500720c */ /* 0x000fe20003f64070 */
[----:B------:R-:W-:Y:S01]  /*c8a0*/  IMAD.HI.U32 R12, R22, R4, RZ ;  /* 0x00000004160c7227 */ /* 0x000fe200078e00ff */
[----:B------:R-:W-:Y:S01]  /*c8b0*/  IABS R15, R10 ;  /* 0x0000000a000f7213 */ /* 0x000fe20000000000 */
[----:B------:R1:W-:Y:S02]  /*c8c0*/  STL [R1+0x90], R0 ;  /* 0x0000900001007387 */ /* 0x0003e40000100800 */
[----:B------:R-:W-:-:S02]  /*c8d0*/  IMAD.MOV R12, RZ, RZ, -R12 ;  /* 0x000000ffff0c7224 */ /* 0x000fc400078e0a0c */
[----:B------:R-:W-:-:S04]  /*c8e0*/  IMAD.HI.U32 R21, R22, R15, RZ ;  /* 0x0000000f16157227 */ /* 0x000fc800078e00ff */
[----:B------:R-:W-:Y:S01]  /*c8f0*/  @!P2 IMAD.IADD R8, R8, 0x1, -R5 ;  /* 0x000000010808a824 */ /* 0x000fe200078e0a05 */
[----:B------:R-:W-:Y:S01]  /*c900*/  ISETP.GE.AND P2, PT, R2, RZ, PT ;  /* 0x000000ff0200720c */ /* 0x000fe20003f46270 */
[----:B------:R-:W-:Y:S01]  /*c910*/  IMAD.MOV R21, RZ, RZ, -R21 ;  /* 0x000000ffff157224 */ /* 0x000fe200078e0a15 */
[----:B-1----:R-:W-:Y:S01]  /*c920*/  IABS R0, R6 ;  /* 0x0000000600007213 */ /* 0x002fe20000000000 */
[C---:B------:R-:W-:Y:S02]  /*c930*/  VIADD R6, R7.reuse, 0x13 ;  /* 0x0000001307067836 */ /* 0x040fe40000000000 */
[----:B------:R-:W-:Y:S02]  /*c940*/  VIADD R10, R7, 0x14 ;  /* 0x00000014070a7836 */ /* 0x000fe40000000000 */
[----:B------:R-:W-:-:S04]  /*c950*/  IMAD.HI.U32 R14, R22, R0, RZ ;  /* 0x00000000160e7227 */ /* 0x000fc800078e00ff */
[----:B------:R-:W-:Y:S01]  /*c960*/  IMAD R2, R5, R12, R4 ;  /* 0x0000000c05027224 */ /* 0x000fe200078e0204 */
[----:B------:R-:W-:Y:S01]  /*c970*/  IABS R4, R6 ;  /* 0x0000000600047213 */ /* 0x000fe20000000000 */
[----:B------:R-:W-:Y:S01]  /*c980*/  @!P5 IMAD.IADD R17, R17, 0x1, -R5 ;  /* 0x000000011111d824 */ /* 0x000fe200078e0a05 */
[----:B------:R-:W-:Y:S01]  /*c990*/  ISETP.GE.AND P5, PT, R3, RZ, PT ;  /* 0x000000ff0300720c */ /* 0x000fe20003fa6270 */
[----:B0-----:R-:W-:Y:S02]  /*c9a0*/  IMAD.MOV R26, RZ, RZ, -R13 ;  /* 0x000000ffff1a7224 */ /* 0x001fe400078e0a0d */
[----:B------:R-:W-:Y:S01]  /*c9b0*/  @!P3 IMAD.IADD R11, R11, 0x1, -R5 ;  /* 0x000000010b0bb824 */ /* 0x000fe200078e0a05 */
[C---:B------:R-:W-:Y:S01]  /*c9c0*/  ISETP.GT.U32.AND P3, PT, R5.reuse, R9, PT ;  /* 0x000000090500720c */ /* 0x040fe20003f64070 */
[----:B------:R-:W-:Y:S01]  /*c9d0*/  IMAD R3, R5, R21, R15 ;  /* 0x0000001505037224 */ /* 0x000fe200078e020f */
[----:B------:R-:W-:Y:S01]  /*c9e0*/  IABS R21, R10 ;  /* 0x0000000a00157213 */ /* 0x000fe20000000000 */
[----:B------:R-:W-:Y:S01]  /*c9f0*/  IMAD.MOV R14, RZ, RZ, -R14 ;  /* 0x000000ffff0e7224 */ /* 0x000fe200078e0a0e */
[----:B------:R0:W-:Y:S01]  /*ca00*/  STL [R1+0x11c8], R11 ;  /* 0x0011c80b01007387 */ /* 0x0001e20000100800 */
[----:B------:R-:W-:-:S02]  /*ca10*/  IMAD.MOV.U32 R12, RZ, RZ, RZ ;  /* 0x000000ffff0c7224 */ /* 0x000fc400078e00ff */
[----:B------:R-:W-:Y:S01]  /*ca20*/  IMAD R26, R26, R20, RZ ;  /* 0x000000141a1a7224 */ /* 0x000fe200078e02ff */
[----:B------:R1:W-:Y:S01]  /*ca30*/  STL [R1+0x11d4], R16 ;  /* 0x0011d41001007387 */ /* 0x0003e20000100800 */
[----:B------:R-:W-:-:S04]  /*ca40*/  IMAD.HI.U32 R27, R22, R4, RZ ;  /* 0x00000004161b7227 */ /* 0x000fc800078e00ff */
[----:B------:R-:W-:Y:S02]  /*ca50*/  IMAD R0, R5, R14, R0 ;  /* 0x0000000e05007224 */ /* 0x000fe400078e0200 */
[----:B------:R-:W-:Y:S02]  /*ca60*/  IMAD.MOV R25, RZ, RZ, -R25 ;  /* 0x000000ffff197224 */ /* 0x000fe400078e0a19 */
[----:B------:R-:W-:-:S04]  /*ca70*/  IMAD.HI.U32 R14, R22, R21, RZ ;  /* 0x00000015160e7227 */ /* 0x000fc800078e00ff */
[----:B0-----:R-:W-:-:S04]  /*ca80*/  IMAD.HI.U32 R11, R13, R26, R12 ;  /* 0x0000001a0d0b7227 */ /* 0x001fc800078e000c */
[----:B------:R-:W-:Y:S02]  /*ca90*/  IMAD.MOV R12, RZ, RZ, -R27 ;  /* 0x000000ffff0c7224 */ /* 0x000fe400078e0a1b */
[----:B------:R-:W-:Y:S02]  /*caa0*/  VIADD R27, R7, 0x12 ;  /* 0x00000012071b7836 */ /* 0x000fe40000000000 */
[----:B------:R-:W-:Y:S02]  /*cab0*/  IMAD R23, R5, R25, R23 ;  /* 0x0000001905177224 */ /* 0x000fe400078e0217 */
[C---:B------:R-:W-:Y:S02]  /*cac0*/  VIADD R26, R7.reuse, 0x11 ;  /* 0x00000011071a7836 */ /* 0x040fe40000000000 */
[----:B------:R-:W-:Y:S02]  /*cad0*/  IMAD.MOV R14, RZ, RZ, -R14 ;  /* 0x000000ffff0e7224 */ /* 0x000fe400078e0a0e */
[----:B------:R-:W-:Y:S01]  /*cae0*/  VIADD R25, R7, 0x10 ;  /* 0x0000001007197836 */ /* 0x000fe20000000000 */
[----:B------:R-:W-:Y:S01]  /*caf0*/  IABS R13, R26 ;  /* 0x0000001a000d7213 */ /* 0x000fe20000000000 */
[----:B------:R-:W-:Y:S01]  /*cb00*/  IMAD R4, R5, R12, R4 ;  /* 0x0000000c05047224 */ /* 0x000fe200078e0204 */
[----:B------:R-:W-:Y:S01]  /*cb10*/  IABS R12, R27 ;  /* 0x0000001b000c7213 */ /* 0x000fe20000000000 */
[----:B------:R-:W-:-:S02]  /*cb20*/  VIADD R18, R7, 0x15 ;  /* 0x0000001507127836 */ /* 0x000fc40000000000 */
[----:B------:R-:W-:Y:S01]  /*cb30*/  IMAD R21, R5, R14, R21 ;  /* 0x0000000e05157224 */ /* 0x000fe200078e0215 */
[----:B------:R-:W-:Y:S01]  /*cb40*/  IABS R14, R25 ;  /* 0x00000019000e7213 */ /* 0x000fe20000000000 */
[----:B-1----:R-:W-:Y:S01]  /*cb50*/  IMAD.HI.U32 R16, R22, R12, RZ ;  /* 0x0000000c16107227 */ /* 0x002fe200078e00ff */
[----:B------:R-:W-:-:S03]  /*cb60*/  IABS R24, R18 ;  /* 0x0000001200187213 */ /* 0x000fc60000000000 */
[----:B------:R-:W-:-:S04]  /*cb70*/  IMAD.HI.U32 R18, R22, R13, RZ ;  /* 0x0000000d16127227 */ /* 0x000fc800078e00ff */
[----:B------:R-:W-:-:S04]  /*cb80*/  IMAD.HI.U32 R19, R22, R14, RZ ;  /* 0x0000000e16137227 */ /* 0x000fc800078e00ff */
[----:B------:R-:W-:Y:S02]  /*cb90*/  IMAD.MOV R16, RZ, RZ, -R16 ;  /* 0x000000ffff107224 */ /* 0x000fe400078e0a10 */
[----:B------:R-:W-:Y:S02]  /*cba0*/  IMAD.MOV R18, RZ, RZ, -R18 ;  /* 0x000000ffff127224 */ /* 0x000fe400078e0a12 */
[----:B------:R-:W-:Y:S02]  /*cbb0*/  IMAD.MOV R19, RZ, RZ, -R19 ;  /* 0x000000ffff137224 */ /* 0x000fe400078e0a13 */
[C---:B------:R-:W-:Y:S02]  /*cbc0*/  IMAD R12, R5.reuse, R16, R12 ;  /* 0x00000010050c7224 */ /* 0x040fe400078e020c */
[----:B------:R-:W3:Y:S01]  /*cbd0*/  LDL.LU R16, [R1+0x11d4] ;  /* 0x0011d40001107983 */ /* 0x000ee20000300800 */
[C---:B------:R-:W-:Y:S02]  /*cbe0*/  IMAD R13, R5.reuse, R18, R13 ;  /* 0x00000012050d7224 */ /* 0x040fe400078e020d */
[----:B------:R-:W-:Y:S01]  /*cbf0*/  IMAD R14, R5, R19, R14 ;  /* 0x00000013050e7224 */ /* 0x000fe200078e020e */
[----:B------:R-:W2:Y:S01]  /*cc00*/  LDL.LU R18, [R1+0x11d0] ;  /* 0x0011d00001127983 */ /* 0x000ea20000300800 */
[----:B------:R-:W-:-:S03]  /*cc10*/  IMAD.HI.U32 R15, R22, R24, RZ ;  /* 0x00000018160f7227 */ /* 0x000fc600078e00ff */
[----:B------:R-:W2:Y:S01]  /*cc20*/  LDL.LU R19, [R1+0x11cc] ;  /* 0x0011cc0001137983 */ /* 0x000ea20000300800 */
[----:B------:R-:W-:Y:S02]  /*cc30*/  IMAD.MOV R15, RZ, RZ, -R15 ;  /* 0x000000ffff0f7224 */ /* 0x000fe400078e0a0f */
[----:B------:R-:W-:Y:S01]  /*cc40*/  @!P3 IMAD.IADD R9, R9, 0x1, -R5 ;  /* 0x000000010909b824 */ /* 0x000fe200078e0a05 */
[C---:B------:R-:W-:Y:S01]  /*cc50*/  ISETP.GT.U32.AND P3, PT, R5.reuse, R3, PT ;  /* 0x000000030500720c */ /* 0x040fe20003f64070 */
[----:B------:R-:W-:Y:S01]  /*cc60*/  IMAD R24, R5, R15, R24 ;  /* 0x0000000f05187224 */ /* 0x000fe200078e0218 */
[----:B------:R-:W-:-:S05]  /*cc70*/  IABS R15, R7 ;  /* 0x00000007000f7213 */ /* 0x000fca0000000000 */
[----:B------:R-:W-:-:S04]  /*cc80*/  IMAD.HI.U32 R10, R22, R15, RZ ;  /* 0x0000000f160a7227 */ /* 0x000fc800078e00ff */
[----:B------:R-:W-:Y:S02]  /*cc90*/  IMAD.MOV R10, RZ, RZ, -R10 ;  /* 0x000000ffff0a7224 */ /* 0x000fe400078e0a0a */
[----:B------:R-:W-:-:S04]  /*cca0*/  IMAD.HI.U32 R11, R11, R28, RZ ;  /* 0x0000001c0b0b7227 */ /* 0x000fc800078e00ff */
[----:B------:R-:W-:Y:S02]  /*ccb0*/  IMAD R15, R5, R10, R15 ;  /* 0x0000000a050f7224 */ /* 0x000fe400078e020f */
[----:B------:R-:W-:Y:S01]  /*ccc0*/  @!P3 IMAD.IADD R3, R3, 0x1, -R5 ;  /* 0x000000010303b824 */ /* 0x000fe200078e0a05 */
[----:B------:R-:W-:-:S13]  /*ccd0*/  ISETP.GT.U32.AND P3, PT, R5, R2, PT ;  /* 0x000000020500720c */ /* 0x000fda0003f64070 */
[----:B------:R-:W-:Y:S01]  /*cce0*/  @!P3 IMAD.IADD R2, R2, 0x1, -R5 ;  /* 0x000000010202b824 */ /* 0x000fe200078e0a05 */
[----:B------:R-:W-:-:S13]  /*ccf0*/  ISETP.GT.U32.AND P3, PT, R5, R0, PT ;  /* 0x000000000500720c */ /* 0x000fda0003f64070 */
[----:B------:R-:W-:Y:S01]  /*cd00*/  @!P3 IMAD.IADD R0, R0, 0x1, -R5 ;  /* 0x000000010000b824 */ /* 0x000fe200078e0a05 */
[----:B------:R-:W-:-:S13]  /*cd10*/  ISETP.GT.U32.AND P3, PT, R5, R23, PT ;  /* 0x000000170500720c */ /* 0x000fda0003f64070 */
[----:B------:R-:W-:Y:S01]  /*cd20*/  @!P3 IMAD.IADD R23, R23, 0x1, -R5 ;  /* 0x000000011717b824 */ /* 0x000fe200078e0a05 */
[----:B------:R-:W-:Y:S01]  /*cd30*/  ISETP.GT.U32.AND P3, PT, R5, R24, PT ;  /* 0x000000180500720c */ /* 0x000fe20003f64070 */
[----:B--2---:R-:W-:-:S04]  /*cd40*/  IMAD.MOV.U32 R10, RZ, RZ, R19 ;  /* 0x000000ffff0a7224 */ /* 0x004fc800078e0013 */
[----:B------:R-:W-:Y:S02]  /*cd50*/  @!P6 IMAD.MOV R10, RZ, RZ, -R10 ;  /* 0x000000ffff0ae224 */ /* 0x000fe400078e0a0a */
[----:B------:R-:W-:Y:S02]  /*cd60*/  IMAD.MOV R19, RZ, RZ, -R11 ;  /* 0x000000ffff137224 */ /* 0x000fe400078e0a0b */
[----:B------:R-:W2:Y:S04]  /*cd70*/  LDL.LU R11, [R1+0x11c8] ;  /* 0x0011c800010b7983 */ /* 0x000ea80000300800 */
[----:B------:R0:W-:Y:S04]  /*cd80*/  STL [R1+0x5c], R10 ;  /* 0x00005c0a01007387 */ /* 0x0001e80000100800 */
[----:B0-----:R-:W4:Y:S01]  /*cd90*/  LDL.LU R10, [R1+0x11c4] ;  /* 0x0011c400010a7983 */ /* 0x001f220000300800 */
[----:B------:R-:W-:Y:S01]  /*cda0*/  @!P3 IMAD.IADD R24, R24, 0x1, -R5 ;  /* 0x000000011818b824 */ /* 0x000fe200078e0a05 */
[C---:B------:R-:W-:Y:S01]  /*cdb0*/  ISETP.GT.U32.AND P3, PT, R5.reuse, R9, PT ;  /* 0x000000090500720c */ /* 0x040fe20003f64070 */
[----:B------:R-:W-:Y:S01]  /*cdc0*/  @!P1 IMAD.MOV R18, RZ, RZ, -R18 ;  /* 0x000000ffff129224 */ /* 0x000fe200078e0a12 */
[----:B------:R-:W-:-:S04]  /*cdd0*/  ISETP.GT.U32.AND P1, PT, R5, R8, PT ;  /* 0x000000080500720c */ /* 0x000fc80003f24070 */
[----:B------:R2:W-:Y:S01]  /*cde0*/  STL [R1+0x58], R18 ;  /* 0x0000581201007387 */ /* 0x0005e20000100800 */
[----:B------:R-:W-:-:S06]  /*cdf0*/  ISETP.GT.U32.AND P6, PT, R5, R23, PT ;  /* 0x000000170500720c */ /* 0x000fcc0003fc4070 */
[--C-:B------:R-:W-:Y:S01]  /*ce00*/  @!P3 IMAD.IADD R9, R9, 0x1, -R5.reuse ;  /* 0x000000010909b824 */ /* 0x100fe200078e0a05 */
[C---:B------:R-:W-:Y:S01]  /*ce10*/  ISETP.GT.U32.AND P3, PT, R5.reuse, R21, PT ;  /* 0x000000150500720c */ /* 0x040fe20003f64070 */
[----:B------:R-:W-:Y:S01]  /*ce20*/  @!P1 IMAD.IADD R8, R8, 0x1, -R5 ;  /* 0x0000000108089824 */ /* 0x000fe200078e0a05 */
[----:B------:R-:W-:-:S04]  /*ce30*/  ISETP.GT.U32.AND P1, PT, R5, R4, PT ;  /* 0x000000040500720c */ /* 0x000fc80003f24070 */
[----:B------:R-:W-:Y:S01]  /*ce40*/  @!P6 IMAD.IADD R23, R23, 0x1, -R5 ;  /* 0x000000011717e824 */ /* 0x000fe200078e0a05 */
[----:B------:R-:W-:-:S06]  /*ce50*/  ISETP.GT.U32.AND P6, PT, R5, R15, PT ;  /* 0x0000000f0500720c */ /* 0x000fcc0003fc4070 */
[--C-:B------:R-:W-:Y:S02]  /*ce60*/  @!P3 IMAD.IADD R21, R21, 0x1, -R5.reuse ;  /* 0x000000011515b824 */ /* 0x100fe400078e0a05 */
[----:B------:R-:W-:-:S05]  /*ce70*/  @!P1 IMAD.IADD R4, R4, 0x1, -R5 ;  /* 0x0000000104049824 */ /* 0x000fca00078e0a05 */
[----:B------:R-:W-:Y:S01]  /*ce80*/  @!P6 IMAD.IADD R15, R15, 0x1, -R5 ;  /* 0x000000010f0fe824 */ /* 0x000fe200078e0a05 */
[----:B------:R-:W-:Y:S01]  /*ce90*/  ISETP.GE.AND P6, PT, R29, RZ, PT ;  /* 0x000000ff1d00720c */ /* 0x000fe20003fc6270 */
[----:B--2---:R-:W-:Y:S02]  /*cea0*/  IMAD.MOV.U32 R18, RZ, RZ, R11 ;  /* 0x000000ffff127224 */ /* 0x004fe400078e000b */
[----:B---3--:R-:W-:Y:S02]  /*ceb0*/  IMAD.MOV.U32 R11, RZ, RZ, R16 ;  /* 0x000000ffff0b7224 */ /* 0x008fe400078e0010 */
[----:B------:R-:W-:Y:S01]  /*cec0*/  @!P0 IMAD.MOV R18, RZ, RZ, -R18 ;  /* 0x000000ffff128224 */ /* 0x000fe200078e0a12 */
[C---:B------:R-:W-:Y:S01]  /*ced0*/  ISETP.GT.U32.AND P0, PT, R5.reuse, R2, PT ;  /* 0x000000020500720c */ /* 0x040fe20003f04070 */
[----:B------:R-:W-:Y:S01]  /*cee0*/  @!P5 IMAD.MOV R11, RZ, RZ, -R11 ;  /* 0x000000ffff0bd224 */ /* 0x000fe200078e0a0b */
[C---:B------:R-:W-:Y:S01]  /*cef0*/  ISETP.GT.U32.AND P5, PT, R5.reuse, R0, PT ;  /* 0x000000000500720c */ /* 0x040fe20003fa4070 */
[----:B----4-:R-:W-:Y:S01]  /*cf00*/  @!P4 IMAD.MOV R10, RZ, RZ, -R10 ;  /* 0x000000ffff0ac224 */ /* 0x010fe200078e0a0a */
[----:B------:R-:W-:-:S04]  /*cf10*/  ISETP.GT.U32.AND P4, PT, R5, R3, PT ;  /* 0x000000030500720c */ /* 0x000fc80003f84070 */
[----:B------:R0:W-:Y:S05]  /*cf20*/  STL [R1+0x54], R10 ;  /* 0x0000540a01007387 */ /* 0x0001ea0000100800 */
[--C-:B------:R-:W-:Y:S01]  /*cf30*/  @!P0 IMAD.IADD R2, R2, 0x1, -R5.reuse ;  /* 0x0000000102028824 */ /* 0x100fe200078e0a05 */
[----:B------:R1:W-:Y:S03]  /*cf40*/  STL [R1+0x50], R18 ;  /* 0x0000501201007387 */ /* 0x0003e60000100800 */
[----:B------:R-:W-:Y:S02]  /*cf50*/  @!P4 IMAD.IADD R3, R3, 0x1, -R5 ;  /* 0x000000010303c824 */ /* 0x000fe400078e0a05 */
[----:B0-----:R-:W-:Y:S01]  /*cf60*/  IMAD.MOV.U32 R10, RZ, RZ, R17 ;  /* 0x000000ffff0a7224 */ /* 0x001fe200078e0011 */
[----:B------:R-:W-:Y:S01]  /*cf70*/  ISETP.GT.U32.AND P4, PT, R5, R12, PT ;  /* 0x0000000c0500720c */ /* 0x000fe20003f84070 */
[----:B-1----:R-:W-:-:S02]  /*cf80*/  VIADD R18, R7, 0x1b ;  /* 0x0000001b07127836 */ /* 0x002fc40000000000 */
[----:B------:R-:W-:Y:S01]  /*cf90*/  @!P2 IMAD.MOV R10, RZ, RZ, -R10 ;  /* 0x000000ffff0aa224 */ /* 0x000fe200078e0a0a */
[C---:B------:R-:W-:Y:S01]  /*cfa0*/  ISETP.GT.U32.AND P0, PT, R5.reuse, R13, PT ;  /* 0x0000000d0500720c */ /* 0x040fe20003f04070 */
[--C-:B------:R-:W-:Y:S01]  /*cfb0*/  @!P5 IMAD.IADD R0, R0, 0x1, -R5.reuse ;  /* 0x000000010000d824 */ /* 0x100fe200078e0a05 */
[----:B------:R-:W-:Y:S01]  /*cfc0*/  STL [R1+0x4c], R11 ;  /* 0x00004c0b01007387 */ /* 0x000fe20000100800 */
[----:B------:R-:W-:Y:S02]  /*cfd0*/  ISETP.GT.U32.AND P5, PT, R5, R14, PT ;  /* 0x0000000e0500720c */ /* 0x000fe40003fa4070 */
[----:B------:R-:W-:Y:S01]  /*cfe0*/  ISETP.GE.AND P3, PT, R18, RZ, PT ;  /* 0x000000ff1200720c */ /* 0x000fe20003f66270 */
[----:B------:R0:W-:Y:S01]  /*cff0*/  STL [R1+0x44], R10 ;  /* 0x0000440a01007387 */ /* 0x0001e20000100800 */
[----:B------:R-:W-:Y:S02]  /*d000*/  VIADD R18, R7, 0x19 ;  /* 0x0000001907127836 */ /* 0x000fe40000000000 */
[----:B------:R-:W-:-:S02]  /*d010*/  @!P4 IMAD.IADD R12, R12, 0x1, -R5 ;  /* 0x000000010c0cc824 */ /* 0x000fc400078e0a05 */
[C---:B0-----:R-:W-:Y:S01]  /*d020*/  VIADD R10, R7.reuse, 0x1a ;  /* 0x0000001a070a7836 */ /* 0x041fe20000000000 */
[----:B------:R-:W-:Y:S01]  /*d030*/  ISETP.GE.AND P4, PT, R18, RZ, PT ;  /* 0x000000ff1200720c */ /* 0x000fe20003f86270 */
[----:B------:R-:W-:-:S03]  /*d040*/  VIADD R18, R7, 0x17 ;  /* 0x0000001707127836 */ /* 0x000fc60000000000 */
[----:B------:R-:W-:Y:S01]  /*d050*/  ISETP.GE.AND P1, PT, R10, RZ, PT ;  /* 0x000000ff0a00720c */ /* 0x000fe20003f26270 */
[----:B------:R-:W-:Y:S02]  /*d060*/  VIADD R10, R7, 0x18 ;  /* 0x00000018070a7836 */ /* 0x000fe40000000000 */
[--C-:B------:R-:W-:Y:S02]  /*d070*/  @!P0 IMAD.IADD R13, R13, 0x1, -R5.reuse ;  /* 0x000000010d0d8824 */ /* 0x100fe400078e0a05 */
[----:B------:R-:W-:Y:S01]  /*d080*/  @!P5 IMAD.IADD R14, R14, 0x1, -R5 ;  /* 0x000000010e0ed824 */ /* 0x000fe200078e0a05 */
[----:B------:R-:W-:Y:S02]  /*d090*/  ISETP.GE.AND P0, PT, R10, RZ, PT ;  /* 0x000000ff0a00720c */ /* 0x000fe40003f06270 */
[----:B------:R-:W-:Y:S01]  /*d0a0*/  ISETP.GE.AND P5, PT, R18, RZ, PT ;  /* 0x000000ff1200720c */ /* 0x000fe20003fa6270 */
[----:B------:R-:W-:Y:S01]  /*d0b0*/  @!P3 IMAD.MOV R9, RZ, RZ, -R9 ;  /* 0x000000ffff09b224 */ /* 0x000fe200078e0a09 */
[----:B------:R-:W-:Y:S01]  /*d0c0*/  ISETP.GT.U32.AND P3, PT, R5, R12, PT ;  /* 0x0000000c0500720c */ /* 0x000fe20003f64070 */
[----:B------:R-:W-:-:S02]  /*d0d0*/  IMAD.MOV.U32 R10, RZ, RZ, R8 ;  /* 0x000000ffff0a7224 */ /* 0x000fc400078e0008 */
[----:B------:R-:W-:Y:S02]  /*d0e0*/  IMAD.MOV.U32 R8, RZ, RZ, R3 ;  /* 0x000000ffff087224 */ /* 0x000fe400078e0003 */
[----:B------:R-:W-:Y:S02]  /*d0f0*/  IMAD.MOV.U32 R3, RZ, RZ, R2 ;  /* 0x000000ffff037224 */ /* 0x000fe400078e0002 */
[----:B------:R-:W-:Y:S02]  /*d100*/  @!P1 IMAD.MOV R10, RZ, RZ, -R10 ;  /* 0x000000ffff0a9224 */ /* 0x000fe400078e0a0a */
[----:B------:R-:W-:Y:S02]  /*d110*/  IMAD.MOV.U32 R2, RZ, RZ, R23 ;  /* 0x000000ffff027224 */ /* 0x000fe400078e0017 */
[----:B------:R-:W-:Y:S01]  /*d120*/  @!P4 IMAD.MOV R8, RZ, RZ, -R8 ;  /* 0x000000ffff08c224 */ /* 0x000fe200078e0a08 */
[----:B------:R-:W-:Y:S01]  /*d130*/  STL [R1+0x3c], R9 ;  /* 0x00003c0901007387 */ /* 0x000fe20000100800 */
[----:B------:R-:W-:-:S02]  /*d140*/  @!P0 IMAD.MOV R3, RZ, RZ, -R3 ;  /* 0x000000ffff038224 */ /* 0x000fc400078e0a03 */
[----:B------:R-:W-:Y:S01]  /*d150*/  @!P5 IMAD.MOV R0, RZ, RZ, -R0 ;  /* 0x000000ffff00d224 */ /* 0x000fe200078e0a00 */
[----:B------:R-:W2:Y:S01]  /*d160*/  LDL R18, [R1+0x1040] ;  /* 0x0010400001127983 */ /* 0x000ea20000100800 */
[----:B------:R-:W-:-:S03]  /*d170*/  @!P6 IMAD.MOV R2, RZ, RZ, -R2 ;  /* 0x000000ffff02e224 */ /* 0x000fc600078e0a02 */
[----:B------:R-:W-:Y:S01]  /*d180*/  STL [R1+0x38], R10 ;  /* 0x0000380a01007387 */ /* 0x000fe20000100800 */
[----:B------:R-:W-:-:S03]  /*d190*/  @!P3 IMAD.IADD R12, R12, 0x1, -R5 ;  /* 0x000000010c0cb824 */ /* 0x000fc600078e0a05 */
[----:B------:R-:W-:Y:S01]  /*d1a0*/  STL [R1+0x24], R8 ;  /* 0x0000240801007387 */ /* 0x000fe20000100800 */
[----:B------:R-:W-:-:S03]  /*d1b0*/  ISETP.GE.AND P3, PT, R6, RZ, PT ;  /* 0x000000ff0600720c */ /* 0x000fc60003f66270 */
[----:B------:R-:W-:Y:S04]  /*d1c0*/  STL [R1+0x14], R3 ;  /* 0x0000140301007387 */ /* 0x000fe80000100800 */
[----:B------:R0:W-:Y:S04]  /*d1d0*/  STL [R1+0x10], R0 ;  /* 0x0000100001007387 */ /* 0x0001e80000100800 */
[----:B------:R1:W-:Y:S04]  /*d1e0*/  STL [R1+0xc], R2 ;  /* 0x00000c0201007387 */ /* 0x0003e80000100800 */
[----:B------:R-:W3:Y:S01]  /*d1f0*/  LDL.LU R6, [R1+0x11c0] ;  /* 0x0011c00001067983 */ /* 0x000ee20000300800 */
[----:B------:R-:W-:Y:S01]  /*d200*/  ISETP.GT.U32.AND P2, PT, R5, R24, PT ;  /* 0x000000180500720c */ /* 0x000fe20003f44070 */
[----:B------:R-:W-:-:S12]  /*d210*/  IMAD R19, R20, R19, R28 ;  /* 0x0000001314137224 */ /* 0x000fd800078e021c */
[----:B------:R-:W-:Y:S01]  /*d220*/  @!P2 IMAD.IADD R24, R24, 0x1, -R5 ;  /* 0x000000011818a824 */ /* 0x000fe200078e0a05 */
[----:B------:R-:W-:Y:S01]  /*d230*/  ISETP.GT.U32.AND P2, PT, R20, R19, PT ;  /* 0x000000131400720c */ /* 0x000fe20003f44070 */
[----:B------:R-:W-:Y:S01]  /*d240*/  VIADD R11, R7, 0x15 ;  /* 0x00000015070b7836 */ /* 0x000fe20000000000 */
[----:B------:R-:W-:-:S11]  /*d250*/  ISETP.GT.U32.AND P1, PT, R5, R4, PT ;  /* 0x000000040500720c */ /* 0x000fd60003f24070 */
[----:B------:R-:W-:Y:S01]  /*d260*/  @!P2 IMAD.IADD R19, R19, 0x1, -R20 ;  /* 0x000000011313a824 */ /* 0x000fe200078e0a14 */
[----:B------:R-:W-:-:S04]  /*d270*/  ISETP.GT.U32.AND P2, PT, R5, R21, PT ;  /* 0x000000150500720c */ /* 0x000fc80003f44070 */
[----:B------:R-:W-:Y:S01]  /*d280*/  ISETP.GT.U32.AND P6, PT, R20, R19, PT ;  /* 0x000000131400720c */ /* 0x000fe20003fc4070 */
[C---:B0-----:R-:W-:Y:S02]  /*d290*/  VIADD R0, R7.reuse, 0xf ;  /* 0x0000000f07007836 */ /* 0x041fe40000000000 */
[----:B------:R-:W-:-:S03]  /*d2a0*/  VIADD R10, R7, 0x14 ;  /* 0x00000014070a7836 */ /* 0x000fc60000000000 */
[----:B------:R-:W-:-:S03]  /*d2b0*/  IABS R16, R0 ;  /* 0x0000000000107213 */ /* 0x000fc60000000000 */
[--C-:B------:R-:W-:Y:S01]  /*d2c0*/  @!P2 IMAD.IADD R21, R21, 0x1, -R5.reuse ;  /* 0x000000011515a824 */ /* 0x100fe200078e0a05 */
[----:B------:R-:W-:Y:S01]  /*d2d0*/  ISETP.GE.AND P2, PT, R11, RZ, PT ;  /* 0x000000ff0b00720c */ /* 0x000fe20003f46270 */
[----:B------:R-:W-:Y:S02]  /*d2e0*/  @!P1 IMAD.IADD R4, R4, 0x1, -R5 ;  /* 0x0000000104049824 */ /* 0x000fe400078e0a05 */
[----:B------:R-:W-:Y:S01]  /*d2f0*/  @!P6 IMAD.IADD R19, R19, 0x1, -R20 ;  /* 0x000000011313e824 */ /* 0x000fe200078e0a14 */
[----:B------:R-:W-:Y:S01]  /*d300*/  ISETP.GE.AND P1, PT, R10, RZ, PT ;  /* 0x000000ff0a00720c */ /* 0x000fe20003f26270 */
[----:B------:R-:W-:Y:S01]  /*d310*/  IMAD.HI.U32 R20, R22, R16, RZ ;  /* 0x0000001016147227 */ /* 0x000fe200078e00ff */
[----:B------:R-:W-:-:S03]  /*d320*/  ISETP.GT.U32.AND P4, PT, R5, R14, PT ;  /* 0x0000000e0500720c */ /* 0x000fc60003f84070 */
[----:B-1----:R-:W-:Y:S02]  /*d330*/  IMAD.MOV.U32 R2, RZ, RZ, R24 ;  /* 0x000000ffff027224 */ /* 0x002fe400078e0018 */
[----:B------:R-:W-:Y:S02]  /*d340*/  IMAD.MOV R20, RZ, RZ, -R20 ;  /* 0x000000ffff147224 */ /* 0x000fe400078e0a14 */
[----:B------:R-:W-:Y:S02]  /*d350*/  @!P2 IMAD.MOV R2, RZ, RZ, -R2 ;  /* 0x000000ffff02a224 */ /* 0x000fe400078e0a02 */
[----:B------:R-:W-:Y:S02]  /*d360*/  IMAD R16, R5, R20, R16 ;  /* 0x0000001405107224 */ /* 0x000fe400078e0210 */
[----:B------:R-:W-:Y:S02]  /*d370*/  VIADD R8, R7, 0xd ;  /* 0x0000000d07087836 */ /* 0x000fe40000000000 */
[----:B------:R-:W-:-:S02]  /*d380*/  IMAD.MOV.U32 R3, RZ, RZ, R21 ;  /* 0x000000ffff037224 */ /* 0x000fc400078e0015 */
[----:B------:R-:W-:Y:S01]  /*d390*/  @!P3 IMAD.MOV R4, RZ, RZ, -R4 ;  /* 0x000000ffff04b224 */ /* 0x000fe200078e0a04 */
[----:B------:R-:W-:Y:S01]  /*d3a0*/  ISETP.GT.U32.AND P3, PT, R5, R16, PT ;  /* 0x000000100500720c */ /* 0x000fe20003f64070 */
[----:B------:R-:W-:Y:S01]  /*d3b0*/  VIADD R10, R7, 0xe ;  /* 0x0000000e070a7836 */ /* 0x000fe20000000000 */
[C---:B------:R-:W-:Y:S01]  /*d3c0*/  ISETP.GT.U32.AND P0, PT, R5.reuse, R13, PT ;  /* 0x0000000d0500720c */ /* 0x040fe20003f04070 */
[----:B------:R-:W-:Y:S01]  /*d3d0*/  @!P1 IMAD.MOV R3, RZ, RZ, -R3 ;  /* 0x000000ffff039224 */ /* 0x000fe200078e0a03 */
[----:B------:R-:W-:Y:S01]  /*d3e0*/  ISETP.GE.AND P1, PT, R0, RZ, PT ;  /* 0x000000ff0000720c */ /* 0x000fe20003f26270 */
[----:B------:R-:W-:Y:S01]  /*d3f0*/  IMAD.MOV.U32 R0, RZ, RZ, R19 ;  /* 0x000000ffff007224 */ /* 0x000fe200078e0013 */
[----:B------:R-:W-:Y:S01]  /*d400*/  IABS R17, R10 ;  /* 0x0000000a00117213 */ /* 0x000fe20000000000 */
[----:B------:R-:W-:Y:S01]  /*d410*/  @!P4 IMAD.IADD R14, R14, 0x1, -R5 ;  /* 0x000000010e0ec824 */ /* 0x000fe200078e0a05 */
[----:B------:R-:W-:Y:S02]  /*d420*/  ISETP.GE.AND P4, PT, R26, RZ, PT ;  /* 0x000000ff1a00720c */ /* 0x000fe40003f86270 */
[----:B------:R-:W-:Y:S01]  /*d430*/  ISETP.GT.U32.AND P5, PT, R5, R15, PT ;  /* 0x0000000f0500720c */ /* 0x000fe20003fa4070 */
[----:B------:R-:W-:-:S04]  /*d440*/  IMAD.HI.U32 R11, R22, R17, RZ ;  /* 0x00000011160b7227 */ /* 0x000fc800078e00ff */
[--C-:B------:R-:W-:Y:S02]  /*d450*/  @!P3 IMAD.IADD R16, R16, 0x1, -R5.reuse ;  /* 0x000000011010b824 */ /* 0x100fe400078e0a05 */
[----:B------:R-:W-:Y:S02]  /*d460*/  @!P0 IMAD.IADD R13, R13, 0x1, -R5 ;  /* 0x000000010d0d8824 */ /* 0x000fe400078e0a05 */
[----:B------:R-:W-:Y:S01]  /*d470*/  IMAD.MOV R11, RZ, RZ, -R11 ;  /* 0x000000ffff0b7224 */ /* 0x000fe200078e0a0b */
[C---:B------:R-:W-:Y:S01]  /*d480*/  ISETP.GT.U32.AND P3, PT, R5.reuse, R16, PT ;  /* 0x000000100500720c */ /* 0x040fe20003f64070 */
[----:B------:R-:W-:Y:S02]  /*d490*/  @!P4 IMAD.MOV R13, RZ, RZ, -R13 ;  /* 0x000000ffff0dc224 */ /* 0x000fe400078e0a0d */
[----:B------:R-:W-:Y:S02]  /*d4a0*/  IMAD R17, R5, R11, R17 ;  /* 0x0000000b05117224 */ /* 0x000fe400078e0211 */
[----:B------:R-:W-:Y:S01]  /*d4b0*/  @!P5 IMAD.IADD R15, R15, 0x1, -R5 ;  /* 0x000000010f0fd824 */ /* 0x000fe200078e0a05 */
[----:B------:R-:W-:-:S07]  /*d4c0*/  ISETP.GE.AND P5, PT, R25, RZ, PT ;  /* 0x000000ff1900720c */ /* 0x000fce0003fa6270 */
[----:B------:R-:W-:-:S06]  /*d4d0*/  @!P3 IMAD.IADD R16, R16, 0x1, -R5 ;  /* 0x000000011010b824 */ /* 0x000fcc00078e0a05 */
[----:B------:R-:W-:Y:S01]  /*d4e0*/  @!P5 IMAD.MOV R14, RZ, RZ, -R14 ;  /* 0x000000ffff0ed224 */ /* 0x000fe200078e0a0e */
[----:B------:R-:W-:Y:S02]  /*d4f0*/  ISETP.GE.AND P5, PT, R8, RZ, PT ;  /* 0x000000ff0800720c */ /* 0x000fe40003fa6270 */
[----:B------:R-:W-:Y:S01]  /*d500*/  ISETP.GE.AND P0, PT, R27, RZ, PT ;  /* 0x000000ff1b00720c */ /* 0x000fe20003f06270 */
[C---:B------:R-:W-:Y:S02]  /*d510*/  VIADD R27, R7.reuse, 0x9 ;  /* 0x00000009071b7836 */ /* 0x040fe40000000000 */
[----:B------:R-:W-:Y:S02]  /*d520*/  @!P1 IMAD.MOV R16, RZ, RZ, -R16 ;  /* 0x000000ffff109224 */ /* 0x000fe400078e0a10 */
[----:B------:R-:W-:-:S08]  /*d530*/  VIADD R23, R7, 0x8 ;  /* 0x0000000807177836 */ /* 0x000fd00000000000 */
[----:B------:R-:W-:Y:S01]  /*d540*/  @!P0 IMAD.MOV R12, RZ, RZ, -R12 ;  /* 0x000000ffff0c8224 */ /* 0x000fe200078e0a0c */
[----:B------:R-:W-:Y:S01]  /*d550*/  ISETP.GE.AND P0, PT, R7, RZ, PT ;  /* 0x000000ff0700720c */ /* 0x000fe20003f06270 */
[----:B------:R0:W-:-:S12]  /*d560*/  STL [R1+0x1108], R2 ;  /* 0x0011080201007387 */ /* 0x0001d80000100800 */
[----:B------:R-:W-:Y:S01]  /*d570*/  @!P0 IMAD.MOV R15, RZ, RZ, -R15 ;  /* 0x000000ffff0f8224 */ /* 0x000fe200078e0a0f */
[----:B0-----:R-:W0:Y:S01]  /*d580*/  S2R R2, SR_TID.X ;  /* 0x0000000000027919 */ /* 0x001e220000002100 */
[C---:B------:R-:W-:Y:S01]  /*d590*/  VIADD R29, R7.reuse, 0x4 ;  /* 0x00000004071d7836 */ /* 0x040fe20000000000 */
[----:B------:R1:W-:Y:S02]  /*d5a0*/  STL [R1+0x110c], R3 ;  /* 0x00110c0301007387 */ /* 0x0003e40000100800 */
[----:B-1----:R-:W-:Y:S01]  /*d5b0*/  VIADD R3, R7, 0x3 ;  /* 0x0000000307037836 */ /* 0x002fe20000000000 */
[----:B--2---:R-:W-:Y:S02]  /*d5c0*/  ISETP.GE.AND P2, PT, R18, RZ, PT ;  /* 0x000000ff1200720c */ /* 0x004fe40003f46270 */
[----:B------:R-:W-:-:S05]  /*d5d0*/  IABS R18, R8 ;  /* 0x0000000800127213 */ /* 0x000fca0000000000 */
[----:B------:R-:W-:Y:S01]  /*d5e0*/  IMAD.HI.U32 R9, R22, R18, RZ ;  /* 0x0000001216097227 */ /* 0x000fe200078e00ff */
[----:B---3--:R-:W-:-:S05]  /*d5f0*/  ISETP.NE.AND P6, PT, R6, RZ, PT ;  /* 0x000000ff0600720c */ /* 0x008fca0003fc5270 */
[----:B------:R-:W-:Y:S02]  /*d600*/  @!P2 IMAD.MOV R0, RZ, RZ, -R0 ;  /* 0x000000ffff00a224 */ /* 0x000fe400078e0a00 */
[----:B------:R-:W-:-:S04]  /*d610*/  IMAD.MOV R9, RZ, RZ, -R9 ;  /* 0x000000ffff097224 */ /* 0x000fc800078e0a09 */
[----:B------:R-:W-:Y:S02]  /*d620*/  IMAD R18, R5, R9, R18 ;  /* 0x0000000905127224 */ /* 0x000fe400078e0212 */
[----:B------:R-:W-:Y:S01]  /*d630*/  @!P6 LOP3.LUT R0, RZ, R6, RZ, 0x33, !PT ;  /* 0x00000006ff00e212 */ /* 0x000fe200078e33ff */
[----:B------:R-:W-:-:S05]  /*d640*/  VIADD R6, R7, 0xc ;  /* 0x0000000c07067836 */ /* 0x000fca0000000000 */
[----:B------:R-:W-:Y:S02]  /*d650*/  IABS R19, R6 ;  /* 0x0000000600137213 */ /* 0x000fe40000000000 */
[----:B------:R-:W-:-:S03]  /*d660*/  ISETP.GT.U32.AND P4, PT, R5, R18, PT ;  /* 0x000000120500720c */ /* 0x000fc60003f84070 */
[----:B------:R-:W-:-:S04]  /*d670*/  IMAD.HI.U32 R11, R22, R19, RZ ;  /* 0x00000013160b7227 */ /* 0x000fc800078e00ff */
[----:B------:R-:W-:Y:S01]  /*d680*/  IMAD.MOV R11, RZ, RZ, -R11 ;  /* 0x000000ffff0b7224 */ /* 0x000fe200078e0a0b */
[----:B------:R-:W-:Y:S01]  /*d690*/  ISETP.GE.AND P2, PT, R10, RZ, PT ;  /* 0x000000ff0a00720c */ /* 0x000fe20003f46270 */
[----:B------:R-:W-:Y:S02]  /*d6a0*/  VIADD R10, R7, 0xb ;  /* 0x0000000b070a7836 */ /* 0x000fe40000000000 */
[C---:B------:R-:W-:Y:S01]  /*d6b0*/  IMAD R19, R5.reuse, R11, R19 ;  /* 0x0000000b05137224 */ /* 0x040fe200078e0213 */
[C---:B------:R-:W-:Y:S01]  /*d6c0*/  ISETP.GT.U32.AND P6, PT, R5.reuse, R17, PT ;  /* 0x000000110500720c */ /* 0x040fe20003fc4070 */
[----:B------:R-:W-:Y:S01]  /*d6d0*/  @!P4 IMAD.IADD R18, R18, 0x1, -R5 ;  /* 0x000000011212c824 */ /* 0x000fe200078e0a05 */
[----:B------:R-:W-:Y:S02]  /*d6e0*/  IABS R20, R10 ;  /* 0x0000000a00147213 */ /* 0x000fe40000000000 */
[C---:B------:R-:W-:Y:S02]  /*d6f0*/  ISETP.GT.U32.AND P3, PT, R5.reuse, R19, PT ;  /* 0x000000130500720c */ /* 0x040fe40003f64070 */
[----:B------:R-:W-:Y:S01]  /*d700*/  ISETP.GT.U32.AND P4, PT, R5, R18, PT ;  /* 0x000000120500720c */ /* 0x000fe20003f84070 */
[----:B------:R-:W-:-:S04]  /*d710*/  IMAD.HI.U32 R8, R22, R20, RZ ;  /* 0x0000001416087227 */ /* 0x000fc800078e00ff */
[----:B------:R-:W-:Y:S02]  /*d720*/  VIADD R9, R7, 0xa ;  /* 0x0000000a07097836 */ /* 0x000fe40000000000 */
[----:B------:R-:W-:Y:S02]  /*d730*/  IMAD.MOV R8, RZ, RZ, -R8 ;  /* 0x000000ffff087224 */ /* 0x000fe400078e0a08 */
[--C-:B------:R-:W-:Y:S01]  /*d740*/  @!P6 IMAD.IADD R17, R17, 0x1, -R5.reuse ;  /* 0x000000011111e824 */ /* 0x100fe200078e0a05 */
[----:B------:R-:W-:Y:S01]  /*d750*/  IABS R21, R9 ;  /* 0x0000000900157213 */ /* 0x000fe20000000000 */
[--C-:B------:R-:W-:Y:S02]  /*d760*/  @!P3 IMAD.IADD R19, R19, 0x1, -R5.reuse ;  /* 0x000000011313b824 */ /* 0x100fe400078e0a05 */
[C---:B------:R-:W-:Y:S01]  /*d770*/  IMAD R20, R5.reuse, R8, R20 ;  /* 0x0000000805147224 */ /* 0x040fe200078e0214 */
[C---:B------:R-:W-:Y:S01]  /*d780*/  ISETP.GT.U32.AND P6, PT, R5.reuse, R17, PT ;  /* 0x000000110500720c */ /* 0x040fe20003fc4070 */
[----:B------:R-:W-:Y:S01]  /*d790*/  @!P4 IMAD.IADD R18, R18, 0x1, -R5 ;  /* 0x000000011212c824 */ /* 0x000fe200078e0a05 */
[C---:B------:R-:W-:Y:S01]  /*d7a0*/  ISETP.GT.U32.AND P3, PT, R5.reuse, R19, PT ;  /* 0x000000130500720c */ /* 0x040fe20003f64070 */
[----:B------:R-:W-:Y:S01]  /*d7b0*/  IMAD.HI.U32 R11, R22, R21, RZ ;  /* 0x00000015160b7227 */ /* 0x000fe200078e00ff */
[----:B------:R-:W-:-:S03]  /*d7c0*/  ISETP.GT.U32.AND P4, PT, R5, R20, PT ;  /* 0x000000140500720c */ /* 0x000fc60003f84070 */
[----:B------:R-:W-:-:S04]  /*d7d0*/  IMAD.MOV R11, RZ, RZ, -R11 ;  /* 0x000000ffff0b7224 */ /* 0x000fc800078e0a0b */
[----:B------:R-:W-:Y:S02]  /*d7e0*/  IMAD R21, R5, R11, R21 ;  /* 0x0000000b05157224 */ /* 0x000fe400078e0215 */
[--C-:B------:R-:W-:Y:S02]  /*d7f0*/  @!P6 IMAD.IADD R17, R17, 0x1, -R5.reuse ;  /* 0x000000011111e824 */ /* 0x100fe400078e0a05 */
[--C-:B------:R-:W-:Y:S01]  /*d800*/  @!P3 IMAD.IADD R19, R19, 0x1, -R5.reuse ;  /* 0x000000011313b824 */ /* 0x100fe200078e0a05 */
[----:B------:R-:W-:Y:S01]  /*d810*/  ISETP.GT.U32.AND P3, PT, R5, R21, PT ;  /* 0x000000150500720c */ /* 0x000fe20003f64070 */
[----:B------:R-:W-:Y:S02]  /*d820*/  @!P4 IMAD.IADD R20, R20, 0x1, -R5 ;  /* 0x000000011414c824 */ /* 0x000fe400078e0a05 */
[----:B------:R-:W-:Y:S01]  /*d830*/  @!P2 IMAD.MOV R17, RZ, RZ, -R17 ;  /* 0x000000ffff11a224 */ /* 0x000fe200078e0a11 */
[----:B------:R-:W-:Y:S02]  /*d840*/  ISETP.GE.AND P2, PT, R27, RZ, PT ;  /* 0x000000ff1b00720c */ /* 0x000fe40003f46270 */
[----:B------:R-:W-:-:S02]  /*d850*/  IABS R27, R27 ;  /* 0x0000001b001b7213 */ /* 0x000fc40000000000 */
[----:B------:R-:W-:Y:S02]  /*d860*/  ISETP.GT.U32.AND P4, PT, R5, R20, PT ;  /* 0x000000140500720c */ /* 0x000fe40003f84070 */
[----:B------:R-:W-:Y:S01]  /*d870*/  ISETP.GE.AND P1, PT, R10, RZ, PT ;  /* 0x000000ff0a00720c */ /* 0x000fe20003f26270 */
[----:B------:R-:W-:-:S04]  /*d880*/  IMAD.HI.U32 R11, R22, R27, RZ ;  /* 0x0000001b160b7227 */ /* 0x000fc800078e00ff */
[----:B------:R-:W-:Y:S01]  /*d890*/  @!P5 IMAD.MOV R18, RZ, RZ, -R18 ;  /* 0x000000ffff12d224 */ /* 0x000fe200078e0a12 */
[----:B------:R-:W-:Y:S01]  /*d8a0*/  ISETP.GE.AND P5, PT, R23, RZ, PT ;  /* 0x000000ff1700720c */ /* 0x000fe20003fa6270 */
[----:B------:R-:W-:Y:S01]  /*d8b0*/  @!P3 IMAD.IADD R21, R21, 0x1, -R5 ;  /* 0x000000011515b824 */ /* 0x000fe200078e0a05 */
[----:B------:R-:W-:Y:S01]  /*d8c0*/  IABS R23, R23 ;  /* 0x0000001700177213 */ /* 0x000fe20000000000 */
[----:B------:R-:W-:Y:S01]  /*d8d0*/  IMAD.MOV R11, RZ, RZ, -R11 ;  /* 0x000000ffff0b7224 */ /* 0x000fe200078e0a0b */
[----:B------:R-:W-:Y:S01]  /*d8e0*/  ISETP.GE.AND P0, PT, R6, RZ, PT ;  /* 0x000000ff0600720c */ /* 0x000fe20003f06270 */
[----:B------:R-:W-:Y:S01]  /*d8f0*/  @!P4 IMAD.IADD R20, R20, 0x1, -R5 ;  /* 0x000000011414c824 */ /* 0x000fe200078e0a05 */
[C---:B------:R-:W-:Y:S01]  /*d900*/  ISETP.GT.U32.AND P3, PT, R5.reuse, R21, PT ;  /* 0x000000150500720c */ /* 0x040fe20003f64070 */
[----:B------:R-:W-:Y:S02]  /*d910*/  IMAD R27, R5, R11, R27 ;  /* 0x0000000b051b7224 */ /* 0x000fe400078e021b */
[----:B------:R-:W-:Y:S01]  /*d920*/  IMAD.HI.U32 R10, R22, R23, RZ ;  /* 0x00000017160a7227 */ /* 0x000fe200078e00ff */
[----:B------:R-:W-:-:S03]  /*d930*/  ISETP.GE.AND P6, PT, R9, RZ, PT ;  /* 0x000000ff0900720c */ /* 0x000fc60003fc6270 */
[----:B------:R-:W-:Y:S02]  /*d940*/  VIADD R9, R7, 0x6 ;  /* 0x0000000607097836 */ /* 0x000fe40000000000 */
[----:B------:R-:W-:Y:S01]  /*d950*/  @!P1 IMAD.MOV R20, RZ, RZ, -R20 ;  /* 0x000000ffff149224 */ /* 0x000fe200078e0a14 */
[----:B------:R-:W-:Y:S01]  /*d960*/  ISETP.GT.U32.AND P1, PT, R5, R27, PT ;  /* 0x0000001b0500720c */ /* 0x000fe20003f24070 */
[----:B------:R-:W-:Y:S01]  /*d970*/  IMAD.MOV R10, RZ, RZ, -R10 ;  /* 0x000000ffff0a7224 */ /* 0x000fe200078e0a0a */
[----:B------:R-:W-:Y:S01]  /*d980*/  IABS R8, R9 ;  /* 0x0000000900087213 */ /* 0x000fe20000000000 */
[----:B------:R-:W-:Y:S02]  /*d990*/  VIADD R6, R7, 0x7 ;  /* 0x0000000707067836 */ /* 0x000fe40000000000 */
[----:B------:R-:W-:Y:S02]  /*d9a0*/  IMAD R23, R5, R10, R23 ;  /* 0x0000000a05177224 */ /* 0x000fe400078e0217 */
[----:B------:R-:W-:Y:S01]  /*d9b0*/  @!P0 IMAD.MOV R19, RZ, RZ, -R19 ;  /* 0x000000ffff138224 */ /* 0x000fe200078e0a13 */
[----:B------:R-:W-:Y:S01]  /*d9c0*/  IABS R24, R6 ;  /* 0x0000000600187213 */ /* 0x000fe20000000000 */
[--C-:B------:R-:W-:Y:S01]  /*d9d0*/  @!P3 IMAD.IADD R21, R21, 0x1, -R5.reuse ;  /* 0x000000011515b824 */ /* 0x100fe200078e0a05 */
[----:B------:R-:W-:Y:S01]  /*d9e0*/  ISETP.GE.AND P0, PT, R6, RZ, PT ;  /* 0x000000ff0600720c */ /* 0x000fe20003f06270 */
[----:B------:R-:W-:Y:S01]  /*d9f0*/  IMAD.MOV.U32 R6, RZ, RZ, R8 ;  /* 0x000000ffff067224 */ /* 0x000fe200078e0008 */
[----:B------:R-:W-:Y:S01]  /*da00*/  ISETP.GT.U32.AND P3, PT, R5, R23, PT ;  /* 0x000000170500720c */ /* 0x000fe20003f64070 */
[----:B------:R-:W-:-:S02]  /*da10*/  @!P1 IMAD.IADD R27, R27, 0x1, -R5 ;  /* 0x000000011b1b9824 */ /* 0x000fc400078e0a05 */
[----:B------:R-:W-:Y:S01]  /*da20*/  IMAD.HI.U32 R8, R22, R6, RZ ;  /* 0x0000000616087227 */ /* 0x000fe200078e00ff */
[----:B------:R-:W-:-:S03]  /*da30*/  ISETP.GE.AND P4, PT, R9, RZ, PT ;  /* 0x000000ff0900720c */ /* 0x000fc60003f86270 */
[----:B------:R-:W-:Y:S01]  /*da40*/  IMAD.HI.U32 R25, R22, R24, RZ ;  /* 0x0000001816197227 */ /* 0x000fe200078e00ff */
[----:B------:R-:W-:-:S03]  /*da50*/  ISETP.GT.U32.AND P1, PT, R5, R27, PT ;  /* 0x0000001b0500720c */ /* 0x000fc60003f24070 */
[----:B------:R-:W-:Y:S02]  /*da60*/  IMAD.MOV R8, RZ, RZ, -R8 ;  /* 0x000000ffff087224 */ /* 0x000fe400078e0a08 */
[----:B------:R-:W-:Y:S02]  /*da70*/  VIADD R11, R7, 0x5 ;  /* 0x00000005070b7836 */ /* 0x000fe40000000000 */
[----:B------:R-:W-:Y:S02]  /*da80*/  IMAD.MOV R9, RZ, RZ, -R25 ;  /* 0x000000ffff097224 */ /* 0x000fe400078e0a19 */
[----:B------:R-:W-:Y:S01]  /*da90*/  IMAD R6, R5, R8, R6 ;  /* 0x0000000805067224 */ /* 0x000fe200078e0206 */
[----:B------:R-:W-:Y:S01]  /*daa0*/  IABS R8, R11 ;  /* 0x0000000b00087213 */ /* 0x000fe20000000000 */
[----:B------:R-:W-:Y:S02]  /*dab0*/  @!P3 IMAD.IADD R23, R23, 0x1, -R5 ;  /* 0x000000011717b824 */ /* 0x000fe400078e0a05 */
[C---:B------:R-:W-:Y:S01]  /*dac0*/  IMAD R24, R5.reuse, R9, R24 ;  /* 0x0000000905187224 */ /* 0x040fe200078e0218 */
[----:B------:R-:W-:Y:S01]  /*dad0*/  IABS R9, R29 ;  /* 0x0000001d00097213 */ /* 0x000fe20000000000 */
[----:B------:R-:W-:Y:S01]  /*dae0*/  @!P6 IMAD.MOV R21, RZ, RZ, -R21 ;  /* 0x000000ffff15e224 */ /* 0x000fe200078e0a15 */
[C---:B------:R-:W-:Y:S01]  /*daf0*/  ISETP.GT.U32.AND P3, PT, R5.reuse, R23, PT ;  /* 0x000000170500720c */ /* 0x040fe20003f64070 */
[----:B------:R-:W-:Y:S01]  /*db00*/  IMAD.HI.U32 R25, R22, R8, RZ ;  /* 0x0000000816197227 */ /* 0x000fe200078e00ff */
[----:B------:R-:W-:-:S02]  /*db10*/  ISETP.GT.U32.AND P6, PT, R5, R24, PT ;  /* 0x000000180500720c */ /* 0x000fc40003fc4070 */
[----:B------:R-:W-:Y:S01]  /*db20*/  IABS R10, R3 ;  /* 0x00000003000a7213 */ /* 0x000fe20000000000 */
[----:B------:R-:W-:Y:S02]  /*db30*/  IMAD.MOV R25, RZ, RZ, -R25 ;  /* 0x000000ffff197224 */ /* 0x000fe400078e0a19 */
[----:B------:R-:W-:Y:S01]  /*db40*/  @!P1 IMAD.IADD R27, R27, 0x1, -R5 ;  /* 0x000000011b1b9824 */ /* 0x000fe200078e0a05 */
[----:B------:R-:W-:Y:S01]  /*db50*/  ISETP.GT.U32.AND P1, PT, R5, R6, PT ;  /* 0x000000060500720c */ /* 0x000fe20003f24070 */
[----:B------:R-:W-:Y:S01]  /*db60*/  IMAD.HI.U32 R26, R22, R9, RZ ;  /* 0x00000009161a7227 */ /* 0x000fe200078e00ff */
[----:B0-----:R-:W-:-:S03]  /*db70*/  SHF.R.U32.HI R2, RZ, 0x5, R2 ;  /* 0x00000005ff027819 */ /* 0x001fc60000011602 */
[----:B------:R-:W-:Y:S01]  /*db80*/  IMAD.HI.U32 R28, R22, R10, RZ ;  /* 0x0000000a161c7227 */ /* 0x000fe200078e00ff */
[----:B------:R-:W-:Y:S03]  /*db90*/  STL [R1+0x1110], R0 ;  /* 0x0011100001007387 */ /* 0x000fe60000100800 */
[----:B------:R-:W-:Y:S01]  /*dba0*/  IMAD R8, R5, R25, R8 ;  /* 0x0000001905087224 */ /* 0x000fe200078e0208 */
[----:B------:R0:W-:Y:S01]  /*dbb0*/  STL [R1+0x1114], R4 ;  /* 0x0011140401007387 */ /* 0x0001e20000100800 */
[----:B------:R-:W-:Y:S02]  /*dbc0*/  IMAD.MOV R25, RZ, RZ, -R26 ;  /* 0x000000ffff197224 */ /* 0x000fe400078e0a1a */
[----:B------:R-:W-:Y:S01]  /*dbd0*/  IMAD.MOV R26, RZ, RZ, -R28 ;  /* 0x000000ffff1a7224 */ /* 0x000fe200078e0a1c */
[----:B------:R-:W-:Y:S01]  /*dbe0*/  SGXT.U32 R2, R2, 0x1 ;  /* 0x000000010202781a */ /* 0x000fe20000000000 */
[--C-:B------:R-:W-:Y:S01]  /*dbf0*/  @!P3 IMAD.IADD R23, R23, 0x1, -R5.reuse ;  /* 0x000000011717b824 */ /* 0x100fe200078e0a05 */
[----:B------:R-:W-:Y:S01]  /*dc00*/  ISETP.GT.U32.AND P3, PT, R5, R8, PT ;  /* 0x000000080500720c */ /* 0x000fe20003f64070 */
[----:B------:R-:W-:-:S02]  /*dc10*/  @!P6 IMAD.IADD R24, R24, 0x1, -R5 ;  /* 0x000000011818e824 */ /* 0x000fc400078e0a05 */
[----:B0-----:R-:W-:Y:S02]  /*dc20*/  VIADD R4, R7, 0x2 ;  /* 0x0000000207047836 */ /* 0x001fe40000000000 */
[C---:B------:R-:W-:Y:S01]  /*dc30*/  IMAD R10, R5.reuse, R26, R10 ;  /* 0x0000001a050a7224 */ /* 0x040fe200078e020a */
[----:B------:R-:W-:Y:S02]  /*dc40*/  LOP3.LUT R2, R2, 0x3e, RZ, 0xfc, !PT ;  /* 0x0000003e02027812 */ /* 0x000fe400078efcff */
[----:B------:R-:W-:Y:S01]  /*dc50*/  IABS R28, R4 ;  /* 0x00000004001c7213 */ /* 0x000fe20000000000 */
[----:B------:R-:W-:Y:S01]  /*dc60*/  @!P1 IMAD.IADD R6, R6, 0x1, -R5 ;  /* 0x0000000106069824 */ /* 0x000fe200078e0a05 */
[----:B------:R0:W-:Y:S01]  /*dc70*/  STL [R1+0x1118], R12 ;  /* 0x0011180c01007387 */ /* 0x0001e20000100800 */
[C---:B------:R-:W-:Y:S01]  /*dc80*/  ISETP.GT.U32.AND P6, PT, R5.reuse, R24, PT ;  /* 0x000000180500720c */ /* 0x040fe20003fc4070 */
[C---:B------:R-:W-:Y:S01]  /*dc90*/  IMAD R9, R5.reuse, R25, R9 ;  /* 0x0000001905097224 */ /* 0x040fe200078e0209 */
[----:B------:R-:W-:Y:S01]  /*dca0*/  ISETP.GT.U32.AND P1, PT, R5, R10, PT ;  /* 0x0000000a0500720c */ /* 0x000fe20003f24070 */
[----:B------:R-:W-:Y:S01]  /*dcb0*/  STL [R1+0x111c], R13 ;  /* 0x00111c0d01007387 */ /* 0x000fe20000100800 */
[----:B------:R-:W-:-:S02]  /*dcc0*/  VIADD R25, R7, 0x1 ;  /* 0x0000000107197836 */ /* 0x000fc40000000000 */
[----:B------:R-:W-:Y:S01]  /*dcd0*/  IMAD R2, R2, UR8, RZ ;  /* 0x0000000802027c24 */ /* 0x000fe2000f8e02ff */
[----:B------:R-:W-:Y:S01]  /*dce0*/  STL [R1+0x1120], R14 ;  /* 0x0011200e01007387 */ /* 0x000fe20000100800 */
[----:B------:R-:W-:Y:S02]  /*dcf0*/  IMAD R0, RZ, RZ, -UR8 ;  /* 0x80000008ff007e24 */ /* 0x000fe4000f8e02ff */
[----:B0-----:R-:W-:Y:S01]  /*dd00*/  IMAD.HI.U32 R12, R22, R28, RZ ;  /* 0x0000001c160c7227 */ /* 0x001fe200078e00ff */
[----:B------:R-:W-:Y:S01]  /*dd10*/  STL [R1+0x1124], R15 ;  /* 0x0011240f01007387 */ /* 0x000fe20000100800 */
[----:B------:R-:W-:-:S03]  /*dd20*/  IABS R26, R25 ;  /* 0x00000019001a7213 */ /* 0x000fc60000000000 */
[----:B------:R-:W-:Y:S01]  /*dd30*/  STL [R1+0x1128], R16 ;  /* 0x0011281001007387 */ /* 0x000fe20000100800 */
[----:B------:R-:W-:Y:S02]  /*dd40*/  IMAD.MOV R12, RZ, RZ, -R12 ;  /* 0x000000ffff0c7224 */ /* 0x000fe400078e0a0c */
[----:B------:R-:W-:Y:S01]  /*dd50*/  IMAD R2, R0, 0x2, R2 ;  /* 0x0000000200027824 */ /* 0x000fe200078e0202 */
[----:B------:R-:W-:Y:S01]  /*dd60*/  STL [R1+0x112c], R17 ;  /* 0x00112c1101007387 */ /* 0x000fe20000100800 */
[----:B------:R-:W-:-:S03]  /*dd70*/  @!P3 IMAD.IADD R8, R8, 0x1, -R5 ;  /* 0x000000010808b824 */ /* 0x000fc600078e0a05 */
[----:B------:R-:W-:Y:S01]  /*dd80*/  STL [R1+0x1130], R18 ;  /* 0x0011301201007387 */ /* 0x000fe20000100800 */
[----:B------:R-:W-:-:S03]  /*dd90*/  ISETP.GE.AND P3, PT, R11, RZ, PT ;  /* 0x000000ff0b00720c */ /* 0x000fc60003f66270 */
[----:B------:R-:W-:Y:S01]  /*dda0*/  STL [R1+0x1134], R19 ;  /* 0x0011341301007387 */ /* 0x000fe20000100800 */
[----:B------:R-:W-:-:S03]  /*ddb0*/  IMAD R11, R5, R12, R28 ;  /* 0x0000000c050b7224 */ /* 0x000fc600078e021c */
[----:B------:R-:W-:Y:S01]  /*ddc0*/  STL [R1+0x1138], R20 ;  /* 0x0011381401007387 */ /* 0x000fe20000100800 */
[----:B------:R-:W-:-:S03]  /*ddd0*/  IMAD.HI.U32 R28, R22, R26, RZ ;  /* 0x0000001a161c7227 */ /* 0x000fc600078e00ff */
[----:B------:R-:W-:Y:S01]  /*dde0*/  STL [R1+0x113c], R21 ;  /* 0x00113c1501007387 */ /* 0x000fe20000100800 */
[----:B------:R-:W-:-:S03]  /*ddf0*/  IMAD.MOV.U32 R22, RZ, RZ, R27 ;  /* 0x000000ffff167224 */ /* 0x000fc600078e001b */
[----:B------:R-:W2:Y:S01]  /*de00*/  LDL.LU R7, [R1+0x11bc] ;  /* 0x0011bc0001077983 */ /* 0x000ea20000300800 */
[----:B------:R-:W-:-:S03]  /*de10*/  @!P6 IMAD.IADD R24, R24, 0x1, -R5 ;  /* 0x000000011818e824 */ /* 0x000fc600078e0a05 */
[----:B------:R0:W-:Y:S01]  /*de20*/  STL [R1+0x43c], R2 ;  /* 0x00043c0201007387 */ /* 0x0001e20000100800 */
[----:B------:R-:W-:Y:S01]  /*de30*/  @!P1 IMAD.IADD R10, R10, 0x1, -R5 ;  /* 0x000000010a0a9824 */ /* 0x000fe200078e0a05 */
[C---:B------:R-:W-:Y:S02]  /*de40*/  ISETP.GT.U32.AND P6, PT, R5.reuse, R9, PT ;  /* 0x000000090500720c */ /* 0x040fe40003fc4070 */
[----:B------:R-:W-:Y:S01]  /*de50*/  ISETP.GT.U32.AND P1, PT, R5, R8, PT ;  /* 0x000000080500720c */ /* 0x000fe20003f24070 */
[----:B------:R-:W-:Y:S02]  /*de60*/  @!P2 IMAD.MOV R22, RZ, RZ, -R22 ;  /* 0x000000ffff16a224 */ /* 0x000fe400078e0a16 */
[----:B0-----:R-:W-:Y:S02]  /*de70*/  IMAD R2, R0, 0x2, R2 ;  /* 0x0000000200027824 */ /* 0x001fe400078e0202 */
[----:B------:R-:W-:-:S03]  /*de80*/  @!P5 IMAD.MOV R23, RZ, RZ, -R23 ;  /* 0x000000ffff17d224 */ /* 0x000fc600078e0a17 */
[----:B------:R0:W-:Y:S01]  /*de90*/  STL [R1+0x448], R2 ;  /* 0x0004480201007387 */ /* 0x0001e20000100800 */
[----:B------:R-:W-:-:S03]  /*dea0*/  @!P0 IMAD.MOV R24, RZ, RZ, -R24 ;  /* 0x000000ffff188224 */ /* 0x000fc600078e0a18 */
[----:B------:R-:W-:Y:S01]  /*deb0*/  STL [R1+0x1140], R22 ;  /* 0x0011401601007387 */ /* 0x000fe20000100800 */
[----:B0-----:R-:W-:-:S03]  /*dec0*/  IMAD R2, R0, 0x2, R2 ;  /* 0x0000000200027824 */ /* 0x001fc600078e0202 */
[----:B------:R-:W-:Y:S04]  /*ded0*/  STL [R1+0x1144], R23 ;  /* 0x0011441701007387 */ /* 0x000fe80000100800 */
[----:B------:R0:W-:Y:S01]  /*dee0*/  STL [R1+0x3ec], R2 ;  /* 0x0003ec0201007387 */ /* 0x0001e20000100800 */
[--C-:B------:R-:W-:Y:S01]  /*def0*/  @!P6 IMAD.IADD R9, R9, 0x1, -R5.reuse ;  /* 0x000000010909e824 */ /* 0x100fe200078e0a05 */
[----:B------:R-:W-:Y:S01]  /*df00*/  ISETP.GT.U32.AND P6, PT, R5, R6, PT ;  /* 0x000000060500720c */ /* 0x000fe20003fc4070 */
[----:B------:R-:W-:Y:S01]  /*df10*/  @!P1 IMAD.IADD R8, R8, 0x1, -R5 ;  /* 0x0000000108089824 */ /* 0x000fe200078e0a05 */
[----:B------:R-:W-:Y:S01]  /*df20*/  STL [R1+0x1148], R24 ;  /* 0x0011481801007387 */ /* 0x000fe20000100800 */
[----:B------:R-:W-:Y:S01]  /*df30*/  ISETP.GE.AND P1, PT, R3, RZ, PT ;  /* 0x000000ff0300720c */ /* 0x000fe20003f26270 */
[----:B0-----:R-:W-:-:S04]  /*df40*/  IMAD R2, R0, 0x2, R2 ;  /* 0x0000000200027824 */ /* 0x001fc800078e0202 */
[----:B------:R-:W-:Y:S01]  /*df50*/  IMAD R3, R0, 0x2, R2 ;  /* 0x0000000200037824 */ /* 0x000fe200078e0202 */
[----:B------:R0:W-:Y:S02]  /*df60*/  STL [R1+0x3e8], R2 ;  /* 0x0003e80201007387 */ /* 0x0001e40000100800 */
[----:B0-----:R-:W0:Y:S02]  /*df70*/  S2R R2, SR_TID.X ;  /* 0x0000000000027919 */ /* 0x001e240000002100 */
[----:B------:R-:W-:Y:S01]  /*df80*/  @!P6 IMAD.IADD R6, R6, 0x1, -R5 ;  /* 0x000000010606e824 */ /* 0x000fe200078e0a05 */
[C---:B------:R-:W-:Y:S02]  /*df90*/  ISETP.GT.U32.AND P6, PT, R5.reuse, R11, PT ;  /* 0x0000000b0500720c */ /* 0x040fe40003fc4070 */
[C---:B------:R-:W-:Y:S01]  /*dfa0*/  ISETP.GT.U32.AND P5, PT, R5.reuse, R9, PT ;  /* 0x000000090500720c */ /* 0x040fe20003fa4070 */
[----:B------:R1:W-:Y:S01]  /*dfb0*/  STL [R1+0x3e0], R3 ;  /* 0x0003e00301007387 */ /* 0x0003e20000100800 */
[----:B------:R-:W-:Y:S01]  /*dfc0*/  ISETP.GT.U32.AND P2, PT, R5, R10, PT ;  /* 0x0000000a0500720c */ /* 0x000fe20003f44070 */
[----:B------:R-:W-:-:S02]  /*dfd0*/  IMAD.MOV R27, RZ, RZ, -R28 ;  /* 0x000000ffff1b7224 */ /* 0x000fc400078e0a1c */
[----:B-1----:R-:W-:-:S06]  /*dfe0*/  IMAD R3, R0, 0x2, R3 ;  /* 0x0000000200037824 */ /* 0x002fcc00078e0203 */
[----:B------:R-:W-:Y:S01]  /*dff0*/  @!P6 IMAD.IADD R11, R11, 0x1, -R5 ;  /* 0x000000010b0be824 */ /* 0x000fe200078e0a05 */
[----:B------:R1:W-:Y:S01]  /*e000*/  STL [R1+0x3e4], R3 ;  /* 0x0003e40301007387 */ /* 0x0003e20000100800 */
[----:B------:R-:W-:-:S03]  /*e010*/  IMAD R26, R5, R27, R26 ;  /* 0x0000001b051a7224 */ /* 0x000fc600078e021a */
[----:B------:R-:W-:Y:S01]  /*e020*/  ISETP.GT.U32.AND P6, PT, R5, R11, PT ;  /* 0x0000000b0500720c */ /* 0x000fe20003fc4070 */
[----:B------:R-:W-:Y:S02]  /*e030*/  @!P5 IMAD.IADD R9, R9, 0x1, -R5 ;  /* 0x000000010909d824 */ /* 0x000fe400078e0a05 */
[----:B-1----:R-:W-:Y:S02]  /*e040*/  IMAD R3, R0, 0x2, R3 ;  /* 0x0000000200037824 */ /* 0x002fe400078e0203 */
[----:B0-----:R-:W-:Y:S02]  /*e050*/  IMAD.SHL.U32 R13, R2, 0x40, RZ ;  /* 0x00000040020d7824 */ /* 0x001fe400078e00ff */
[----:B------:R-:W-:Y:S01]  /*e060*/  IMAD R12, R0, 0x2, R3 ;  /* 0x00000002000c7824 */ /* 0x000fe200078e0203 */
[----:B------:R-:W-:Y:S01]  /*e070*/  ISETP.GT.U32.AND P5, PT, R5, R26, PT ;  /* 0x0000001a0500720c */ /* 0x000fe20003fa4070 */
[----:B------:R-:W-:Y:S01]  /*e080*/  STL [R1+0x3f4], R3 ;  /* 0x0003f40301007387 */ /* 0x000fe20000100800 */
[----:B------:R-:W-:Y:S01]  /*e090*/  LOP3.LUT R28, R2, 0x3, RZ, 0xc0, !PT ;  /* 0x00000003021c7812 */ /* 0x000fe200078ec0ff */
[----:B------:R-:W-:-:S02]  /*e0a0*/  @!P2 IMAD.IADD R10, R10, 0x1, -R5 ;  /* 0x000000010a0aa824 */ /* 0x000fc400078e0a05 */
[----:B------:R-:W-:Y:S01]  /*e0b0*/  STL [R1+0x1038], R13 ;  /* 0x0010380d01007387 */ /* 0x000fe20000100800 */
[----:B------:R-:W-:-:S03]  /*e0c0*/  ISETP.GE.AND P0, PT, R29, RZ, PT ;  /* 0x000000ff1d00720c */ /* 0x000fc60003f06270 */
[----:B------:R0:W-:Y:S01]  /*e0d0*/  STL [R1+0x3fc], R12 ;  /* 0x0003fc0c01007387 */ /* 0x0001e20000100800 */
[----:B------:R-:W-:Y:S01]  /*e0e0*/  ISETP.GE.AND P2, PT, R4, RZ, PT ;  /* 0x000000ff0400720c */ /* 0x000fe20003f46270 */
[----:B------:R-:W-:Y:S01]  /*e0f0*/  IMAD.SHL.U32 R4, R2, 0x8, RZ ;  /* 0x0000000802047824 */ /* 0x000fe200078e00ff */
[----:B------:R-:W-:Y:S01]  /*e100*/  SHF.R.U32.HI R29, RZ, 0x2, R2 ;  /* 0x00000002ff1d7819 */ /* 0x000fe20000011602 */
[----:B------:R-:W-:Y:S01]  /*e110*/  IMAD R28, R28, 0x88, RZ ;  /* 0x000000881c1c7824 */ /* 0x000fe200078e02ff */
[----:B------:R-:W-:Y:S01]  /*e120*/  LOP3.LUT R27, R13, 0x1c0, RZ, 0xc0, !PT ;  /* 0x000001c00d1b7812 */ /* 0x000fe200078ec0ff */
[----:B------:R-:W-:Y:S02]  /*e130*/  @!P6 IMAD.IADD R11, R11, 0x1, -R5 ;  /* 0x000000010b0be824 */ /* 0x000fe400078e0a05 */
[C---:B0-----:R-:W-:Y:S01]  /*e140*/  IMAD R12, R0.reuse, 0x2, R12 ;  /* 0x00000002000c7824 */ /* 0x041fe200078e020c */
[----:B------:R-:W-:Y:S02]  /*e150*/  SGXT.U32 R29, R29, 0x3 ;  /* 0x000000031d1d781a */ /* 0x000fe40000000000 */
[----:B------:R-:W-:Y:S01]  /*e160*/  ISETP.GE.AND P6, PT, R25, RZ, PT ;  /* 0x000000ff1900720c */ /* 0x000fe20003fc6270 */
[----:B------:R-:W-:Y:S01]  /*e170*/  IMAD R0, R0, 0x2, R12 ;  /* 0x0000000200007824 */ /* 0x000fe200078e020c */
[----:B------:R0:W-:Y:S01]  /*e180*/  STL [R1+0x103c], R4 ;  /* 0x00103c0401007387 */ /* 0x0001e20000100800 */
[----:B------:R-:W-:Y:S01]  /*e190*/  IMAD R25, RZ, RZ, -UR8 ;  /* 0x80000008ff197e24 */ /* 0x000fe2000f8e02ff */
[----:B------:R-:W-:-:S02]  /*e1a0*/  LOP3.LUT R27, R27, 0x30, R4, 0xf8, !PT ;  /* 0x000000301b1b7812 */ /* 0x000fc400078ef804 */
[----:B------:R-:W-:Y:S01]  /*e1b0*/  STL [R1+0x400], R12 ;  /* 0x0004000c01007387 */ /* 0x000fe20000100800 */
[----:B------:R-:W-:Y:S02]  /*e1c0*/  @!P5 IMAD.IADD R26, R26, 0x1, -R5 ;  /* 0x000000011a1ad824 */ /* 0x000fe400078e0a05 */
[----:B------:R-:W-:Y:S01]  /*e1d0*/  IMAD.SHL.U32 R3, R2, 0x2, RZ ;  /* 0x0000000202037824 */ /* 0x000fe200078e00ff */
[----:B------:R1:W-:Y:S01]  /*e1e0*/  STL [R1+0x408], R0 ;  /* 0x0004080001007387 */ /* 0x0003e20000100800 */
[----:B0-----:R-:W-:Y:S02]  /*e1f0*/  LOP3.LUT R4, R28, R29, RZ, 0xfc, !PT ;  /* 0x0000001d1c047212 */ /* 0x001fe400078efcff */
[----:B------:R-:W-:Y:S01]  /*e200*/  ISETP.GT.U32.AND P5, PT, R5, R26, PT ;  /* 0x0000001a0500720c */ /* 0x000fe20003fa4070 */
[----:B-1----:R-:W-:Y:S02]  /*e210*/  IMAD R0, R25, 0x2, R0 ;  /* 0x0000000219007824 */ /* 0x002fe400078e0200 */
[----:B------:R-:W-:Y:S01]  /*e220*/  STL [R1+0x220], R4 ;  /* 0x0002200401007387 */ /* 0x000fe20000100800 */
[----:B------:R-:W-:-:S03]  /*e230*/  LOP3.LUT R3, R27, 0x30, R3, 0x78, !PT ;  /* 0x000000301b037812 */ /* 0x000fc600078e7803 */
[----:B------:R0:W-:Y:S01]  /*e240*/  STL [R1+0x404], R0 ;  /* 0x0004040001007387 */ /* 0x0001e20000100800 */
[----:B------:R-:W-:Y:S01]  /*e250*/  LOP3.LUT R2, R2, 0x3f, RZ, 0xc0, !PT ;  /* 0x0000003f02027812 */ /* 0x000fe200078ec0ff */
[----:B------:R-:W-:Y:S02]  /*e260*/  @!P4 IMAD.MOV R6, RZ, RZ, -R6 ;  /* 0x000000ffff06c224 */ /* 0x000fe400078e0a06 */
[----:B------:R-:W-:Y:S01]  /*e270*/  STL [R1+0x228], R3 ;  /* 0x0002280301007387 */ /* 0x000fe20000100800 */
[----:B0-----:R-:W-:Y:S02]  /*e280*/  IMAD R0, R25, 0x2, R0 ;  /* 0x0000000219007824 */ /* 0x001fe400078e0200 */
[----:B------:R-:W-:-:S03]  /*e290*/  IMAD R2, R2, UR9, RZ ;  /* 0x0000000902027c24 */ /* 0x000fc6000f8e02ff */
[----:B------:R0:W-:Y:S01]  /*e2a0*/  STL [R1+0x410], R0 ;  /* 0x0004100001007387 */ /* 0x0001e20000100800 */
[----:B------:R-:W-:-:S03]  /*e2b0*/  @!P5 IMAD.IADD R26, R26, 0x1, -R5 ;  /* 0x000000011a1ad824 */ /* 0x000fc600078e0a05 */
[----:B------:R-:W-:Y:S01]  /*e2c0*/  STL [R1+0x114c], R6 ;  /* 0x00114c0601007387 */ /* 0x000fe20000100800 */
[C---:B0-----:R-:W-:Y:S01]  /*e2d0*/  IMAD R0, R25.reuse, 0x2, R0 ;  /* 0x0000000219007824 */ /* 0x041fe200078e0200 */
[----:B------:R-:W-:Y:S01]  /*e2e0*/  IADD3 R5, P4, PT, R2, UR12, RZ ;  /* 0x0000000c02057c10 */ /* 0x000fe2000ff9e0ff */
[----:B------:R-:W-:Y:S01]  /*e2f0*/  @!P3 IMAD.MOV R8, RZ, RZ, -R8 ;  /* 0x000000ffff08b224 */ /* 0x000fe200078e0a08 */
[----:B------:R-:W0:Y:S02]  /*e300*/  LDCU UR12, c[0x0][0x3a0] ;  /* 0x00007400ff0c77ac */ /* 0x000e240008000800 */
[----:B------:R1:W-:Y:S02]  /*e310*/  STL [R1+0x40c], R0 ;  /* 0x00040c0001007387 */ /* 0x0003e40000100800 */
[----:B-1----:R-:W-:-:S05]  /*e320*/  IMAD R0, R25, 0x2, R0 ;  /* 0x0000000219007824 */ /* 0x002fca00078e0200 */
[----:B------:R1:W-:Y:S01]  /*e330*/  STL [R1+0x420], R0 ;  /* 0x0004200001007387 */ /* 0x0003e20000100800 */
[----:B------:R-:W-:-:S03]  /*e340*/  IMAD R6, R25, 0x2, R0 ;  /* 0x0000000219067824 */ /* 0x000fc600078e0200 */
[----:B------:R3:W-:Y:S04]  /*e350*/  STL [R1+0x1060], R5 ;  /* 0x0010600501007387 */ /* 0x0007e80000100800 */
[----:B------:R-:W4:Y:S04]  /*e360*/  LDL.LU R24, [R1+0x3d8] ;  /* 0x0003d80001187983 */ /* 0x000f280000300800 */
[----:B------:R-:W5:Y:S04]  /*e370*/  LDL.LU R23, [R1+0x3d4] ;  /* 0x0003d40001177983 */ /* 0x000f680000300800 */
[----:B------:R-:W5:Y:S04]  /*e380*/  LDL.LU R22, [R1+0x3d0] ;  /* 0x0003d00001167983 */ /* 0x000f680000300800 */
[----:B------:R-:W-:Y:S04]  /*e390*/  STL [R1+0x424], R6 ;  /* 0x0004240601007387 */ /* 0x000fe80000100800 */
[----:B------:R-:W5:Y:S04]  /*e3a0*/  LDL.LU R21, [R1+0x3cc] ;  /* 0x0003cc0001157983 */ /* 0x000f680000300800 */
        /* <DEDUP_REMOVED lines=10> */
[----:B-1----:R-:W5:Y:S01]  /*e450*/  LDL.LU R0, [R1+0xe8] ;  /* 0x0000e80001007983 */ /* 0x002f620000300800 */
[----:B---3--:R-:W-:-:S02]  /*e460*/  IMAD R5, R25, 0x2, R6 ;  /* 0x0000000219057824 */ /* 0x008fc400078e0206 */
[----:B------:R-:W-:Y:S01]  /*e470*/  @!P0 IMAD.MOV R9, RZ, RZ, -R9 ;  /* 0x000000ffff098224 */ /* 0x000fe200078e0a09 */
[----:B------:R-:W3:Y:S01]  /*e480*/  LDL.LU R3, [R1+0xec] ;  /* 0x0000ec0001037983 */ /* 0x000ee20000300800 */
[----:B------:R-:W-:Y:S02]  /*e490*/  @!P1 IMAD.MOV R10, RZ, RZ, -R10 ;  /* 0x000000ffff0a9224 */ /* 0x000fe400078e0a0a */
[----:B------:R-:W-:Y:S01]  /*e4a0*/  @!P2 IMAD.MOV R11, RZ, RZ, -R11 ;  /* 0x000000ffff0ba224 */ /* 0x000fe200078e0a0b */
[----:B------:R-:W3:Y:S01]  /*e4b0*/  LDL.LU R2, [R1+0xf0] ;  /* 0x0000f00001027983 */ /* 0x000ee20000300800 */
[----:B------:R-:W-:-:S03]  /*e4c0*/  @!P6 IMAD.MOV R26, RZ, RZ, -R26 ;  /* 0x000000ffff1ae224 */ /* 0x000fc600078e0a1a */
[----:B------:R-:W-:Y:S04]  /*e4d0*/  STL [R1+0x1150], R8 ;  /* 0x0011500801007387 */ /* 0x000fe80000100800 */
[----:B------:R5:W-:Y:S04]  /*e4e0*/  STL [R1+0x418], R5 ;  /* 0x0004180501007387 */ /* 0x000be80000100800 */
[----:B------:R-:W-:Y:S04]  /*e4f0*/  STL [R1+0x1154], R9 ;  /* 0x0011540901007387 */ /* 0x000fe80000100800 */
[----:B------:R-:W-:Y:S04]  /*e500*/  STL [R1+0x1158], R10 ;  /* 0x0011580a01007387 */ /* 0x000fe80000100800 */
[----:B------:R-:W-:Y:S04]  /*e510*/  STL [R1+0x115c], R11 ;  /* 0x00115c0b01007387 */ /* 0x000fe80000100800 */
[----:B------:R-:W-:Y:S01]  /*e520*/  STL [R1+0x1160], R26 ;  /* 0x0011601a01007387 */ /* 0x000fe20000100800 */
[----:B--2---:R-:W-:-:S02]  /*e530*/  ISETP.NE.AND P5, PT, R7, RZ, PT ;  /* 0x000000ff0700720c */ /* 0x004fc40003fa5270 */
[----:B------:R-:W-:-:S04]  /*e540*/  LOP3.LUT R7, RZ, R7, RZ, 0x33, !PT ;  /* 0x00000007ff077212 */ /* 0x000fc800078e33ff */
[C---:B----4-:R-:W-:Y:S02]  /*e550*/  SEL R25, R7.reuse, R24, !P5 ;  /* 0x0000001807197207 */ /* 0x050fe40006800000 */
[----:B-----5:R-:W-:-:S03]  /*e560*/  SEL R5, R7, R23, !P5 ;  /* 0x0000001707057207 */ /* 0x020fc60006800000 */
[----:B------:R-:W-:Y:S01]  /*e570*/  STL [R1+0x1164], R25 ;  /* 0x0011641901007387 */ /* 0x000fe20000100800 */
[----:B------:R-:W-:-:S03]  /*e580*/  SEL R8, R7, R22, !P5 ;  /* 0x0000001607087207 */ /* 0x000fc60006800000 */
[----:B------:R1:W-:Y:S01]  /*e590*/  STL [R1], R5 ;  /* 0x0000000501007387 */ /* 0x0003e20000100800 */
[----:B------:R-:W-:-:S03]  /*e5a0*/  SEL R6, R7, R21, !P5 ;  /* 0x0000001507067207 */ /* 0x000fc60006800000 */
[----:B------:R2:W-:Y:S01]  /*e5b0*/  STL [R1+0x18], R8 ;  /* 0x0000180801007387 */ /* 0x0005e20000100800 */
[----:B-1----:R-:W-:-:S03]  /*e5c0*/  SEL R5, R7, R20, !P5 ;  /* 0x0000001407057207 */ /* 0x002fc60006800000 */
[----:B------:R1:W-:Y:S04]  /*e5d0*/  STL [R1+0x1c], R6 ;  /* 0x00001c0601007387 */ /* 0x0003e80000100800 */
[----:B------:R4:W-:Y:S01]  /*e5e0*/  STL [R1+0x20], R5 ;  /* 0x0000200501007387 */ /* 0x0009e20000100800 */
[C---:B--2---:R-:W-:Y:S02]  /*e5f0*/  SEL R8, R7.reuse, R19, !P5 ;  /* 0x0000001307087207 */ /* 0x044fe40006800000 */
[----:B-1----:R-:W-:-:S03]  /*e600*/  SEL R6, R7, R18, !P5 ;  /* 0x0000001207067207 */ /* 0x002fc60006800000 */
[----:B------:R1:W-:Y:S01]  /*e610*/  STL [R1+0x28], R8 ;  /* 0x0000280801007387 */ /* 0x0003e20000100800 */
[----:B----4-:R-:W-:-:S03]  /*e620*/  SEL R5, R7, R17, !P5 ;  /* 0x0000001107057207 */ /* 0x010fc60006800000 */
[----:B------:R2:W-:Y:S04]  /*e630*/  STL [R1+0x34], R6 ;  /* 0x0000340601007387 */ /* 0x0005e80000100800 */
[----:B------:R4:W-:Y:S01]  /*e640*/  STL [R1+0x40], R5 ;  /* 0x0000400501007387 */ /* 0x0009e20000100800 */
[C---:B-1----:R-:W-:Y:S02]  /*e650*/  SEL R8, R7.reuse, R16, !P5 ;  /* 0x0000001007087207 */ /* 0x042fe40006800000 */
[----:B--2---:R-:W-:-:S03]  /*e660*/  SEL R6, R7, R15, !P5 ;  /* 0x0000000f07067207 */ /* 0x004fc60006800000 */
[----:B------:R1:W-:Y:S01]  /*e670*/  STL [R1+0x48], R8 ;  /* 0x0000480801007387 */ /* 0x0003e20000100800 */
[----:B----4-:R-:W-:-:S03]  /*e680*/  SEL R5, R7, R14, !P5 ;  /* 0x0000000e07057207 */ /* 0x010fc60006800000 */
[----:B------:R2:W-:Y:S04]  /*e690*/  STL [R1+0x6c], R6 ;  /* 0x00006c0601007387 */ /* 0x0005e80000100800 */
[----:B------:R4:W-:Y:S01]  /*e6a0*/  STL [R1+0x70], R5 ;  /* 0x0000700501007387 */ /* 0x0009e20000100800 */
[C---:B-1----:R-:W-:Y:S02]  /*e6b0*/  SEL R8, R7.reuse, R13, !P5 ;  /* 0x0000000d07087207 */ /* 0x042fe40006800000 */
[----:B--2---:R-:W-:-:S03]  /*e6c0*/  SEL R6, R7, R12, !P5 ;  /* 0x0000000c07067207 */ /* 0x004fc60006800000 */
[----:B------:R-:W-:Y:S01]  /*e6d0*/  STL [R1+0x74], R8 ;  /* 0x0000740801007387 */ /* 0x000fe20000100800 */
[C---:B----4-:R-:W-:Y:S02]  /*e6e0*/  SEL R5, R7.reuse, R4, !P5 ;  /* 0x0000000407057207 */ /* 0x050fe40006800000 */
[C---:B------:R-:W-:Y:S01]  /*e6f0*/  SEL R4, R7.reuse, R0, !P5 ;  /* 0x0000000007047207 */ /* 0x040fe20006800000 */
[----:B------:R-:W-:Y:S04]  /*e700*/  STL [R1+0x7c], R6 ;  /* 0x00007c0601007387 */ /* 0x000fe80000100800 */
[----:B------:R-:W-:Y:S04]  /*e710*/  STL [R1+0x80], R5 ;  /* 0x0000800501007387 */ /* 0x000fe80000100800 */
[----:B------:R-:W-:Y:S04]  /*e720*/  STL [R1+0xe8], R4 ;  /* 0x0000e80401007387 */ /* 0x000fe80000100800 */
[----:B------:R-:W2:Y:S01]  /*e730*/  LDL.LU R25, [R1+0x158] ;  /* 0x0001580001197983 */ /* 0x000ea20000300800 */
[----:B---3--:R-:W-:-:S02]  /*e740*/  SEL R3, R7, R3, !P5 ;  /* 0x0000000307037207 */ /* 0x008fc40006800000 */
[----:B------:R-:W-:-:S03]  /*e750*/  SEL R0, R7, R2, !P5 ;  /* 0x0000000207007207 */ /* 0x000fc60006800000 */
[----:B------:R-:W-:Y:S04]  /*e760*/  STL [R1+0xec], R3 ;  /* 0x0000ec0301007387 */ /* 0x000fe80000100800 */
[----:B--2---:R1:W-:Y:S04]  /*e770*/  STL [R1+0x11b0], R25 ;  /* 0x0011b01901007387 */ /* 0x0043e80000100800 */
[----:B------:R-:W-:Y:S04]  /*e780*/  STL [R1+0xf0], R0 ;  /* 0x0000f00001007387 */ /* 0x000fe80000100800 */
[----:B-1----:R-:W2:Y:S04]  /*e790*/  LDL.LU R25, [R1+0x154] ;  /* 0x0001540001197983 */ /* 0x002ea80000300800 */
[----:B--2---:R1:W-:Y:S04]  /*e7a0*/  STL [R1+0x11b4], R25 ;  /* 0x0011b41901007387 */ /* 0x0043e80000100800 */
[----:B-1----:R-:W2:Y:S04]  /*e7b0*/  LDL.LU R25, [R1+0x150] ;  /* 0x0001500001197983 */ /* 0x002ea80000300800 */
[----:B--2---:R1:W-:Y:S04]  /*e7c0*/  STL [R1+0x11b8], R25 ;  /* 0x0011b81901007387 */ /* 0x0043e80000100800 */
[----:B-1----:R-:W2:Y:S04]  /*e7d0*/  LDL.LU R25, [R1+0x110] ;  /* 0x0001100001197983 */ /* 0x002ea80000300800 */
[----:B------:R-:W3:Y:S04]  /*e7e0*/  LDL.LU R26, [R1+0x15c] ;  /* 0x00015c00011a7983 */ /* 0x000ee80000300800 */
[----:B------:R-:W4:Y:S04]  /*e7f0*/  LDL.LU R11, [R1+0x160] ;  /* 0x00016000010b7983 */ /* 0x000f280000300800 */
[----:B------:R-:W5:Y:S04]  /*e800*/  LDL.LU R10, [R1+0x164] ;  /* 0x00016400010a7983 */ /* 0x000f680000300800 */
[----:B------:R-:W3:Y:S04]  /*e810*/  LDL.LU R9, [R1+0x174] ;  /* 0x0001740001097983 */ /* 0x000ee80000300800 */
        /* <DEDUP_REMOVED lines=22> */
[----:B------:R-:W3:Y:S01]  /*e980*/  LDL.LU R2, [R1+0x1dc] ;  /* 0x0001dc0001027983 */ /* 0x000ee20000300800 */
[----:B--2---:R-:W-:-:S05]  /*e990*/  SEL R25, R7, R25, !P5 ;  /* 0x0000001907197207 */ /* 0x004fca0006800000 */
[----:B------:R1:W-:Y:S04]  /*e9a0*/  STL [R1+0x110], R25 ;  /* 0x0001101901007387 */ /* 0x0003e80000100800 */
[----:B-1----:R-:W2:Y:S02]  /*e9b0*/  LDL.LU R25, [R1+0x11b8] ;  /* 0x0011b80001197983 */ /* 0x002ea40000300800 */
[----:B--2---:R-:W-:-:S05]  /*e9c0*/  SEL R25, R7, R25, !P5 ;  /* 0x0000001907197207 */ /* 0x004fca0006800000 */
[----:B------:R1:W-:Y:S04]  /*e9d0*/  STL [R1+0x150], R25 ;  /* 0x0001501901007387 */ /* 0x0003e80000100800 */
[----:B-1----:R-:W2:Y:S02]  /*e9e0*/  LDL.LU R25, [R1+0x11b4] ;  /* 0x0011b40001197983 */ /* 0x002ea40000300800 */
[----:B--2---:R-:W-:-:S05]  /*e9f0*/  SEL R25, R7, R25, !P5 ;  /* 0x0000001907197207 */ /* 0x004fca0006800000 */
[----:B------:R1:W-:Y:S04]  /*ea00*/  STL [R1+0x154], R25 ;  /* 0x0001541901007387 */ /* 0x0003e80000100800 */
[----:B-1----:R-:W2:Y:S01]  /*ea10*/  LDL.LU R25, [R1+0x11b0] ;  /* 0x0011b00001197983 */ /* 0x002ea20000300800 */
[C---:B---3--:R-:W-:Y:S02]  /*ea20*/  SEL R26, R7.reuse, R26, !P5 ;  /* 0x0000001a071a7207 */ /* 0x048fe40006800000 */
[C---:B------:R-:W-:Y:S02]  /*ea30*/  SEL R5, R7.reuse, R5, !P5 ;  /* 0x0000000507057207 */ /* 0x040fe40006800000 */
[----:B--2---:R-:W-:-:S05]  /*ea40*/  SEL R25, R7, R25, !P5 ;  /* 0x0000001907197207 */ /* 0x004fca0006800000 */
[----:B------:R4:W-:Y:S04]  /*ea50*/  STL [R1+0x158], R25 ;  /* 0x0001581901007387 */ /* 0x0009e80000100800 */
[----:B------:R-:W-:Y:S01]  /*ea60*/  STL [R1+0x15c], R26 ;  /* 0x00015c1a01007387 */ /* 0x000fe20000100800 */
[C---:B----4-:R-:W-:Y:S02]  /*ea70*/  SEL R25, R7.reuse, R11, !P5 ;  /* 0x0000000b07197207 */ /* 0x050fe40006800000 */
[C---:B-----5:R-:W-:Y:S02]  /*ea80*/  SEL R11, R7.reuse, R10, !P5 ;  /* 0x0000000a070b7207 */ /* 0x060fe40006800000 */
[C---:B------:R-:W-:Y:S02]  /*ea90*/  SEL R10, R7.reuse, R9, !P5 ;  /* 0x00000009070a7207 */ /* 0x040fe40006800000 */
[C---:B------:R-:W-:Y:S01]  /*eaa0*/  SEL R9, R7.reuse, R8, !P5 ;  /* 0x0000000807097207 */ /* 0x040fe20006800000 */
[----:B------:R-:W-:Y:S01]  /*eab0*/  STL [R1+0x160], R25 ;  /* 0x0001601901007387 */ /* 0x000fe20000100800 */
[----:B------:R-:W-:-:S03]  /*eac0*/  SEL R8, R7, R6, !P5 ;  /* 0x0000000607087207 */ /* 0x000fc60006800000 */
[----:B------:R-:W-:Y:S01]  /*ead0*/  STL [R1+0x164], R11 ;  /* 0x0001640b01007387 */ /* 0x000fe20000100800 */
[----:B------:R-:W-:-:S03]  /*eae0*/  SEL R6, R7, R27, !P5 ;  /* 0x0000001b07067207 */ /* 0x000fc60006800000 */
[----:B------:R-:W-:Y:S04]  /*eaf0*/  STL [R1+0x174], R10 ;  /* 0x0001740a01007387 */ /* 0x000fe80000100800 */
[----:B------:R-:W-:Y:S04]  /*eb00*/  STL [R1+0x178], R9 ;  /* 0x0001780901007387 */ /* 0x000fe80000100800 */
[----:B------:R1:W-:Y:S04]  /*eb10*/  STL [R1+0x17c], R5 ;  /* 0x00017c0501007387 */ /* 0x0003e80000100800 */
[----:B------:R2:W-:Y:S01]  /*eb20*/  STL [R1+0x180], R8 ;  /* 0x0001800801007387 */ /* 0x0005e20000100800 */
[----:B-1----:R-:W-:-:S03]  /*eb30*/  SEL R5, R7, R28, !P5 ;  /* 0x0000001c07057207 */ /* 0x002fc60006800000 */
[----:B------:R1:W-:Y:S01]  /*eb40*/  STL [R1+0x184], R6 ;  /* 0x0001840601007387 */ /* 0x0003e20000100800 */
[----:B--2---:R-:W-:-:S03]  /*eb50*/  SEL R8, R7, R29, !P5 ;  /* 0x0000001d07087207 */ /* 0x004fc60006800000 */
[----:B------:R2:W-:Y:S01]  /*eb60*/  STL [R1+0x188], R5 ;  /* 0x0001880501007387 */ /* 0x0005e20000100800 */
[----:B-1----:R-:W-:-:S03]  /*eb70*/  SEL R6, R7, R24, !P5 ;  /* 0x0000001807067207 */ /* 0x002fc60006800000 */
[----:B------:R1:W-:Y:S01]  /*eb80*/  STL [R1+0x18c], R8 ;  /* 0x00018c0801007387 */ /* 0x0003e20000100800 */
[----:B--2---:R-:W-:-:S03]  /*eb90*/  SEL R5, R7, R23, !P5 ;  /* 0x0000001707057207 */ /* 0x004fc60006800000 */
[----:B------:R2:W-:Y:S04]  /*eba0*/  STL [R1+0x190], R6 ;  /* 0x0001900601007387 */ /* 0x0005e80000100800 */
[----:B------:R3:W-:Y:S01]  /*ebb0*/  STL [R1+0x194], R5 ;  /* 0x0001940501007387 */ /* 0x0007e20000100800 */
[C---:B-1----:R-:W-:Y:S02]  /*ebc0*/  SEL R8, R7.reuse, R22, !P5 ;  /* 0x0000001607087207 */ /* 0x042fe40006800000 */
[----:B--2---:R-:W-:-:S03]  /*ebd0*/  SEL R6, R7, R21, !P5 ;  /* 0x0000001507067207 */ /* 0x004fc60006800000 */
[----:B------:R1:W-:Y:S01]  /*ebe0*/  STL [R1+0x1a0], R8 ;  /* 0x0001a00801007387 */ /* 0x0003e20000100800 */
[----:B---3--:R-:W-:-:S03]  /*ebf0*/  SEL R5, R7, R20, !P5 ;  /* 0x0000001407057207 */ /* 0x008fc60006800000 */
        /* <DEDUP_REMOVED lines=16> */
[----:B------:R-:W-:Y:S01]  /*ed00*/  STL [R1+0x1c8], R8 ;  /* 0x0001c80801007387 */ /* 0x000fe20000100800 */
[C---:B---3--:R-:W-:Y:S02]  /*ed10*/  SEL R5, R7.reuse, R4, !P5 ;  /* 0x0000000407057207 */ /* 0x048fe40006800000 */
[C---:B------:R-:W-:Y:S01]  /*ed20*/  SEL R4, R7.reuse, R0, !P5 ;  /* 0x0000000007047207 */ /* 0x040fe20006800000 */
[----:B------:R-:W-:Y:S04]  /*ed30*/  STL [R1+0x1cc], R6 ;  /* 0x0001cc0601007387 */ /* 0x000fe80000100800 */
[----:B------:R-:W-:Y:S04]  /*ed40*/  STL [R1+0x1d0], R5 ;  /* 0x0001d00501007387 */ /* 0x000fe80000100800 */
[----:B------:R-:W-:Y:S04]  /*ed50*/  STL [R1+0x1d4], R4 ;  /* 0x0001d40401007387 */ /* 0x000fe80000100800 */
[----:B------:R-:W2:Y:S01]  /*ed60*/  LDL.LU R25, [R1+0x1f0] ;  /* 0x0001f00001197983 */ /* 0x000ea20000300800 */
[----:B------:R-:W-:-:S02]  /*ed70*/  SEL R3, R7, R3, !P5 ;  /* 0x0000000307037207 */ /* 0x000fc40006800000 */
        /* <DEDUP_REMOVED lines=541> */
[C---:B----4-:R-:W-:Y:S02]  /*10f50*/  SEL R11, R7.reuse, R11, !P5 ;  /* 0x0000000b070b7207 */ /* 0x050fe40006800000 */
[C---:B-----5:R-:W-:Y:S02]  /*10f60*/  SEL R10, R7.reuse, R10, !P5 ;  /* 0x0000000a070a7207 */ /* 0x060fe40006800000 */
[----:B------:R-:W-:-:S02]  /*10f70*/  SEL R9, R7, R9, !P5 ;  /* 0x0000000907097207 */ /* 0x000fc40006800000 */
[C---:B------:R-:W-:Y:S02]  /*10f80*/  SEL R8, R7.reuse, R8, !P5 ;  /* 0x0000000807087207 */ /* 0x040fe40006800000 */
[C---:B------:R-:W-:Y:S02]  /*10f90*/  SEL R6, R7.reuse, R6, !P5 ;  /* 0x0000000607067207 */ /* 0x040fe40006800000 */
[C---:B------:R-:W-:Y:S02]  /*10fa0*/  SEL R24, R7.reuse, R24, !P5 ;  /* 0x0000001807187207 */ /* 0x040fe40006800000 */
[C---:B------:R-:W-:Y:S02]  /*10fb0*/  SEL R23, R7.reuse, R23, !P5 ;  /* 0x0000001707177207 */ /* 0x040fe40006800000 */
[C---:B------:R-:W-:Y:S02]  /*10fc0*/  SEL R22, R7.reuse, R22, !P5 ;  /* 0x0000001607167207 */ /* 0x040fe40006800000 */
        /* <DEDUP_REMOVED lines=14> */
[----:B--2---:R-:W-:-:S05]  /*110b0*/  SEL R25, R7, R25, !P5 ;  /* 0x0000001907197207 */ /* 0x004fca0006800000 */
[----:B------:R1:W-:Y:S04]  /*110c0*/  STL [R1+0xd4], R25 ;  /* 0x0000d41901007387 */ /* 0x0003e80000100800 */
[----:B-1----:R-:W2:Y:S04]  /*110d0*/  LDL.LU R25, [R1+0x1164] ;  /* 0x0011640001197983 */ /* 0x002ea80000300800 */
[----:B------:R1:W-:Y:S04]  /*110e0*/  STL [R1+0xd0], R26 ;  /* 0x0000d01a01007387 */ /* 0x0003e80000100800 */
[----:B-1----:R-:W3:Y:S04]  /*110f0*/  LDL.LU R26, [R1+0x1160] ;  /* 0x00116000011a7983 */ /* 0x002ee80000300800 */
[----:B------:R1:W-:Y:S04]  /*11100*/  STL [R1+0xcc], R11 ;  /* 0x0000cc0b01007387 */ /* 0x0003e80000100800 */
[----:B-1----:R-:W4:Y:S04]  /*11110*/  LDL.LU R11, [R1+0x115c] ;  /* 0x00115c00010b7983 */ /* 0x002f280000300800 */
[----:B------:R1:W-:Y:S04]  /*11120*/  STL [R1+0xc8], R10 ;  /* 0x0000c80a01007387 */ /* 0x0003e80000100800 */
[----:B-1----:R-:W5:Y:S04]  /*11130*/  LDL.LU R10, [R1+0x1158] ;  /* 0x00115800010a7983 */ /* 0x002f680000300800 */
[----:B------:R1:W-:Y:S04]  /*11140*/  STL [R1+0xc4], R9 ;  /* 0x0000c40901007387 */ /* 0x0003e80000100800 */
[----:B-1----:R-:W2:Y:S04]  /*11150*/  LDL.LU R9, [R1+0x1154] ;  /* 0x0011540001097983 */ /* 0x002ea80000300800 */
        /* <DEDUP_REMOVED lines=37> */
[----:B-1----:R-:W3:Y:S01]  /*113b0*/  LDL.LU R2, [R1+0x1108] ;  /* 0x0011080001027983 */ /* 0x002ee20000300800 */
[----:B------:R-:W-:-:S05]  /*113c0*/  SEL R5, R7, R5, !P5 ;  /* 0x0000000507057207 */ /* 0x000fca0006800000 */
[----:B------:R1:W-:Y:S01]  /*113d0*/  STL [R1+0x60], R5 ;  /* 0x0000600501007387 */ /* 0x0003e20000100800 */
[C---:B------:R-:W-:Y:S02]  /*113e0*/  SEL R28, R7.reuse, R28, !P5 ;  /* 0x0000001c071c7207 */ /* 0x040fe40006800000 */
[C---:B-1----:R-:W-:Y:S02]  /*113f0*/  SEL R5, R7.reuse, R27, !P5 ;  /* 0x0000001b07057207 */ /* 0x042fe40006800000 */
[----:B------:R-:W-:-:S03]  /*11400*/  SEL R27, R7, R29, !P5 ;  /* 0x0000001d071b7207 */ /* 0x000fc60006800000 */
[----:B------:R3:W-:Y:S04]  /*11410*/  STL [R1+0x5c], R5 ;  /* 0x00005c0501007387 */ /* 0x0007e80000100800 */
[----:B------:R-:W-:Y:S04]  /*11420*/  STL [R1+0x58], R28 ;  /* 0x0000581c01007387 */ /* 0x000fe80000100800 */
[----:B------:R-:W-:Y:S01]  /*11430*/  STL [R1+0x54], R27 ;  /* 0x0000541b01007387 */ /* 0x000fe20000100800 */
[C---:B--2---:R-:W-:Y:S02]  /*11440*/  SEL R3, R7.reuse, R3, !P5 ;  /* 0x0000000307037207 */ /* 0x044fe40006800000 */
[----:B---3--:R-:W-:-:S02]  /*11450*/  SEL R5, R7, R2, !P5 ;  /* 0x0000000207057207 */ /* 0x008fc40006800000 */
[C---:B------:R-:W-:Y:S02]  /*11460*/  SEL R2, R7.reuse, R4, !P5 ;  /* 0x0000000407027207 */ /* 0x040fe40006800000 */
[C---:B------:R-:W-:Y:S01]  /*11470*/  SEL R4, R7.reuse, R12, !P5 ;  /* 0x0000000c07047207 */ /* 0x040fe20006800000 */
[----:B------:R-:W-:Y:S04]  /*11480*/  STL [R1+0x50], R5 ;  /* 0x0000500501007387 */ /* 0x000fe80000100800 */
[----:B------:R1:W-:Y:S04]  /*11490*/  STL [R1+0x4c], R3 ;  /* 0x00004c0301007387 */ /* 0x0003e80000100800 */
[----:B------:R2:W-:Y:S04]  /*114a0*/  STL [R1+0x44], R2 ;  /* 0x0000440201007387 */ /* 0x0005e80000100800 */
[----:B------:R3:W-:Y:S01]  /*114b0*/  STL [R1+0x3c], R4 ;  /* 0x00003c0401007387 */ /* 0x0007e20000100800 */
[----:B-1----:R-:W-:-:S02]  /*114c0*/  SEL R3, R7, R13, !P5 ;  /* 0x0000000d07037207 */ /* 0x002fc40006800000 */
        /* <DEDUP_REMOVED lines=10> */
[----:B------:R-:W-:Y:S01]  /*11570*/  STL [R1+0x10], R4 ;  /* 0x0000100401007387 */ /* 0x000fe20000100800 */
[----:B-1----:R-:W-:-:S03]  /*11580*/  SEL R3, R7, R20, !P5 ;  /* 0x0000001407037207 */ /* 0x002fc60006800000 */
[----:B------:R-:W3:Y:S01]  /*11590*/  LDL R18, [R1+0x418] ;  /* 0x0004180001127983 */ /* 0x000ee20000100800 */
[----:B--2---:R-:W-:-:S03]  /*115a0*/  SEL R2, R7, R21, !P5 ;  /* 0x0000001507027207 */ /* 0x004fc60006800000 */
[----:B------:R-:W-:Y:S04]  /*115b0*/  STL [R1+0xc], R3 ;  /* 0x00000c0301007387 */ /* 0x000fe80000100800 */
[----:B------:R-:W2:Y:S04]  /*115c0*/  LDL.LU R17, [R1] ;  /* 0x0000000001117983 */ /* 0x000ea80000300800 */
[----:B------:R1:W-:Y:S04]  /*115d0*/  STL [R1+0x8], R2 ;  /* 0x0000080201007387 */ /* 0x0003e80000100800 */
[----:B------:R-:W2:Y:S04]  /*115e0*/  LDL.LU R12, [R1+0x18] ;  /* 0x00001800010c7983 */ /* 0x000ea80000300800 */
[----:B------:R-:W2:Y:S04]  /*115f0*/  LDL.LU R13, [R1+0x1c] ;  /* 0x00001c00010d7983 */ /* 0x000ea80000300800 */
[----:B------:R-:W2:Y:S04]  /*11600*/  LDL.LU R21, [R1+0x20] ;  /* 0x0000200001157983 */ /* 0x000ea80000300800 */
[----:B------:R-:W2:Y:S01]  /*11610*/  LDL.LU R15, [R1+0x28] ;  /* 0x00002800010f7983 */ /* 0x000ea20000300800 */
[----:B-1----:R-:W1:Y:S01]  /*11620*/  S2R R2, SR_TID.X ;  /* 0x0000000000027919 */ /* 0x002e620000002100 */
[----:B------:R-:W-:-:S02]  /*11630*/  SEL R5, R7, R22, !P5 ;  /* 0x0000001607057207 */ /* 0x000fc40006800000 */
[C---:B------:R-:W-:Y:S01]  /*11640*/  SEL R29, R7.reuse, R23, !P5 ;  /* 0x00000017071d7207 */ /* 0x040fe20006800000 */
[----:B------:R-:W2:Y:S01]  /*11650*/  LDL.LU R16, [R1+0x34] ;  /* 0x0000340001107983 */ /* 0x000ea20000300800 */
[C---:B------:R-:W-:Y:S01]  /*11660*/  SEL R28, R7.reuse, R24, !P5 ;  /* 0x00000018071c7207 */ /* 0x040fe20006800000 */
[----:B------:R-:W-:Y:S01]  /*11670*/  IMAD R3, R0, UR14, RZ ;  /* 0x0000000e00037c24 */ /* 0x000fe2000f8e02ff */
[C---:B------:R-:W-:Y:S01]  /*11680*/  SEL R27, R7.reuse, R6, !P5 ;  /* 0x00000006071b7207 */ /* 0x040fe20006800000 */
[----:B------:R-:W-:Y:S01]  /*11690*/  STL [R1+0x1064], R5 ;  /* 0x0010640501007387 */ /* 0x000fe20000100800 */
[C---:B------:R-:W-:Y:S02]  /*116a0*/  SEL R8, R7.reuse, R8, !P5 ;  /* 0x0000000807087207 */ /* 0x040fe40006800000 */
[C---:B------:R-:W-:Y:S01]  /*116b0*/  SEL R9, R7.reuse, R9, !P5 ;  /* 0x0000000907097207 */ /* 0x040fe20006800000 */
[----:B------:R-:W-:Y:S01]  /*116c0*/  STL [R1+0x1068], R29 ;  /* 0x0010681d01007387 */ /* 0x000fe20000100800 */
[C---:B-----5:R-:W-:Y:S01]  /*116d0*/  SEL R10, R7.reuse, R10, !P5 ;  /* 0x0000000a070a7207 */ /* 0x060fe20006800000 */
[----:B------:R-:W-:Y:S01]  /*116e0*/  IMAD R4, RZ, RZ, -UR8 ;  /* 0x80000008ff047e24 */ /* 0x000fe2000f8e02ff */
[C---:B----4-:R-:W-:Y:S01]  /*116f0*/  SEL R11, R7.reuse, R11, !P5 ;  /* 0x0000000b070b7207 */ /* 0x050fe20006800000 */
[----:B------:R-:W-:Y:S01]  /*11700*/  STL [R1+0x106c], R28 ;  /* 0x00106c1c01007387 */ /* 0x000fe20000100800 */
[----:B------:R-:W-:-:S02]  /*11710*/  SEL R26, R7, R26, !P5 ;  /* 0x0000001a071a7207 */ /* 0x000fc40006800000 */
[----:B------:R-:W-:Y:S01]  /*11720*/  IADD3 R0, P0, PT, R3, UR16, RZ ;  /* 0x0000001003007c10 */ /* 0x000fe2000ff1e0ff */
[----:B------:R-:W-:Y:S01]  /*11730*/  STL [R1+0x1070], R27 ;  /* 0x0010701b01007387 */ /* 0x000fe20000100800 */
[----:B------:R-:W-:-:S03]  /*11740*/  SEL R7, R7, R14, !P5 ;  /* 0x0000000e07077207 */ /* 0x000fc60006800000 */
[----:B------:R-:W-:Y:S01]  /*11750*/  STL [R1+0x1074], R8 ;  /* 0x0010740801007387 */ /* 0x000fe20000100800 */
[----:B-1----:R-:W-:-:S03]  /*11760*/  LOP3.LUT R2, R2, 0x3f, RZ, 0xc0, !PT ;  /* 0x0000003f02027812 */ /* 0x002fc600078ec0ff */
[----:B------:R-:W-:Y:S02]  /*11770*/  STL [R1+0x1078], R9 ;  /* 0x0010780901007387 */ /* 0x000fe40000100800 */
[----:B------:R-:W-:Y:S02]  /*11780*/  IMAD R2, R2, UR9, RZ ;  /* 0x0000000902027c24 */ /* 0x000fe4000f8e02ff */
[----:B------:R-:W-:Y:S01]  /*11790*/  STL [R1+0x107c], R10 ;  /* 0x00107c0a01007387 */ /* 0x000fe20000100800 */
[----:B------:R-:W-:-:S03]  /*117a0*/  LEA.HI.X.SX32 R3, R3, UR17, 0x1, P0 ;  /* 0x0000001103037c11 */ /* 0x000fc600080f0eff */
[----:B------:R-:W-:Y:S01]  /*117b0*/  STL [R1+0x1080], R11 ;  /* 0x0010800b01007387 */ /* 0x000fe20000100800 */
[----:B------:R-:W-:-:S03]  /*117c0*/  LEA.HI.X.SX32 R2, R2, UR13, 0x1, P4 ;  /* 0x0000000d02027c11 */ /* 0x000fc6000a0f0eff */
[----:B------:R-:W-:Y:S04]  /*117d0*/  STL [R1+0x1084], R26 ;  /* 0x0010841a01007387 */ /* 0x000fe80000100800 */
[----:B------:R1:W-:Y:S04]  /*117e0*/  STL [R1+0x1044], R0 ;  /* 0x0010440001007387 */ /* 0x0003e80000100800 */
[----:B------:R-:W-:Y:S04]  /*117f0*/  STL [R1+0x1088], R7 ;  /* 0x0010880701007387 */ /* 0x000fe80000100800 */
[----:B------:R-:W-:Y:S01]  /*11800*/  STL [R1+0x108c], R2 ;  /* 0x00108c0201007387 */ /* 0x000fe20000100800 */
[----:B---3--:R-:W-:-:S04]  /*11810*/  IMAD R18, R4, 0x2, R18 ;  /* 0x0000000204127824 */ /* 0x008fc800078e0212 */
[----:B-1----:R-:W-:Y:S02]  /*11820*/  IMAD R0, R4, 0x2, R18 ;  /* 0x0000000204007824 */ /* 0x002fe400078e0212 */
[----:B------:R-:W-:Y:S01]  /*11830*/  IMAD R4, R25, UR7, RZ ;  /* 0x0000000719047c24 */ /* 0x000fe2000f8e02ff */
[----:B------:R1:W-:Y:S01]  /*11840*/  STL [R1+0x344], R18 ;  /* 0x0003441201007387 */ /* 0x0003e20000100800 */
[----:B--2---:R-:W-:-:S03]  /*11850*/  IMAD R6, R17, UR7, RZ ;  /* 0x0000000711067c24 */ /* 0x004fc6000f8e02ff */
[----:B------:R2:W-:Y:S04]  /*11860*/  STL [R1+0x1048], R3 ;  /* 0x0010480301007387 */ /* 0x0005e80000100800 */
[----:B------:R-:W-:Y:S01]  /*11870*/  STL [R1+0x1090], R4 ;  /* 0x0010900401007387 */ /* 0x000fe20000100800 */
[----:B------:R-:W-:-:S03]  /*11880*/  IMAD R12, R12, UR7, RZ ;  /* 0x000000070c0c7c24 */ /* 0x000fc6000f8e02ff */
[----:B------:R3:W-:Y:S01]  /*11890*/  STL [R1+0x348], R0 ;  /* 0x0003480001007387 */ /* 0x0007e20000100800 */
[----:B------:R-:W-:-:S03]  /*118a0*/  IMAD R13, R13, UR7, RZ ;  /* 0x000000070d0d7c24 */ /* 0x000fc6000f8e02ff */
[----:B------:R-:W-:Y:S01]  /*118b0*/  STL [R1+0x1094], R6 ;  /* 0x0010940601007387 */ /* 0x000fe20000100800 */
[----:B------:R-:W-:-:S03]  /*118c0*/  IMAD R14, R21, UR7, RZ ;  /* 0x00000007150e7c24 */ /* 0x000fc6000f8e02ff */
[----:B------:R-:W4:Y:S04]  /*118d0*/  LDL.LU R17, [R1+0x40] ;  /* 0x0000400001117983 */ /* 0x000f280000300800 */
[----:B-1----:R-:W5:Y:S04]  /*118e0*/  LDL.LU R18, [R1+0x48] ;  /* 0x0000480001127983 */ /* 0x002f680000300800 */
[----:B------:R-:W-:Y:S01]  /*118f0*/  STL [R1+0x1098], R12 ;  /* 0x0010980c01007387 */ /* 0x000fe20000100800 */
[----:B------:R-:W-:-:S03]  /*11900*/  IMAD R15, R15, UR7, RZ ;  /* 0x000000070f0f7c24 */ /* 0x000fc6000f8e02ff */
[----:B------:R-:W5:Y:S04]  /*11910*/  LDL.LU R19, [R1+0x6c] ;  /* 0x00006c0001137983 */ /* 0x000f680000300800 */
[----:B------:R-:W5:Y:S04]  /*11920*/  LDL.LU R20, [R1+0x70] ;  /* 0x0000700001147983 */ /* 0x000f680000300800 */
[----:B------:R-:W-:Y:S04]  /*11930*/  STL [R1+0x109c], R13 ;  /* 0x00109c0d01007387 */ /* 0x000fe80000100800 */
[----:B------:R-:W5:Y:S04]  /*11940*/  LDL.LU R21, [R1+0x74] ;  /* 0x0000740001157983 */ /* 0x000f680000300800 */
[----:B------:R-:W5:Y:S04]  /*11950*/  LDL.LU R22, [R1+0x7c] ;  /* 0x00007c0001167983 */ /* 0x000f680000300800 */
[----:B------:R-:W-:Y:S04]  /*11960*/  STL [R1+0x10a0], R14 ;  /* 0x0010a00e01007387 */ /* 0x000fe80000100800 */
[----:B------:R-:W5:Y:S04]  /*11970*/  LDL.LU R23, [R1+0x80] ;  /* 0x0000800001177983 */ /* 0x000f680000300800 */
[----:B------:R-:W5:Y:S04]  /*11980*/  LDL.LU R24, [R1+0xe8] ;  /* 0x0000e80001187983 */ /* 0x000f680000300800 */
[----:B------:R-:W-:Y:S04]  /*11990*/  STL [R1+0x10a4], R15 ;  /* 0x0010a40f01007387 */ /* 0x000fe80000100800 */
[----:B------:R-:W5:Y:S04]  /*119a0*/  LDL.LU R25, [R1+0xec] ;  /* 0x0000ec0001197983 */ /* 0x000f680000300800 */
[----:B--2---:R-:W2:Y:S04]  /*119b0*/  LDL.LU R3, [R1+0xf0] ;  /* 0x0000f00001037983 */ /* 0x004ea80000300800 */
[----:B------:R-:W2:Y:S04]  /*119c0*/  LDL.LU R2, [R1+0x110] ;  /* 0x0001100001027983 */ /* 0x000ea80000300800 */
[----:B------:R-:W2:Y:S04]  /*119d0*/  LDL.LU R7, [R1+0x150] ;  /* 0x0001500001077983 */ /* 0x000ea80000300800 */
[----:B---3--:R-:W3:Y:S04]  /*119e0*/  LDL.LU R0, [R1+0x154] ;  /* 0x0001540001007983 */ /* 0x008ee80000300800 */
[----:B------:R-:W3:Y:S04]  /*119f0*/  LDL.LU R26, [R1+0x158] ;  /* 0x00015800011a7983 */ /* 0x000ee80000300800 */
[----:B------:R-:W3:Y:S04]  /*11a00*/  LDL.LU R11, [R1+0x15c] ;  /* 0x00015c00010b7983 */ /* 0x000ee80000300800 */
[----:B------:R-:W3:Y:S04]  /*11a10*/  LDL.LU R10, [R1+0x160] ;  /* 0x00016000010a7983 */ /* 0x000ee80000300800 */
[----:B------:R-:W3:Y:S04]  /*11a20*/  LDL.LU R9, [R1+0x164] ;  /* 0x0001640001097983 */ /* 0x000ee80000300800 */
[----:B------:R-:W3:Y:S04]  /*11a30*/  LDL.LU R8, [R1+0x174] ;  /* 0x0001740001087983 */ /* 0x000ee80000300800 */
[----:B------:R-:W3:Y:S04]  /*11a40*/  LDL.LU R27, [R1+0x178] ;  /* 0x00017800011b7983 */ /* 0x000ee80000300800 */
[----:B------:R-:W3:Y:S01]  /*11a50*/  LDL.LU R28, [R1+0x17c] ;  /* 0x00017c00011c7983 */ /* 0x000ee20000300800 */
[----:B------:R-:W-:-:S03]  /*11a60*/  IMAD R16, R16, UR7, RZ ;  /* 0x0000000710107c24 */ /* 0x000fc6000f8e02ff */
[----:B------:R-:W3:Y:S04]  /*11a70*/  LDL.LU R29, [R1+0x180] ;  /* 0x00018000011d7983 */ /* 0x000ee80000300800 */
[----:B------:R-:W3:Y:S04]  /*11a80*/  LDL.LU R5, [R1+0x184] ;  /* 0x0001840001057983 */ /* 0x000ee80000300800 */
[----:B------:R-:W-:Y:S01]  /*11a90*/  STL [R1+0x10a8], R16 ;  /* 0x0010a81001007387 */ /* 0x000fe20000100800 */
[----:B----4-:R-:W-:Y:S02]  /*11aa0*/  IMAD R17, R17, UR7, RZ ;  /* 0x0000000711117c24 */ /* 0x010fe4000f8e02ff */
[----:B-----5:R-:W-:-:S03]  /*11ab0*/  IMAD R18, R18, UR7, RZ ;  /* 0x0000000712127c24 */ /* 0x020fc6000f8e02ff */
[----:B------:R-:W-:Y:S01]  /*11ac0*/  STL [R1+0x10ac], R17 ;  /* 0x0010ac1101007387 */ /* 0x000fe20000100800 */
[----:B------:R-:W-:-:S03]  /*11ad0*/  IMAD R19, R19, UR7, RZ ;  /* 0x0000000713137c24 */ /* 0x000fc6000f8e02ff */
        /* <DEDUP_REMOVED lines=13> */
[----:B--2---:R-:W-:-:S03]  /*11bb0*/  IMAD R4, R3, UR7, RZ ;  /* 0x0000000703047c24 */ /* 0x004fc6000f8e02ff */
[----:B------:R-:W-:Y:S01]  /*11bc0*/  STL [R1+0x10cc], R25 ;  /* 0x0010cc1901007387 */ /* 0x000fe20000100800 */
[----:B------:R-:W-:-:S03]  /*11bd0*/  IMAD R3, R2, UR7, RZ ;  /* 0x0000000702037c24 */ /* 0x000fc6000f8e02ff */
[----:B------:R-:W-:Y:S01]  /*11be0*/  STL [R1], R4 ;  /* 0x0000000401007387 */ /* 0x000fe20000100800 */
[----:B------:R-:W-:-:S03]  /*11bf0*/  IMAD R2, R7, UR7, RZ ;  /* 0x0000000707027c24 */ /* 0x000fc6000f8e02ff */
[----:B------:R1:W-:Y:S01]  /*11c00*/  STL [R1+0x18], R3 ;  /* 0x0000180301007387 */ /* 0x0003e20000100800 */
[----:B---3--:R-:W-:-:S03]  /*11c10*/  IMAD R0, R0, UR7, RZ ;  /* 0x0000000700007c24 */ /* 0x008fc6000f8e02ff */
[----:B------:R2:W-:Y:S01]  /*11c20*/  STL [R1+0x1c], R2 ;  /* 0x00001c0201007387 */ /* 0x0005e20000100800 */
[----:B-1----:R-:W-:-:S03]  /*11c30*/  IMAD R3, R26, UR7, RZ ;  /* 0x000000071a037c24 */ /* 0x002fc6000f8e02ff */
[----:B------:R1:W-:Y:S01]  /*11c40*/  STL [R1+0x20], R0 ;  /* 0x0000200001007387 */ /* 0x0003e20000100800 */
[----:B--2---:R-:W-:-:S03]  /*11c50*/  IMAD R2, R11, UR7, RZ ;  /* 0x000000070b027c24 */ /* 0x004fc6000f8e02ff */
[----:B------:R2:W-:Y:S01]  /*11c60*/  STL [R1+0x28], R3 ;  /* 0x0000280301007387 */ /* 0x0005e20000100800 */
[----:B-1----:R-:W-:-:S03]  /*11c70*/  IMAD R0, R10, UR7, RZ ;  /* 0x000000070a007c24 */ /* 0x002fc6000f8e02ff */
[----:B------:R1:W-:Y:S01]  /*11c80*/  STL [R1+0x34], R2 ;  /* 0x0000340201007387 */ /* 0x0003e20000100800 */
[----:B--2---:R-:W-:-:S03]  /*11c90*/  IMAD R3, R9, UR7, RZ ;  /* 0x0000000709037c24 */ /* 0x004fc6000f8e02ff */
[----:B------:R2:W-:Y:S04]  /*11ca0*/  STL [R1+0x40], R0 ;  /* 0x0000400001007387 */ /* 0x0005e80000100800 */
[----:B------:R3:W-:Y:S01]  /*11cb0*/  STL [R1+0x48], R3 ;  /* 0x0000480301007387 */ /* 0x0007e20000100800 */
[----:B-1----:R-:W-:Y:S02]  /*11cc0*/  IMAD R2, R8, UR7, RZ ;  /* 0x0000000708027c24 */ /* 0x002fe4000f8e02ff */
[----:B--2---:R-:W-:-:S03]  /*11cd0*/  IMAD R0, R27, UR7, RZ ;  /* 0x000000071b007c24 */ /* 0x004fc6000f8e02ff */
[----:B------:R1:W-:Y:S01]  /*11ce0*/  STL [R1+0x6c], R2 ;  /* 0x00006c0201007387 */ /* 0x0003e20000100800 */
[----:B---3--:R-:W-:-:S03]  /*11cf0*/  IMAD R3, R28, UR7, RZ ;  /* 0x000000071c037c24 */ /* 0x008fc6000f8e02ff */
[----:B------:R2:W-:Y:S04]  /*11d00*/  STL [R1+0x70], R0 ;  /* 0x0000700001007387 */ /* 0x0005e80000100800 */
[----:B------:R-:W-:Y:S04]  /*11d10*/  STL [R1+0x74], R3 ;  /* 0x0000740301007387 */ /* 0x000fe80000100800 */
[----:B------:R-:W3:Y:S01]  /*11d20*/  LDL.LU R25, [R1+0x190] ;  /* 0x0001900001197983 */ /* 0x000ee20000300800 */
[----:B-1----:R-:W-:Y:S02]  /*11d30*/  IMAD R2, R29, UR7, RZ ;  /* 0x000000071d027c24 */ /* 0x002fe4000f8e02ff */
[----:B--2---:R-:W-:-:S03]  /*11d40*/  IMAD R0, R5, UR7, RZ ;  /* 0x0000000705007c24 */ /* 0x004fc6000f8e02ff */
[----:B------:R-:W-:Y:S04]  /*11d50*/  STL [R1+0x7c], R2 ;  /* 0x00007c0201007387 */ /* 0x000fe80000100800 */
[----:B---3--:R1:W-:Y:S04]  /*11d60*/  STL [R1+0x1100], R25 ;  /* 0x0011001901007387 */ /* 0x0083e80000100800 */
[----:B------:R-:W-:Y:S04]  /*11d70*/  STL [R1+0x80], R0 ;  /* 0x0000800001007387 */ /* 0x000fe80000100800 */
        /* <DEDUP_REMOVED lines=31> */
[----:B--2---:R-:W-:-:S05]  /*11f70*/  IMAD R25, R25, UR7, RZ ;  /* 0x0000000719197c24 */ /* 0x004fca000f8e02ff */
[----:B------:R1:W-:Y:S04]  /*11f80*/  STL [R1+0xe8], R25 ;  /* 0x0000e81901007387 */ /* 0x0003e80000100800 */
[----:B-1----:R-:W2:Y:S02]  /*11f90*/  LDL.LU R25, [R1+0x1104] ;  /* 0x0011040001197983 */ /* 0x002ea40000300800 */
[----:B--2---:R-:W-:-:S05]  /*11fa0*/  IMAD R25, R25, UR7, RZ ;  /* 0x0000000719197c24 */ /* 0x004fca000f8e02ff */
[----:B------:R1:W-:Y:S04]  /*11fb0*/  STL [R1+0xec], R25 ;  /* 0x0000ec1901007387 */ /* 0x0003e80000100800 */
[----:B-1----:R-:W2:Y:S01]  /*11fc0*/  LDL.LU R25, [R1+0x1100] ;  /* 0x0011000001197983 */ /* 0x002ea20000300800 */
[----:B---3--:R-:W-:Y:S02]  /*11fd0*/  IMAD R0, R0, UR7, RZ ;  /* 0x0000000700007c24 */ /* 0x008fe4000f8e02ff */
[----:B--2---:R-:W-:-:S05]  /*11fe0*/  IMAD R25, R25, UR7, RZ ;  /* 0x0000000719197c24 */ /* 0x004fca000f8e02ff */
[----:B------:R1:W-:Y:S02]  /*11ff0*/  STL [R1+0xf0], R25 ;  /* 0x0000f01901007387 */ /* 0x0003e40000100800 */
[----:B-1----:R-:W-:Y:S02]  /*12000*/  IMAD R25, R24, UR7, RZ ;  /* 0x0000000718197c24 */ /* 0x002fe4000f8e02ff */
[----:B----4-:R-:W-:Y:S02]  /*12010*/  IMAD R24, R23, UR7, RZ ;  /* 0x0000000717187c24 */ /* 0x010fe4000f8e02ff */
[----:B-----5:R-:W-:Y:S02]  /*12020*/  IMAD R23, R22, UR7, RZ ;  /* 0x0000000716177c24 */ /* 0x020fe4000f8e02ff */
[----:B------:R-:W-:Y:S01]  /*12030*/  IMAD R22, R21, UR7, RZ ;  /* 0x0000000715167c24 */ /* 0x000fe2000f8e02ff */
[----:B------:R-:W-:Y:S01]  /*12040*/  STL [R1+0xfc], R25 ;  /* 0x0000fc1901007387 */ /* 0x000fe20000100800 */
[----:B------:R-:W-:-:S02]  /*12050*/  IMAD R21, R20, UR7, RZ ;  /* 0x0000000714157c24 */ /* 0x000fc4000f8e02ff */
[----:B------:R-:W-:Y:S01]  /*12060*/  IMAD R20, R19, UR7, RZ ;  /* 0x0000000713147c24 */ /* 0x000fe2000f8e02ff */
[----:B------:R-:W-:Y:S01]  /*12070*/  STL [R1+0x110], R24 ;  /* 0x0001101801007387 */ /* 0x000fe20000100800 */
[----:B------:R-:W-:Y:S02]  /*12080*/  IMAD R19, R18, UR7, RZ ;  /* 0x0000000712137c24 */ /* 0x000fe4000f8e02ff */
[----:B------:R-:W-:Y:S01]  /*12090*/  IMAD R18, R17, UR7, RZ ;  /* 0x0000000711127c24 */ /* 0x000fe2000f8e02ff */
[----:B------:R-:W-:Y:S01]  /*120a0*/  STL [R1+0x150], R23 ;  /* 0x0001501701007387 */ /* 0x000fe20000100800 */
[----:B------:R-:W-:Y:S02]  /*120b0*/  IMAD R17, R16, UR7, RZ ;  /* 0x0000000710117c24 */ /* 0x000fe4000f8e02ff */
[----:B------:R-:W-:Y:S01]  /*120c0*/  IMAD R16, R15, UR7, RZ ;  /* 0x000000070f107c24 */ /* 0x000fe2000f8e02ff */
        /* <DEDUP_REMOVED lines=14> */
[----:B------:R-:W-:Y:S04]  /*121b0*/  STL [R1+0x174], R15 ;  /* 0x0001740f01007387 */ /* 0x000fe80000100800 */
[----:B------:R-:W-:Y:S01]  /*121c0*/  STL [R1+0x178], R14 ;  /* 0x0001780e01007387 */ /* 0x000fe20000100800 */
[----:B------:R-:W-:-:S03]  /*121d0*/  IMAD R2, R7, UR7, RZ ;  /* 0x0000000707027c24 */ /* 0x000fc6000f8e02ff */
[----:B------:R-:W-:Y:S04]  /*121e0*/  STL [R1+0x17c], R13 ;  /* 0x00017c0d01007387 */ /* 0x000fe80000100800 */
[----:B------:R-:W-:Y:S04]  /*121f0*/  STL [R1+0x180], R12 ;  /* 0x0001800c01007387 */ /* 0x000fe80000100800 */
[----:B------:R-:W-:Y:S04]  /*12200*/  STL [R1+0x184], R6 ;  /* 0x0001840601007387 */ /* 0x000fe80000100800 */
[----:B------:R-:W-:Y:S04]  /*12210*/  STL [R1+0x188], R4 ;  /* 0x0001880401007387 */ /* 0x000fe80000100800 */
[----:B------:R1:W-:Y:S04]  /*12220*/  STL [R1+0x18c], R3 ;  /* 0x00018c0301007387 */ /* 0x0003e80000100800 */
        /* <DEDUP_REMOVED lines=545> */
[----:B----4-:R-:W-:Y:S02]  /*14440*/  IMAD R23, R23, UR7, RZ ;  /* 0x0000000717177c24 */ /* 0x010fe4000f8e02ff */
[----:B-----5:R-:W-:Y:S02]  /*14450*/  IMAD R22, R22, UR7, RZ ;  /* 0x0000000716167c24 */ /* 0x020fe4000f8e02ff */
[----:B------:R-:W-:-:S02]  /*14460*/  IMAD R21, R21, UR7, RZ ;  /* 0x0000000715157c24 */ /* 0x000fc4000f8e02ff */
[----:B------:R-:W-:Y:S02]  /*14470*/  IMAD R20, R20, UR7, RZ ;  /* 0x0000000714147c24 */ /* 0x000fe4000f8e02ff */
[----:B------:R-:W-:Y:S02]  /*14480*/  IMAD R19, R19, UR7, RZ ;  /* 0x0000000713137c24 */ /* 0x000fe4000f8e02ff */
[----:B------:R-:W-:Y:S02]  /*14490*/  IMAD R18, R18, UR7, RZ ;  /* 0x0000000712127c24 */ /* 0x000fe4000f8e02ff */
[----:B------:R-:W-:Y:S02]  /*144a0*/  IMAD R17, R17, UR7, RZ ;  /* 0x0000000711117c24 */ /* 0x000fe4000f8e02ff */
[----:B------:R-:W-:Y:S02]  /*144b0*/  IMAD R16, R16, UR7, RZ ;  /* 0x0000000710107c24 */ /* 0x000fe4000f8e02ff */
        /* <DEDUP_REMOVED lines=17> */
[----:B--2---:R-:W-:-:S05]  /*145d0*/  IMAD R25, R25, UR7, RZ ;  /* 0x0000000719197c24 */ /* 0x004fca000f8e02ff */
        /* <DEDUP_REMOVED lines=53> */
[----:B-1----:R-:W2:Y:S01]  /*14930*/  LDL.LU R5, [R1+0x1064] ;  /* 0x0010640001057983 */ /* 0x002ea20000300800 */
[----:B------:R-:W-:-:S05]  /*14940*/  IMAD R3, R3, UR7, RZ ;  /* 0x0000000703037c24 */ /* 0x000fca000f8e02ff */
[----:B------:R1:W-:Y:S02]  /*14950*/  STL [R1+0xc], R3 ;  /* 0x00000c0301007387 */ /* 0x0003e40000100800 */
[----:B-1----:R-:W-:-:S05]  /*14960*/  IMAD R3, R0, UR7, RZ ;  /* 0x0000000700037c24 */ /* 0x002fca000f8e02ff */
[----:B------:R1:W-:Y:S01]  /*14970*/  STL [R1+0x104c], R3 ;  /* 0x00104c0301007387 */ /* 0x0003e20000100800 */
[----:B--2---:R-:W-:-:S03]  /*14980*/  IMAD R0, R5, UR7, RZ ;  /* 0x0000000705007c24 */ /* 0x004fc6000f8e02ff */
[----:B------:R-:W1:Y:S01]  /*14990*/  LDL.LU R5, [R1+0x1060] ;  /* 0x0010600001057983 */ /* 0x000e620000300800 */
[----:B------:R-:W-:Y:S02]  /*149a0*/  IMAD R29, R29, UR7, RZ ;  /* 0x000000071d1d7c24 */ /* 0x000fe4000f8e02ff */
[----:B------:R-:W-:Y:S02]  /*149b0*/  IMAD R28, R28, UR7, RZ ;  /* 0x000000071c1c7c24 */ /* 0x000fe4000f8e02ff */
[----:B------:R-:W-:Y:S01]  /*149c0*/  IMAD R27, R27, UR7, RZ ;  /* 0x000000071b1b7c24 */ /* 0x000fe2000f8e02ff */
[----:B------:R-:W-:Y:S04]  /*149d0*/  STL [R1+0x1050], R0 ;  /* 0x0010500001007387 */ /* 0x000fe80000100800 */
[----:B------:R-:W-:Y:S04]  /*149e0*/  STL [R1+0x1054], R29 ;  /* 0x0010541d01007387 */ /* 0x000fe80000100800 */
[----:B------:R-:W-:Y:S04]  /*149f0*/  STL [R1+0x1058], R28 ;  /* 0x0010581c01007387 */ /* 0x000fe80000100800 */
[----:B------:R2:W-:Y:S01]  /*14a00*/  STL [R1+0x105c], R27 ;  /* 0x00105c1b01007387 */ /* 0x0005e20000100800 */
[----:B-1----:R-:W-:-:S02]  /*14a10*/  IADD3 R3, P0, PT, R4, R5, RZ ;  /* 0x0000000504037210 */ /* 0x002fc40007f1e0ff */
[-C--:B--2---:R-:W-:Y:S02]  /*14a20*/  IADD3 R27, P6, PT, R6, R5.reuse, RZ ;  /* 0x00000005061b7210 */ /* 0x084fe40007fde0ff */
[-C--:B------:R-:W-:Y:S01]  /*14a30*/  IADD3 R0, P2, PT, R12, R5.reuse, RZ ;  /* 0x000000050c007210 */ /* 0x080fe20007f5e0ff */
[----:B------:R1:W-:Y:S04]  /*14a40*/  STL [R1+0xf30], R3 ;  /* 0x000f300301007387 */ /* 0x0003e80000100800 */
[----:B------:R2:W-:Y:S04]  /*14a50*/  STL [R1+0xf34], R27 ;  /* 0x000f341b01007387 */ /* 0x0005e80000100800 */
[----:B------:R0:W-:Y:S01]  /*14a60*/  STL [R1+0xf38], R0 ;  /* 0x000f380001007387 */ /* 0x0001e20000100800 */
[----:B-1----:R-:W-:-:S02]  /*14a70*/  IADD3 R3, P1, PT, R13, R5, RZ ;  /* 0x000000050d037210 */ /* 0x002fc40007f3e0ff */
[----:B--2---:R-:W-:-:S03]  /*14a80*/  IADD3 R27, P5, PT, R14, R5, RZ ;  /* 0x000000050e1b7210 */ /* 0x004fc60007fbe0ff */
[----:B------:R1:W-:Y:S01]  /*14a90*/  STL [R1+0xf3c], R3 ;  /* 0x000f3c0301007387 */ /* 0x0003e20000100800 */
[----:B0-----:R-:W-:-:S03]  /*14aa0*/  IADD3 R0, P4, PT, R15, R5, RZ ;  /* 0x000000050f007210 */ /* 0x001fc60007f9e0ff */
[----:B------:R0:W-:Y:S01]  /*14ab0*/  STL [R1+0xf40], R27 ;  /* 0x000f401b01007387 */ /* 0x0001e20000100800 */
[----:B-1----:R-:W-:-:S03]  /*14ac0*/  LEA.HI.X.SX32 R3, R4, R2, 0x1, P0 ;  /* 0x0000000204037211 */ /* 0x002fc600000f0eff */
[----:B0-----:R-:W2:Y:S04]  /*14ad0*/  LDL.LU R27, [R1] ;  /* 0x00000000011b7983 */ /* 0x001ea80000300800 */
[----:B------:R0:W-:Y:S04]  /*14ae0*/  STL [R1+0xf44], R0 ;  /* 0x000f440001007387 */ /* 0x0001e80000100800 */
[----:B------:R1:W-:Y:S04]  /*14af0*/  STL [R1+0xf28], R3 ;  /* 0x000f280301007387 */ /* 0x0003e80000100800 */
[----:B------:R-:W2:Y:S01]  /*14b00*/  LDL.LU R28, [R1+0x18] ;  /* 0x00001800011c7983 */ /* 0x000ea20000300800 */
[----:B0-----:R-:W-:-:S02]  /*14b10*/  IADD3 R0, P3, PT, R16, R5, RZ ;  /* 0x0000000510007210 */ /* 0x001fc40007f7e0ff */
[----:B-1----:R-:W-:-:S03]  /*14b20*/  LEA.HI.X.SX32 R3, R6, R2, 0x1, P6 ;  /* 0x0000000206037211 */ /* 0x002fc600030f0eff */
[----:B------:R0:W-:Y:S01]  /*14b30*/  STL [R1+0xf2c], R0 ;  /* 0x000f2c0001007387 */ /* 0x0001e20000100800 */
[----:B------:R-:W-:-:S03]  /*14b40*/  LEA.HI.X.SX32 R4, R12, R2, 0x1, P2 ;  /* 0x000000020c047211 */ /* 0x000fc600010f0eff */
[----:B------:R1:W-:Y:S01]  /*14b50*/  STL [R1+0xf20], R3 ;  /* 0x000f200301007387 */ /* 0x0003e20000100800 */
[-C--:B0-----:R-:W-:Y:S02]  /*14b60*/  IADD3 R0, P0, PT, R17, R5.reuse, RZ ;  /* 0x0000000511007210 */ /* 0x081fe40007f1e0ff */
[----:B-1----:R-:W-:-:S03]  /*14b70*/  IADD3 R3, P2, PT, R18, R5, RZ ;  /* 0x0000000512037210 */ /* 0x002fc60007f5e0ff */
[----:B------:R0:W-:Y:S04]  /*14b80*/  STL [R1+0xf24], R0 ;  /* 0x000f240001007387 */ /* 0x0001e80000100800 */
[----:B------:R1:W-:Y:S04]  /*14b90*/  STL [R1+0xf18], R4 ;  /* 0x000f180401007387 */ /* 0x0003e80000100800 */
[----:B------:R-:W2:Y:S01]  /*14ba0*/  LDL.LU R29, [R1+0x20] ;  /* 0x00002000011d7983 */ /* 0x000ea20000300800 */
[----:B0-----:R-:W-:-:S03]  /*14bb0*/  LEA.HI.X.SX32 R0, R13, R2, 0x1, P1 ;  /* 0x000000020d007211 */ /* 0x001fc600008f0eff */
[----:B------:R0:W-:Y:S01]  /*14bc0*/  STL [R1+0xf1c], R3 ;  /* 0x000f1c0301007387 */ /* 0x0001e20000100800 */
[----:B-1----:R-:W-:-:S03]  /*14bd0*/  IADD3 R4, P1, PT, R19, R5, RZ ;  /* 0x0000000513047210 */ /* 0x002fc60007f3e0ff */
[----:B------:R1:W-:Y:S01]  /*14be0*/  STL [R1+0xf10], R0 ;  /* 0x000f100001007387 */ /* 0x0003e20000100800 */
[----:B0-----:R-:W-:-:S03]  /*14bf0*/  LEA.HI.X.SX32 R3, R14, R2, 0x1, P5 ;  /* 0x000000020e037211 */ /* 0x001fc600028f0eff */
[----:B-1----:R-:W2:Y:S04]  /*14c00*/  LDL.LU R0, [R1+0x28] ;  /* 0x0000280001007983 */ /* 0x002ea80000300800 */
[----:B------:R0:W-:Y:S01]  /*14c10*/  STL [R1+0xf14], R4 ;  /* 0x000f140401007387 */ /* 0x0001e20000100800 */
[----:B------:R-:W-:-:S03]  /*14c20*/  LEA.HI.X.SX32 R6, R15, R2, 0x1, P4 ;  /* 0x000000020f067211 */ /* 0x000fc600020f0eff */
[----:B------:R1:W-:Y:S01]  /*14c30*/  STL [R1+0xf08], R3 ;  /* 0x000f080301007387 */ /* 0x0003e20000100800 */
[----:B0-----:R-:W-:-:S03]  /*14c40*/  IADD3 R4, P5, PT, R20, R5, RZ ;  /* 0x0000000514047210 */ /* 0x001fc60007fbe0ff */
[----:B-1----:R-:W2:Y:S01]  /*14c50*/  LDL.LU R3, [R1+0x34] ;  /* 0x0000340001037983 */ /* 0x002ea20000300800 */
[----:B------:R-:W-:-:S03]  /*14c60*/  LEA.HI.X.SX32 R12, R16, R2, 0x1, P3 ;  /* 0x00000002100c7211 */ /* 0x000fc600018f0eff */
[----:B------:R0:W-:Y:S04]  /*14c70*/  STL [R1+0xf0c], R4 ;  /* 0x000f0c0401007387 */ /* 0x0001e80000100800 */
[----:B------:R5:W-:Y:S01]  /*14c80*/  STL [R1+0xf00], R6 ;  /* 0x000f000601007387 */ /* 0x000be20000100800 */
[-C--:B0-----:R-:W-:Y:S02]  /*14c90*/  IADD3 R4, P4, PT, R21, R5.reuse, RZ ;  /* 0x0000000515047210 */ /* 0x081fe40007f9e0ff */
[----:B-----5:R-:W-:-:S03]  /*14ca0*/  IADD3 R6, P3, PT, R22, R5, RZ ;  /* 0x0000000516067210 */ /* 0x020fc60007f7e0ff */
[----:B------:R0:W-:Y:S04]  /*14cb0*/  STL [R1+0xf04], R4 ;  /* 0x000f040401007387 */ /* 0x0001e80000100800 */
[----:B------:R-:W-:Y:S01]  /*14cc0*/  STL [R1+0xef8], R12 ;  /* 0x000ef80c01007387 */ /* 0x000fe20000100800 */
[----:B0-----:R-:W-:-:S03]  /*14cd0*/  LEA.HI.X.SX32 R4, R17, R2, 0x1, P0 ;  /* 0x0000000211047211 */ /* 0x001fc600000f0eff */
[----:B------:R-:W5:Y:S04]  /*14ce0*/  LDL.LU R17, [R1+0x40] ;  /* 0x0000400001117983 */ /* 0x000f680000300800 */
[----:B------:R-:W-:Y:S04]  /*14cf0*/  STL [R1+0xefc], R6 ;  /* 0x000efc0601007387 */ /* 0x000fe80000100800 */
[----:B------:R-:W5:Y:S04]  /*14d00*/  LDL.LU R16, [R1+0x48] ;  /* 0x0000480001107983 */ /* 0x000f680000300800 */
[----:B------:R0:W-:Y:S02]  /*14d10*/  STL [R1+0xef0], R4 ;  /* 0x000ef00401007387 */ /* 0x0001e40000100800 */
[----:B0-----:R-:W-:-:S02]  /*14d20*/  LEA.HI.X.SX32 R4, R18, R2, 0x1, P2 ;  /* 0x0000000212047211 */ /* 0x001fc400010f0eff */
[----:B------:R-:W5:Y:S01]  /*14d30*/  LDL.LU R18, [R1+0x1c] ;  /* 0x00001c0001127983 */ /* 0x000f620000300800 */
[----:B----4-:R-:W-:-:S05]  /*14d40*/  IADD3 R6, P0, PT, R23, R5, RZ ;  /* 0x0000000517067210 */ /* 0x010fca0007f1e0ff */
[----:B------:R0:W-:Y:S01]  /*14d50*/  STL [R1+0xef4], R6 ;  /* 0x000ef40601007387 */ /* 0x0001e20000100800 */
[----:B------:R-:W-:-:S03]  /*14d60*/  LEA.HI.X.SX32 R12, R19, R2, 0x1, P1 ;  /* 0x00000002130c7211 */ /* 0x000fc600008f0eff */
[----:B------:R-:W4:Y:S04]  /*14d70*/  LDL.LU R15, [R1+0x6c] ;  /* 0x00006c00010f7983 */ /* 0x000f280000300800 */
[----:B------:R3:W-:Y:S01]  /*14d80*/  STL [R1+0xee8], R4 ;  /* 0x000ee80401007387 */ /* 0x0007e20000100800 */
[-C--:B0-----:R-:W-:Y:S02]  /*14d90*/  IADD3 R6, P1, PT, R25, R5.reuse, RZ ;  /* 0x0000000519067210 */ /* 0x081fe40007f3e0ff */
[----:B---3--:R-:W-:-:S05]  /*14da0*/  IADD3 R4, P2, PT, R24, R5, RZ ;  /* 0x0000000518047210 */ /* 0x008fca0007f5e0ff */
[----:B------:R0:W-:Y:S04]  /*14db0*/  STL [R1+0xeec], R4 ;  /* 0x000eec0401007387 */ /* 0x0001e80000100800 */
[----:B------:R-:W-:Y:S01]  /*14dc0*/  STL [R1+0xee0], R12 ;  /* 0x000ee00c01007387 */ /* 0x000fe20000100800 */
[----:B0-----:R-:W-:-:S03]  /*14dd0*/  LEA.HI.X.SX32 R4, R20, R2, 0x1, P5 ;  /* 0x0000000214047211 */ /* 0x001fc600028f0eff */
[----:B------:R-:W3:Y:S04]  /*14de0*/  LDL.LU R20, [R1+0x70] ;  /* 0x0000700001147983 */ /* 0x000ee80000300800 */
[----:B------:R-:W-:Y:S04]  /*14df0*/  STL [R1+0xee4], R6 ;  /* 0x000ee40601007387 */ /* 0x000fe80000100800 */
[----:B------:R-:W3:Y:S04]  /*14e00*/  LDL.LU R14, [R1+0x74] ;  /* 0x00007400010e7983 */ /* 0x000ee80000300800 */
[----:B------:R0:W-:Y:S04]  /*14e10*/  STL [R1+0xed8], R4 ;  /* 0x000ed80401007387 */ /* 0x0001e80000100800 */
[----:B------:R-:W3:Y:S01]  /*14e20*/  LDL.LU R13, [R1+0x7c] ;  /* 0x00007c00010d7983 */ /* 0x000ee20000300800 */
[----:B0-----:R-:W-:-:S02]  /*14e30*/  LEA.HI.X.SX32 R4, R21, R2, 0x1, P4 ;  /* 0x0000000215047211 */ /* 0x001fc400020f0eff */
[----:B--2---:R-:W-:-:S05]  /*14e40*/  IADD3 R6, P5, PT, R27, R5, RZ ;  /* 0x000000051b067210 */ /* 0x004fca0007fbe0ff */
[----:B------:R0:W-:Y:S04]  /*14e50*/  STL [R1+0xedc], R6 ;  /* 0x000edc0601007387 */ /* 0x0001e80000100800 */
[----:B------:R1:W-:Y:S04]  /*14e60*/  STL [R1+0xed0], R4 ;  /* 0x000ed00401007387 */ /* 0x0003e80000100800 */
[----:B------:R-:W2:Y:S01]  /*14e70*/  LDL.LU R12, [R1+0x80] ;  /* 0x00008000010c7983 */ /* 0x000ea20000300800 */
[----:B0-----:R-:W-:Y:S02]  /*14e80*/  IADD3 R6, P4, PT, R28, R5, RZ ;  /* 0x000000051c067210 */ /* 0x001fe40007f9e0ff */
[----:B-1----:R-:W-:-:S03]  /*14e90*/  LEA.HI.X.SX32 R4, R22, R2, 0x1, P3 ;  /* 0x0000000216047211 */ /* 0x002fc600018f0eff */
[----:B------:R0:W-:Y:S04]  /*14ea0*/  STL [R1+0xed4], R6 ;  /* 0x000ed40601007387 */ /* 0x0001e80000100800 */
[----:B------:R1:W-:Y:S04]  /*14eb0*/  STL [R1+0xec8], R4 ;  /* 0x000ec80401007387 */ /* 0x0003e80000100800 */
[----:B0-----:R-:W2:Y:S01]  /*14ec0*/  LDL.LU R6, [R1+0xe8] ;  /* 0x0000e80001067983 */ /* 0x001ea20000300800 */
[----:B-1----:R-:W-:Y:S02]  /*14ed0*/  LEA.HI.X.SX32 R4, R23, R2, 0x1, P0 ;  /* 0x0000000217047211 */ /* 0x002fe400000f0eff */
[----:B------:R-:W-:-:S02]  /*14ee0*/  IADD3 R21, P0, PT, R29, R5, RZ ;  /* 0x000000051d157210 */ /* 0x000fc40007f1e0ff */
[----:B-----5:R-:W-:-:S05]  /*14ef0*/  IADD3 R19, P3, PT, R18, R5, RZ ;  /* 0x0000000512137210 */ /* 0x020fca0007f7e0ff */
[----:B------:R-:W-:Y:S04]  /*14f00*/  STL [R1+0xecc], R19 ;  /* 0x000ecc1301007387 */ /* 0x000fe80000100800 */
[----:B------:R0:W-:Y:S04]  /*14f10*/  STL [R1+0xec0], R4 ;  /* 0x000ec00401007387 */ /* 0x0001e80000100800 */
[----:B0-----:R-:W5:Y:S01]  /*14f20*/  LDL.LU R4, [R1+0xec] ;  /* 0x0000ec0001047983 */ /* 0x001f620000300800 */
[-C--:B------:R-:W-:Y:S02]  /*14f30*/  LEA.HI.X.SX32 R19, R24, R2.reuse, 0x1, P2 ;  /* 0x0000000218137211 */ /* 0x080fe400010f0eff */
[----:B------:R-:W-:Y:S01]  /*14f40*/  IADD3 R22, P2, PT, R0, R5, RZ ;  /* 0x0000000500167210 */ /* 0x000fe20007f5e0ff */
[----:B------:R0:W-:Y:S04]  /*14f50*/  STL [R1+0xec4], R21 ;  /* 0x000ec41501007387 */ /* 0x0001e80000100800 */
[----:B------:R1:W-:Y:S01]  /*14f60*/  STL [R1+0xeb8], R19 ;  /* 0x000eb81301007387 */ /* 0x0003e20000100800 */
[----:B0-----:R-:W-:-:S03]  /*14f70*/  LEA.HI.X.SX32 R21, R25, R2, 0x1, P1 ;  /* 0x0000000219157211 */ /* 0x001fc600008f0eff */
[----:B-1----:R-:W5:Y:S04]  /*14f80*/  LDL.LU R19, [R1+0xf0] ;  /* 0x0000f00001137983 */ /* 0x002f680000300800 */
[----:B------:R-:W-:Y:S04]  /*14f90*/  STL [R1+0xebc], R22 ;  /* 0x000ebc1601007387 */ /* 0x000fe80000100800 */
[----:B------:R0:W-:Y:S02]  /*14fa0*/  STL [R1+0x768], R21 ;  /* 0x0007681501007387 */ /* 0x0001e40000100800 */
[----:B0-----:R-:W-:-:S02]  /*14fb0*/  LEA.HI.X.SX32 R21, R27, R2, 0x1, P5 ;  /* 0x000000021b157211 */ /* 0x001fc400028f0eff */
[----:B------:R-:W5:Y:S01]  /*14fc0*/  LDL.LU R27, [R1+0xfc] ;  /* 0x0000fc00011b7983 */ /* 0x000f620000300800 */
[----:B------:R-:W-:-:S05]  /*14fd0*/  IADD3 R22, P1, PT, R3, R5, RZ ;  /* 0x0000000503167210 */ /* 0x000fca0007f3e0ff */
[----:B------:R0:W-:Y:S04]  /*14fe0*/  STL [R1+0x784], R22 ;  /* 0x0007841601007387 */ /* 0x0001e80000100800 */
[----:B------:R1:W-:Y:S01]  /*14ff0*/  STL [R1+0x76c], R21 ;  /* 0x00076c1501007387 */ /* 0x0003e20000100800 */
[-C--:B0-----:R-:W-:Y:S02]  /*15000*/  IADD3 R22, P5, PT, R17, R5.reuse, RZ ;  /* 0x0000000511167210 */ /* 0x081fe40007fbe0ff */
[----:B-1----:R-:W-:Y:S02]  /*15010*/  LEA.HI.X.SX32 R21, R28, R2, 0x1, P4 ;  /* 0x000000021c157211 */ /* 0x002fe400020f0eff */
[----:B------:R-:W5:Y:S04]  /*15020*/  LDL.LU R28, [R1+0x110] ;  /* 0x00011000011c7983 */ /* 0x000f680000300800 */
[----:B------:R0:W-:Y:S04]  /*15030*/  STL [R1+0x78c], R22 ;  /* 0x00078c1601007387 */ /* 0x0001e80000100800 */
[----:B------:R1:W-:Y:S01]  /*15040*/  STL [R1+0x770], R21 ;  /* 0x0007701501007387 */ /* 0x0003e20000100800 */
[----:B0-----:R-:W-:-:S02]  /*15050*/  IADD3 R22, P4, PT, R16, R5, RZ ;  /* 0x0000000510167210 */ /* 0x001fc40007f9e0ff */
[----:B-1----:R-:W-:Y:S02]  /*15060*/  LEA.HI.X.SX32 R21, R18, R2, 0x1, P3 ;  /* 0x0000000212157211 */ /* 0x002fe400018f0eff */
[----:B------:R-:W5:Y:S04]  /*15070*/  LDL.LU R18, [R1+0x150] ;  /* 0x0001500001127983 */ /* 0x000f680000300800 */
[----:B------:R4:W-:Y:S04]  /*15080*/  STL [R1+0x794], R22 ;  /* 0x0007941601007387 */ /* 0x0009e80000100800 */
[----:B------:R0:W-:Y:S01]  /*15090*/  STL [R1+0x774], R21 ;  /* 0x0007741501007387 */ /* 0x0001e20000100800 */
[----:B----4-:R-:W-:-:S02]  /*150a0*/  IADD3 R22, P3, PT, R15, R5, RZ ;  /* 0x000000050f167210 */ /* 0x010fc40007f7e0ff */
[----:B0-----:R-:W-:Y:S02]  /*150b0*/  LEA.HI.X.SX32 R21, R29, R2, 0x1, P0 ;  /* 0x000000021d157211 */ /* 0x001fe400000f0eff */
[----:B------:R-:W4:Y:S04]  /*150c0*/  LDL.LU R29, [R1+0x154] ;  /* 0x00015400011d7983 */ /* 0x000f280000300800 */
[----:B------:R3:W-:Y:S04]  /*150d0*/  STL [R1+0x79c], R22 ;  /* 0x00079c1601007387 */ /* 0x0007e80000100800 */
[----:B------:R0:W-:Y:S01]  /*150e0*/  STL [R1+0x778], R21 ;  /* 0x0007781501007387 */ /* 0x0001e20000100800 */
[----:B---3--:R-:W-:-:S02]  /*150f0*/  IADD3 R22, P0, PT, R20, R5, RZ ;  /* 0x0000000514167210 */ /* 0x008fc40007f1e0ff */
[----:B0-----:R-:W-:Y:S02]  /*15100*/  LEA.HI.X.SX32 R21, R0, R2, 0x1, P2 ;  /* 0x0000000200157211 */ /* 0x001fe400010f0eff */
[----:B------:R-:W3:Y:S04]  /*15110*/  LDL.LU R0, [R1+0x158] ;  /* 0x0001580001007983 */ /* 0x000ee80000300800 */
[----:B------:R0:W-:Y:S04]  /*15120*/  STL [R1+0x7a4], R22 ;  /* 0x0007a41601007387 */ /* 0x0001e80000100800 */
[----:B------:R1:W-:Y:S01]  /*15130*/  STL [R1+0x77c], R21 ;  /* 0x00077c1501007387 */ /* 0x0003e20000100800 */
[----:B0-----:R-:W-:-:S02]  /*15140*/  IADD3 R22, P2, PT, R14, R5, RZ ;  /* 0x000000050e167210 */ /* 0x001fc40007f5e0ff */
[----:B-1----:R-:W-:Y:S02]  /*15150*/  LEA.HI.X.SX32 R21, R3, R2, 0x1, P1 ;  /* 0x0000000203157211 */ /* 0x002fe400008f0eff */
        /* <DEDUP_REMOVED lines=8> */
[----:B--2---:R-:W-:-:S02]  /*151e0*/  IADD3 R22, P5, PT, R12, R5, RZ ;  /* 0x000000050c167210 */ /* 0x004fc40007fbe0ff */
[-C--:B0-----:R-:W-:Y:S02]  /*151f0*/  LEA.HI.X.SX32 R21, R16, R2.reuse, 0x1, P4 ;  /* 0x0000000210157211 */ /* 0x081fe400020f0eff */
[----:B------:R-:W2:Y:S04]  /*15200*/  LDL.LU R16, [R1+0x164] ;  /* 0x0001640001107983 */ /* 0x000ea80000300800 */
[----:B------:R-:W-:Y:S04]  /*15210*/  STL [R1+0x7bc], R22 ;  /* 0x0007bc1601007387 */ /* 0x000fe80000100800 */
[----:B------:R0:W-:Y:S02]  /*15220*/  STL [R1+0x790], R21 ;  /* 0x0007901501007387 */ /* 0x0001e40000100800 */
[----:B0-----:R-:W-:-:S02]  /*15230*/  LEA.HI.X.SX32 R21, R15, R2, 0x1, P3 ;  /* 0x000000020f157211 */ /* 0x001fc400018f0eff */
[----:B------:R-:W2:Y:S01]  /*15240*/  LDL.LU R15, [R1+0x168] ;  /* 0x00016800010f7983 */ /* 0x000ea20000300800 */
[----:B------:R-:W-:-:S05]  /*15250*/  IADD3 R22, P4, PT, R6, R5, RZ ;  /* 0x0000000506167210 */ /* 0x000fca0007f9e0ff */
[----:B------:R-:W-:Y:S04]  /*15260*/  STL [R1+0x7c4], R22 ;  /* 0x0007c41601007387 */ /* 0x000fe80000100800 */
[----:B------:R0:W-:Y:S02]  /*15270*/  STL [R1+0x798], R21 ;  /* 0x0007981501007387 */ /* 0x0001e40000100800 */
[----:B0-----:R-:W-:Y:S02]  /*15280*/  LEA.HI.X.SX32 R21, R20, R2, 0x1, P0 ;  /* 0x0000000214157211 */ /* 0x001fe400000f0eff */
[----:B------:R-:W2:Y:S01]  /*15290*/  LDL.LU R20, [R1+0x16c] ;  /* 0x00016c0001147983 */ /* 0x000ea20000300800 */
[----:B-----5:R-:W-:-:S05]  /*152a0*/  IADD3 R22, P3, PT, R4, R5, RZ ;  /* 0x0000000504167210 */ /* 0x020fca0007f7e0ff */
[----:B------:R-:W-:Y:S04]  /*152b0*/  STL [R1+0x7cc], R22 ;  /* 0x0007cc1601007387 */ /* 0x000fe80000100800 */
[----:B------:R0:W-:Y:S02]  /*152c0*/  STL [R1+0x7a0], R21 ;  /* 0x0007a01501007387 */ /* 0x0001e40000100800 */
[----:B0-----:R-:W-:Y:S02]  /*152d0*/  LEA.HI.X.SX32 R21, R14, R2, 0x1, P2 ;  /* 0x000000020e157211 */ /* 0x001fe400010f0eff */
[----:B------:R-:W5:Y:S01]  /*152e0*/  LDL.LU R14, [R1+0x174] ;  /* 0x00017400010e7983 */ /* 0x000f620000300800 */
[----:B------:R-:W-:-:S05]  /*152f0*/  IADD3 R22, P0, PT, R19, R5, RZ ;  /* 0x0000000513167210 */ /* 0x000fca0007f1e0ff */
[----:B------:R0:W-:Y:S04]  /*15300*/  STL [R1+0x7d4], R22 ;  /* 0x0007d41601007387 */ /* 0x0001e80000100800 */
[----:B------:R1:W-:Y:S01]  /*15310*/  STL [R1+0x7a8], R21 ;  /* 0x0007a81501007387 */ /* 0x0003e20000100800 */
[----:B0-----:R-:W-:Y:S02]  /*15320*/  IADD3 R22, P2, PT, R27, R5, RZ ;  /* 0x000000051b167210 */ /* 0x001fe40007f5e0ff */
[-C--:B-1----:R-:W-:Y:S02]  /*15330*/  LEA.HI.X.SX32 R21, R13, R2.reuse, 0x1, P1 ;  /* 0x000000020d157211 */ /* 0x082fe400008f0eff */
[----:B------:R-:W5:Y:S04]  /*15340*/  LDL.LU R13, [R1+0x178] ;  /* 0x00017800010d7983 */ /* 0x000f680000300800 */
        /* <DEDUP_REMOVED lines=33> */
[----:B0-----:R-:W-:Y:S02]  /*15560*/  LEA.HI.X.SX32 R21, R18, R2, 0x1, P5 ;  /* 0x0000000212157211 */ /* 0x001fe400028f0eff */
[----:B------:R-:W2:Y:S04]  /*15570*/  LDL.LU R18, [R1+0x194] ;  /* 0x0001940001127983 */ /* 0x000ea80000300800 */
[----:B------:R0:W-:Y:S04]  /*15580*/  STL [R1+0x814], R22 ;  /* 0x0008141601007387 */ /* 0x0001e80000100800 */
[----:B------:R1:W-:Y:S01]  /*15590*/  STL [R1+0x7e8], R21 ;  /* 0x0007e81501007387 */ /* 0x0003e20000100800 */
[----:B0-----:R-:W-:-:S02]  /*155a0*/  IADD3 R22, P5, PT, R15, R5, RZ ;  /* 0x000000050f167210 */ /* 0x001fc40007fbe0ff */
[-C--:B-1----:R-:W-:Y:S02]  /*155b0*/  LEA.HI.X.SX32 R21, R29, R2.reuse, 0x1, P4 ;  /* 0x000000021d157211 */ /* 0x082fe400020f0eff */
        /* <DEDUP_REMOVED lines=16> */
[----:B------:R-:W-:Y:S04]  /*156c0*/  STL [R1+0x834], R22 ;  /* 0x0008341601007387 */ /* 0x000fe80000100800 */
[----:B------:R0:W-:Y:S02]  /*156d0*/  STL [R1+0x808], R21 ;  /* 0x0008081501007387 */ /* 0x0001e40000100800 */
[-C--:B0-----:R-:W-:Y:S02]  /*156e0*/  LEA.HI.X.SX32 R21, R16, R2.reuse, 0x1, P1 ;  /* 0x0000000210157211 */ /* 0x081fe400008f0eff */
[----:B------:R-:W-:Y:S01]  /*156f0*/  IADD3 R22, P2, PT, R12, R5, RZ ;  /* 0x000000050c167210 */ /* 0x000fe20007f5e0ff */
        /* <DEDUP_REMOVED lines=8> */
[-C--:B----4-:R-:W-:Y:S02]  /*15780*/  IADD3 R22, P5, PT, R4, R5.reuse, RZ ;  /* 0x0000000504167210 */ /* 0x090fe40007fbe0ff */
        /* <DEDUP_REMOVED lines=25> */
[----:B-1----:R-:W-:Y:S02]  /*15920*/  LEA.HI.X.SX32 R21, R4, R2, 0x1, P5 ;  /* 0x0000000204157211 */ /* 0x002fe400028f0eff */
        /* <DEDUP_REMOVED lines=30> */
[----:B----4-:R-:W-:-:S05]  /*15b10*/  IADD3 R22, P1, PT, R20, R5, RZ ;  /* 0x0000000514167210 */ /* 0x010fca0007f3e0ff */
[----:B------:R-:W-:Y:S04]  /*15b20*/  STL [R1+0x8a4], R22 ;  /* 0x0008a41601007387 */ /* 0x000fe80000100800 */
[----:B------:R0:W-:Y:S02]  /*15b30*/  STL [R1+0x878], R21 ;  /* 0x0008781501007387 */ /* 0x0001e40000100800 */
[----:B0-----:R-:W-:Y:S02]  /*15b40*/  LEA.HI.X.SX32 R21, R3, R2, 0x1, P4 ;  /* 0x0000000203157211 */ /* 0x001fe400020f0eff */
[-C--:B---3--:R-:W-:Y:S01]  /*15b50*/  IADD3 R22, P5, PT, R14, R5.reuse, RZ ;  /* 0x000000050e167210 */ /* 0x088fe20007fbe0ff */
[----:B------:R-:W3:Y:S04]  /*15b60*/  LDL.LU R3, [R1+0x1ec] ;  /* 0x0001ec0001037983 */ /* 0x000ee80000300800 */
[----:B------:R0:W-:Y:S04]  /*15b70*/  STL [R1+0x8ac], R22 ;  /* 0x0008ac1601007387 */ /* 0x0001e80000100800 */
[----:B------:R1:W-:Y:S01]  /*15b80*/  STL [R1+0x880], R21 ;  /* 0x0008801501007387 */ /* 0x0003e20000100800 */
[----:B0-----:R-:W-:-:S02]  /*15b90*/  IADD3 R22, P4, PT, R13, R5, RZ ;  /* 0x000000050d167210 */ /* 0x001fc40007f9e0ff */
[----:B-1----:R-:W-:Y:S02]  /*15ba0*/  LEA.HI.X.SX32 R21, R17, R2, 0x1, P3 ;  /* 0x0000000211157211 */ /* 0x002fe400018f0eff */
[----:B------:R-:W4:Y:S04]  /*15bb0*/  LDL.LU R17, [R1+0x1f0] ;  /* 0x0001f00001117983 */ /* 0x000f280000300800 */
[----:B------:R0:W-:Y:S04]  /*15bc0*/  STL [R1+0x8b4], R22 ;  /* 0x0008b41601007387 */ /* 0x0001e80000100800 */
[----:B------:R1:W-:Y:S01]  /*15bd0*/  STL [R1+0x888], R21 ;  /* 0x0008881501007387 */ /* 0x0003e20000100800 */
[----:B0-----:R-:W-:-:S02]  /*15be0*/  IADD3 R22, P3, PT, R12, R5, RZ ;  /* 0x000000050c167210 */ /* 0x001fc40007f7e0ff */
[----:B-1----:R-:W-:Y:S02]  /*15bf0*/  LEA.HI.X.SX32 R21, R16, R2, 0x1, P0 ;  /* 0x0000000210157211 */ /* 0x002fe400000f0eff */
[----:B------:R-:W4:Y:S04]  /*15c00*/  LDL.LU R16, [R1+0x1f4] ;  /* 0x0001f40001107983 */ /* 0x000f280000300800 */
        /* <DEDUP_REMOVED lines=44> */
[----:B---3--:R-:W-:-:S05]  /*15ed0*/  IADD3 R22, P1, PT, R3, R5, RZ ;  /* 0x0000000503167210 */ /* 0x008fca0007f3e0ff */
[----:B------:R-:W-:Y:S04]  /*15ee0*/  STL [R1+0x904], R22 ;  /* 0x0009041601007387 */ /* 0x000fe80000100800 */
[----:B------:R0:W-:Y:S02]  /*15ef0*/  STL [R1+0x8d8], R21 ;  /* 0x0008d81501007387 */ /* 0x0001e40000100800 */
[----:B0-----:R-:W-:Y:S02]  /*15f00*/  LEA.HI.X.SX32 R21, R28, R2, 0x1, P4 ;  /* 0x000000021c157211 */ /* 0x001fe400020f0eff */
[----:B------:R-:W3:Y:S01]  /*15f10*/  LDL.LU R28, [R1+0x26c] ;  /* 0x00026c00011c7983 */ /* 0x000ee20000300800 */
[----:B----4-:R-:W-:-:S05]  /*15f20*/  IADD3 R22, P5, PT, R17, R5, RZ ;  /* 0x0000000511167210 */ /* 0x010fca0007fbe0ff */
[----:B------:R-:W-:Y:S04]  /*15f30*/  STL [R1+0x90c], R22 ;  /* 0x00090c1601007387 */ /* 0x000fe80000100800 */
[----:B------:R0:W-:Y:S02]  /*15f40*/  STL [R1+0x8e0], R21 ;  /* 0x0008e01501007387 */ /* 0x0001e40000100800 */
[----:B0-----:R-:W-:Y:S02]  /*15f50*/  LEA.HI.X.SX32 R21, R18, R2, 0x1, P3 ;  /* 0x0000000212157211 */ /* 0x001fe400018f0eff */
[-C--:B------:R-:W-:Y:S01]  /*15f60*/  IADD3 R22, P4, PT, R16, R5.reuse, RZ ;  /* 0x0000000510167210 */ /* 0x080fe20007f9e0ff */
        /* <DEDUP_REMOVED lines=59> */
[----:B------:R-:W4:Y:S01]  /*16320*/  LDL.LU R4, [R1+0x2b8] ;  /* 0x0002b80001047983 */ /* 0x000f220000300800 */
[----:B--2---:R-:W-:-:S05]  /*16330*/  IADD3 R22, P4, PT, R29, R5, RZ ;  /* 0x000000051d167210 */ /* 0x004fca0007f9e0ff */
[----:B------:R-:W-:Y:S04]  /*16340*/  STL [R1+0x974], R22 ;  /* 0x0009741601007387 */ /* 0x000fe80000100800 */
[----:B------:R0:W-:Y:S02]  /*16350*/  STL [R1+0x948], R21 ;  /* 0x0009481501007387 */ /* 0x0001e40000100800 */
[----:B0-----:R-:W-:Y:S02]  /*16360*/  LEA.HI.X.SX32 R21, R19, R2, 0x1, P0 ;  /* 0x0000000213157211 */ /* 0x001fe400000f0eff */
[-C--:B------:R-:W-:Y:S01]  /*16370*/  IADD3 R22, P3, PT, R0, R5.reuse, RZ ;  /* 0x0000000500167210 */ /* 0x080fe20007f7e0ff */
        /* <DEDUP_REMOVED lines=59> */
[----:B------:R-:W2:Y:S01]  /*16730*/  LDL.LU R13, [R1+0x2f8] ;  /* 0x0002f800010d7983 */ /* 0x000ea20000300800 */
[----:B------:R-:W-:-:S05]  /*16740*/  IADD3 R22, P3, PT, R27, R5, RZ ;  /* 0x000000051b167210 */ /* 0x000fca0007f7e0ff */
        /* <DEDUP_REMOVED lines=47> */
[-C--:B0-----:R-:W-:Y:S02]  /*16a40*/  LEA.HI.X.SX32 R21, R3, R2.reuse, 0x1, P4 ;  /* 0x0000000203157211 */ /* 0x081fe400020f0eff */
[----:B----4-:R-:W-:Y:S01]  /*16a50*/  IADD3 R22, P5, PT, R14, R5, RZ ;  /* 0x000000050e167210 */ /* 0x010fe20007fbe0ff */
[----:B------:R-:W3:Y:S04]  /*16a60*/  LDL.LU R3, [R1+0x35c] ;  /* 0x00035c0001037983 */ /* 0x000ee80000300800 */
[----:B------:R-:W-:Y:S04]  /*16a70*/  STL [R1+0xa2c], R22 ;  /* 0x000a2c1601007387 */ /* 0x000fe80000100800 */
[----:B------:R0:W-:Y:S02]  /*16a80*/  STL [R1+0xa00], R21 ;  /* 0x000a001501007387 */ /* 0x0001e40000100800 */
[----:B0-----:R-:W-:-:S02]  /*16a90*/  LEA.HI.X.SX32 R21, R17, R2, 0x1, P3 ;  /* 0x0000000211157211 */ /* 0x001fc400018f0eff */
        /* <DEDUP_REMOVED lines=120> */
[----:B--2---:R-:W-:Y:S01]  /*17220*/  IADD3 R22, P4, PT, R29, R5, RZ ;  /* 0x000000051d167210 */ /* 0x004fe20007f9e0ff */
[----:B------:R-:W2:Y:S04]  /*17230*/  LDL.LU R4, [R1+0x334] ;  /* 0x0003340001047983 */ /* 0x000ea80000300800 */
[----:B------:R-:W-:Y:S04]  /*17240*/  STL [R1+0xaf4], R22 ;  /* 0x000af41601007387 */ /* 0x000fe80000100800 */
[----:B------:R0:W-:Y:S02]  /*17250*/  STL [R1+0xac8], R21 ;  /* 0x000ac81501007387 */ /* 0x0001e40000100800 */
[----:B0-----:R-:W-:-:S02]  /*17260*/  LEA.HI.X.SX32 R21, R19, R2, 0x1, P0 ;  /* 0x0000000213157211 */ /* 0x001fc400000f0eff */
[----:B------:R-:W4:Y:S01]  /*17270*/  LDL.LU R19, [R1+0x330] ;  /* 0x0003300001137983 */ /* 0x000f220000300800 */
[----:B------:R-:W-:-:S05]  /*17280*/  IADD3 R22, P3, PT, R0, R5, RZ ;  /* 0x0000000500167210 */ /* 0x000fca0007f7e0ff */
[----:B------:R-:W-:Y:S04]  /*17290*/  STL [R1+0xafc], R22 ;  /* 0x000afc1601007387 */ /* 0x000fe80000100800 */
[----:B------:R0:W-:Y:S02]  /*172a0*/  STL [R1+0xad0], R21 ;  /* 0x000ad01501007387 */ /* 0x0001e40000100800 */
[----:B0-----:R-:W-:Y:S02]  /*172b0*/  LEA.HI.X.SX32 R21, R27, R2, 0x1, P2 ;  /* 0x000000021b157211 */ /* 0x001fe400010f0eff */
        /* <DEDUP_REMOVED lines=14> */
[-C--:B0-----:R-:W-:Y:S02]  /*173a0*/  LEA.HI.X.SX32 R21, R29, R2.reuse, 0x1, P4 ;  /* 0x000000021d157211 */ /* 0x081fe400020f0eff */
[----:B------:R-:W-:Y:S01]  /*173b0*/  IADD3 R22, P5, PT, R15, R5, RZ ;  /* 0x000000050f167210 */ /* 0x000fe20007fbe0ff */
[----:B------:R-:W4:Y:S04]  /*173c0*/  LDL.LU R29, [R1+0x310] ;  /* 0x00031000011d7983 */ /* 0x000f280000300800 */
        /* <DEDUP_REMOVED lines=28> */
[----:B--2---:R-:W-:Y:S01]  /*17590*/  IADD3 R22, P5, PT, R4, R5, RZ ;  /* 0x0000000504167210 */ /* 0x004fe20007fbe0ff */
[----:B------:R-:W2:Y:S04]  /*175a0*/  LDL.LU R20, [R1+0x2cc] ;  /* 0x0002cc0001147983 */ /* 0x000ea80000300800 */
[----:B------:R-:W-:Y:S04]  /*175b0*/  STL [R1+0xb4c], R22 ;  /* 0x000b4c1601007387 */ /* 0x000fe80000100800 */
[----:B------:R0:W-:Y:S02]  /*175c0*/  STL [R1+0xb20], R21 ;  /* 0x000b201501007387 */ /* 0x0001e40000100800 */
[----:B0-----:R-:W-:-:S02]  /*175d0*/  LEA.HI.X.SX32 R21, R14, R2, 0x1, P3 ;  /* 0x000000020e157211 */ /* 0x001fc400018f0eff */
[----:B----4-:R-:W-:Y:S01]  /*175e0*/  IADD3 R22, P4, PT, R19, R5, RZ ;  /* 0x0000000513167210 */ /* 0x010fe20007f9e0ff */
[----:B------:R-:W3:Y:S04]  /*175f0*/  LDL.LU R14, [R1+0x2b4] ;  /* 0x0002b400010e7983 */ /* 0x000ee80000300800 */
        /* <DEDUP_REMOVED lines=49> */
[----:B--2---:R-:W-:-:S05]  /*17910*/  IADD3 R22, P1, PT, R20, R5, RZ ;  /* 0x0000000514167210 */ /* 0x004fca0007f3e0ff */
[----:B------:R-:W-:Y:S04]  /*17920*/  STL [R1+0xba4], R22 ;  /* 0x000ba41601007387 */ /* 0x000fe80000100800 */
[----:B------:R0:W-:Y:S02]  /*17930*/  STL [R1+0xb78], R21 ;  /* 0x000b781501007387 */ /* 0x0001e40000100800 */
[-C--:B0-----:R-:W-:Y:S02]  /*17940*/  LEA.HI.X.SX32 R21, R3, R2.reuse, 0x1, P4 ;  /* 0x0000000203157211 */ /* 0x081fe400020f0eff */
[----:B---3--:R-:W-:Y:S01]  /*17950*/  IADD3 R22, P5, PT, R14, R5, RZ ;  /* 0x000000050e167210 */ /* 0x008fe20007fbe0ff */
        /* <DEDUP_REMOVED lines=95> */
[----:B------:R-:W-:Y:S02]  /*17f50*/  IADD3 R22, P4, PT, R6, R5, RZ ;  /* 0x0000000506167210 */ /* 0x000fe40007f9e0ff */
[----:B------:R-:W-:-:S03]  /*17f60*/  LEA.HI.X.SX32 R20, R20, R2, 0x1, P0 ;  /* 0x0000000214147211 */ /* 0x000fc600000f0eff */
[----:B------:R-:W-:Y:S04]  /*17f70*/  STL [R1+0xc44], R22 ;  /* 0x000c441601007387 */ /* 0x000fe80000100800 */
[----:B------:R0:W-:Y:S04]  /*17f80*/  STL [R1+0xc18], R21 ;  /* 0x000c181501007387 */ /* 0x0001e80000100800 */
[----:B0-----:R-:W4:Y:S01]  /*17f90*/  LDL.LU R21, [R1+0x13c] ;  /* 0x00013c0001157983 */ /* 0x001f220000300800 */
        /* <DEDUP_REMOVED lines=22> */
[----:B------:R0:W-:Y:S01]  /*18100*/  STL [R1+0xc40], R20 ;  /* 0x000c401401007387 */ /* 0x0001e20000100800 */
[----:B------:R-:W-:-:S02]  /*18110*/  LEA.HI.X.SX32 R19, R19, R2, 0x1, P0 ;  /* 0x0000000213137211 */ /* 0x000fc400000f0eff */
[----:B0-----:R-:W-:Y:S02]  /*18120*/  LEA.HI.X.SX32 R20, R4, R2, 0x1, P3 ;  /* 0x0000000204147211 */ /* 0x001fe400018f0eff */
[-C--:B----4-:R-:W-:Y:S01]  /*18130*/  IADD3 R22, P4, PT, R29, R5.reuse, RZ ;  /* 0x000000051d167210 */ /* 0x090fe20007f9e0ff */
[----:B------:R-:W3:Y:S04]  /*18140*/  LDL.LU R4, [R1+0x128] ;  /* 0x0001280001047983 */ /* 0x000ee80000300800 */
[----:B------:R-:W-:Y:S04]  /*18150*/  STL [R1+0xc74], R22 ;  /* 0x000c741601007387 */ /* 0x000fe80000100800 */
[----:B------:R0:W-:Y:S04]  /*18160*/  STL [R1+0xc48], R20 ;  /* 0x000c481401007387 */ /* 0x0001e80000100800 */
[----:B0-----:R-:W4:Y:S01]  /*18170*/  LDL.LU R20, [R1+0x124] ;  /* 0x0001240001147983 */ /* 0x001f220000300800 */
[----:B------:R-:W-:-:S05]  /*18180*/  IADD3 R22, P3, PT, R0, R5, RZ ;  /* 0x0000000500167210 */ /* 0x000fca0007f7e0ff */
[----:B------:R-:W-:Y:S04]  /*18190*/  STL [R1+0xc7c], R22 ;  /* 0x000c7c1601007387 */ /* 0x000fe80000100800 */
[----:B------:R0:W-:Y:S02]  /*181a0*/  STL [R1+0xc50], R19 ;  /* 0x000c501301007387 */ /* 0x0001e40000100800 */
[----:B0-----:R-:W-:Y:S02]  /*181b0*/  LEA.HI.X.SX32 R19, R27, R2, 0x1, P2 ;  /* 0x000000021b137211 */ /* 0x001fe400010f0eff */
[----:B------:R-:W4:Y:S01]  /*181c0*/  LDL.LU R27, [R1+0x120] ;  /* 0x00012000011b7983 */ /* 0x000f220000300800 */
[----:B------:R-:W-:-:S05]  /*181d0*/  IADD3 R22, P0, PT, R3, R5, RZ ;  /* 0x0000000503167210 */ /* 0x000fca0007f1e0ff */
[----:B------:R-:W-:Y:S04]  /*181e0*/  STL [R1+0xc84], R22 ;  /* 0x000c841601007387 */ /* 0x000fe80000100800 */
[----:B------:R0:W-:Y:S01]  /*181f0*/  STL [R1+0xc58], R19 ;  /* 0x000c581301007387 */ /* 0x0001e20000100800 */
[-C--:B------:R-:W-:Y:S02]  /*18200*/  LEA.HI.X.SX32 R18, R18, R2.reuse, 0x1, P5 ;  /* 0x0000000212127211 */ /* 0x080fe400028f0eff */
[----:B0-----:R-:W-:Y:S02]  /*18210*/  LEA.HI.X.SX32 R19, R28, R2, 0x1, P1 ;  /* 0x000000021c137211 */ /* 0x001fe400008f0eff */
[----:B------:R-:W4:Y:S01]  /*18220*/  LDL.LU R28, [R1+0x11c] ;  /* 0x00011c00011c7983 */ /* 0x000f220000300800 */
[----:B------:R-:W-:-:S05]  /*18230*/  IADD3 R22, P2, PT, R17, R5, RZ ;  /* 0x0000000511167210 */ /* 0x000fca0007f5e0ff */
[----:B------:R-:W-:Y:S04]  /*18240*/  STL [R1+0xc8c], R22 ;  /* 0x000c8c1601007387 */ /* 0x000fe80000100800 */
[----:B------:R0:W-:Y:S04]  /*18250*/  STL [R1+0xc60], R19 ;  /* 0x000c601301007387 */ /* 0x0001e80000100800 */
[----:B0-----:R-:W4:Y:S01]  /*18260*/  LDL.LU R19, [R1+0x118] ;  /* 0x0001180001137983 */ /* 0x001f220000300800 */
        /* <DEDUP_REMOVED lines=13> */
[-C--:B0-----:R-:W-:Y:S02]  /*18340*/  LEA.HI.X.SX32 R18, R3, R2.reuse, 0x1, P0 ;  /* 0x0000000203127211 */ /* 0x081fe400000f0eff */
[----:B------:R-:W4:Y:S01]  /*18350*/  LDL.LU R3, [R1+0x108] ;  /* 0x0001080001037983 */ /* 0x000f220000300800 */
[-C--:B------:R-:W-:Y:S02]  /*18360*/  LEA.HI.X.SX32 R17, R17, R2.reuse, 0x1, P2 ;  /* 0x0000000211117211 */ /* 0x080fe400010f0eff */
[----:B------:R-:W-:-:S02]  /*18370*/  LEA.HI.X.SX32 R23, R16, R2, 0x1, P1 ;  /* 0x0000000210177211 */ /* 0x000fc400008f0eff */
[----:B-----5:R-:W-:-:S05]  /*18380*/  IADD3 R22, P3, PT, R14, R5, RZ ;  /* 0x000000050e167210 */ /* 0x020fca0007f7e0ff */
[----:B------:R-:W-:Y:S04]  /*18390*/  STL [R1+0xcac], R22 ;  /* 0x000cac1601007387 */ /* 0x000fe80000100800 */
[----:B------:R0:W-:Y:S04]  /*183a0*/  STL [R1+0xc80], R18 ;  /* 0x000c801201007387 */ /* 0x0001e80000100800 */
[----:B0-----:R-:W5:Y:S01]  /*183b0*/  LDL.LU R18, [R1+0x104] ;  /* 0x0001040001127983 */ /* 0x001f620000300800 */
[----:B------:R-:W-:-:S05]  /*183c0*/  IADD3 R22, P0, PT, R13, R5, RZ ;  /* 0x000000050d167210 */ /* 0x000fca0007f1e0ff */
[----:B------:R-:W-:Y:S04]  /*183d0*/  STL [R1+0xcb4], R22 ;  /* 0x000cb41601007387 */ /* 0x000fe80000100800 */
[----:B------:R0:W-:Y:S04]  /*183e0*/  STL [R1+0xc88], R17 ;  /* 0x000c881101007387 */ /* 0x0001e80000100800 */
[----:B0-----:R-:W5:Y:S01]  /*183f0*/  LDL.LU R17, [R1+0x100] ;  /* 0x0001000001117983 */ /* 0x001f620000300800 */
[----:B------:R-:W-:-:S05]  /*18400*/  IADD3 R22, P2, PT, R12, R5, RZ ;  /* 0x000000050c167210 */ /* 0x000fca0007f5e0ff */
[----:B------:R2:W-:Y:S04]  /*18410*/  STL [R1+0xcbc], R22 ;  /* 0x000cbc1601007387 */ /* 0x0005e80000100800 */
[----:B------:R-:W5:Y:S04]  /*18420*/  LDL.LU R16, [R1+0xf8] ;  /* 0x0000f80001107983 */ /* 0x000f680000300800 */
[----:B------:R0:W-:Y:S01]  /*18430*/  STL [R1+0xc90], R23 ;  /* 0x000c901701007387 */ /* 0x0001e20000100800 */
[----:B--2---:R-:W-:Y:S02]  /*18440*/  IADD3 R22, P1, PT, R6, R5, RZ ;  /* 0x0000000506167210 */ /* 0x004fe40007f3e0ff */
[----:B0-----:R-:W-:-:S03]  /*18450*/  LEA.HI.X.SX32 R23, R15, R2, 0x1, P5 ;  /* 0x000000020f177211 */ /* 0x001fc600028f0eff */
[----:B------:R3:W-:Y:S04]  /*18460*/  STL [R1+0xcc4], R22 ;  /* 0x000cc41601007387 */ /* 0x0007e80000100800 */
[----:B------:R-:W2:Y:S04]  /*18470*/  LDL.LU R15, [R1+0xf4] ;  /* 0x0000f400010f7983 */ /* 0x000ea80000300800 */
[----:B------:R0:W-:Y:S01]  /*18480*/  STL [R1+0xc98], R23 ;  /* 0x000c981701007387 */ /* 0x0001e20000100800 */
[----:B---3--:R-:W-:Y:S02]  /*18490*/  IADD3 R22, P5, PT, R4, R5, RZ ;  /* 0x0000000504167210 */ /* 0x008fe40007fbe0ff */
[----:B0-----:R-:W-:-:S03]  /*184a0*/  LEA.HI.X.SX32 R23, R21, R2, 0x1, P4 ;  /* 0x0000000215177211 */ /* 0x001fc600020f0eff */
[----:B------:R4:W-:Y:S01]  /*184b0*/  STL [R1+0xccc], R22 ;  /* 0x000ccc1601007387 */ /* 0x0009e20000100800 */
[----:B------:R-:W-:-:S03]  /*184c0*/  LEA.HI.X.SX32 R21, R14, R2, 0x1, P3 ;  /* 0x000000020e157211 */ /* 0x000fc600018f0eff */
[----:B------:R-:W-:Y:S04]  /*184d0*/  STL [R1+0xca0], R23 ;  /* 0x000ca01701007387 */ /* 0x000fe80000100800 */
[----:B------:R-:W3:Y:S01]  /*184e0*/  LDL.LU R14, [R1+0xe4] ;  /* 0x0000e400010e7983 */ /* 0x000ee20000300800 */
[----:B----4-:R-:W-:-:S05]  /*184f0*/  IADD3 R22, P4, PT, R20, R5, RZ ;  /* 0x0000000514167210 */ /* 0x010fca0007f9e0ff */
        /* <DEDUP_REMOVED lines=16> */
[----:B------:R0:W-:Y:S01]  /*18600*/  STL [R1+0xcc0], R21 ;  /* 0x000cc01501007387 */ /* 0x0001e20000100800 */
[----:B------:R-:W-:-:S02]  /*18610*/  LEA.HI.X.SX32 R20, R20, R2, 0x1, P4 ;  /* 0x0000000214147211 */ /* 0x000fc400020f0eff */
        /* <DEDUP_REMOVED lines=12> */
[----:B------:R0:W-:Y:S04]  /*186e0*/  STL [R1+0xd04], R22 ;  /* 0x000d041601007387 */ /* 0x0001e80000100800 */
[----:B------:R1:W-:Y:S01]  /*186f0*/  STL [R1+0xcd8], R20 ;  /* 0x000cd81401007387 */ /* 0x0003e20000100800 */
[-C--:B0-----:R-:W-:Y:S02]  /*18700*/  LEA.HI.X.SX32 R22, R28, R2.reuse, 0x1, P0 ;  /* 0x000000021c167211 */ /* 0x081fe400000f0eff */
[----:B------:R-:W-:Y:S02]  /*18710*/  LEA.HI.X.SX32 R19, R19, R2, 0x1, P2 ;  /* 0x0000000213137211 */ /* 0x000fe400010f0eff */
[----:B-----5:R-:W-:-:S05]  /*18720*/  IADD3 R23, P3, PT, R18, R5, RZ ;  /* 0x0000000512177210 */ /* 0x020fca0007f7e0ff */
[----:B------:R-:W-:Y:S04]  /*18730*/  STL [R1+0xd0c], R23 ;  /* 0x000d0c1701007387 */ /* 0x000fe80000100800 */
[----:B------:R-:W5:Y:S04]  /*18740*/  LDL.LU R28, [R1+0xc8] ;  /* 0x0000c800011c7983 */ /* 0x000f680000300800 */
[----:B------:R0:W-:Y:S01]  /*18750*/  STL [R1+0xce0], R22 ;  /* 0x000ce01601007387 */ /* 0x0001e20000100800 */
[----:B-1----:R-:W-:-:S05]  /*18760*/  IADD3 R20, P0, PT, R17, R5, RZ ;  /* 0x0000000511147210 */ /* 0x002fca0007f1e0ff */
[----:B------:R1:W-:Y:S01]  /*18770*/  STL [R1+0xd14], R20 ;  /* 0x000d141401007387 */ /* 0x0003e20000100800 */
[----:B0-----:R-:W-:-:S03]  /*18780*/  IADD3 R22, P2, PT, R16, R5, RZ ;  /* 0x0000000510167210 */ /* 0x001fc60007f5e0ff */
[----:B-1----:R-:W5:Y:S04]  /*18790*/  LDL.LU R20, [R1+0xc4] ;  /* 0x0000c40001147983 */ /* 0x002f680000300800 */
[----:B------:R0:W-:Y:S04]  /*187a0*/  STL [R1+0xce8], R19 ;  /* 0x000ce81301007387 */ /* 0x0001e80000100800 */
[----:B------:R2:W-:Y:S01]  /*187b0*/  STL [R1+0xd1c], R22 ;  /* 0x000d1c1601007387 */ /* 0x0005e20000100800 */
[----:B0-----:R-:W-:-:S03]  /*187c0*/  LEA.HI.X.SX32 R19, R29, R2, 0x1, P1 ;  /* 0x000000021d137211 */ /* 0x001fc600008f0eff */
[----:B------:R-:W5:Y:S01]  /*187d0*/  LDL.LU R29, [R1+0xc0] ;  /* 0x0000c000011d7983 */ /* 0x000f620000300800 */
[----:B--2---:R-:W-:-:S03]  /*187e0*/  IADD3 R22, P1, PT, R15, R5, RZ ;  /* 0x000000050f167210 */ /* 0x004fc60007f3e0ff */
[----:B------:R0:W-:Y:S04]  /*187f0*/  STL [R1+0xcf0], R19 ;  /* 0x000cf01301007387 */ /* 0x0001e80000100800 */
[----:B------:R3:W-:Y:S01]  /*18800*/  STL [R1+0xd24], R22 ;  /* 0x000d241601007387 */ /* 0x0007e20000100800 */
[----:B0-----:R-:W-:-:S03]  /*18810*/  LEA.HI.X.SX32 R19, R0, R2, 0x1, P5 ;  /* 0x0000000200137211 */ /* 0x001fc600028f0eff */
[----:B------:R-:W2:Y:S04]  /*18820*/  LDL.LU R0, [R1+0xbc] ;  /* 0x0000bc0001007983 */ /* 0x000ea80000300800 */
[----:B------:R0:W-:Y:S01]  /*18830*/  STL [R1+0xcf8], R19 ;  /* 0x000cf81301007387 */ /* 0x0001e20000100800 */
[----:B---3--:R-:W-:Y:S02]  /*18840*/  IADD3 R22, P5, PT, R14, R5, RZ ;  /* 0x000000050e167210 */ /* 0x008fe40007fbe0ff */
[-C--:B0-----:R-:W-:Y:S02]  /*18850*/  LEA.HI.X.SX32 R19, R3, R2.reuse, 0x1, P4 ;  /* 0x0000000203137211 */ /* 0x081fe400020f0eff */
[----:B------:R-:W3:Y:S01]  /*18860*/  LDL.LU R3, [R1+0xb8] ;  /* 0x0000b80001037983 */ /* 0x000ee20000300800 */
[----:B------:R-:W-:-:S03]  /*18870*/  LEA.HI.X.SX32 R18, R18, R2, 0x1, P3 ;  /* 0x0000000212127211 */ /* 0x000fc600018f0eff */
[----:B------:R-:W-:Y:S04]  /*18880*/  STL [R1+0xd2c], R22 ;  /* 0x000d2c1601007387 */ /* 0x000fe80000100800 */
[----:B------:R0:W-:Y:S04]  /*18890*/  STL [R1+0xd00], R19 ;  /* 0x000d001301007387 */ /* 0x0001e80000100800 */
[----:B0-----:R-:W3:Y:S01]  /*188a0*/  LDL.LU R19, [R1+0xb4] ;  /* 0x0000b40001137983 */ /* 0x001ee20000300800 */
[----:B----4-:R-:W-:-:S05]  /*188b0*/  IADD3 R22, P4, PT, R13, R5, RZ ;  /* 0x000000050d167210 */ /* 0x010fca0007f9e0ff */
[----:B------:R-:W-:Y:S04]  /*188c0*/  STL [R1+0xd34], R22 ;  /* 0x000d341601007387 */ /* 0x000fe80000100800 */
[----:B------:R0:W-:Y:S04]  /*188d0*/  STL [R1+0xd08], R18 ;  /* 0x000d081201007387 */ /* 0x0001e80000100800 */
[----:B0-----:R-:W4:Y:S01]  /*188e0*/  LDL.LU R18, [R1+0xb0] ;  /* 0x0000b00001127983 */ /* 0x001f220000300800 */
[----:B------:R-:W-:Y:S02]  /*188f0*/  IADD3 R23, P3, PT, R12, R5, RZ ;  /* 0x000000050c177210 */ /* 0x000fe40007f7e0ff */
[----:B------:R-:W-:-:S03]  /*18900*/  LEA.HI.X.SX32 R22, R17, R2, 0x1, P0 ;  /* 0x0000000211167211 */ /* 0x000fc600000f0eff */
[----:B------:R0:W-:Y:S04]  /*18910*/  STL [R1+0xd3c], R23 ;  /* 0x000d3c1701007387 */ /* 0x0001e80000100800 */
[----:B------:R-:W4:Y:S04]  /*18920*/  LDL.LU R17, [R1+0xac] ;  /* 0x0000ac0001117983 */ /* 0x000f280000300800 */
[----:B------:R1:W-:Y:S01]  /*18930*/  STL [R1+0xd10], R22 ;  /* 0x000d101601007387 */ /* 0x0003e20000100800 */
[----:B0-----:R-:W-:Y:S02]  /*18940*/  IADD3 R23, P0, PT, R6, R5, RZ ;  /* 0x0000000506177210 */ /* 0x001fe40007f1e0ff */
[----:B-1----:R-:W-:-:S03]  /*18950*/  LEA.HI.X.SX32 R22, R16, R2, 0x1, P2 ;  /* 0x0000000210167211 */ /* 0x002fc600010f0eff */
        /* <DEDUP_REMOVED lines=15> */
[----:B------:R-:W-:Y:S04]  /*18a50*/  STL [R1+0xd5c], R23 ;  /* 0x000d5c1701007387 */ /* 0x000fe80000100800 */
[----:B------:R-:W4:Y:S04]  /*18a60*/  LDL.LU R13, [R1+0x9c] ;  /* 0x00009c00010d7983 */ /* 0x000f280000300800 */
[----:B------:R0:W-:Y:S02]  /*18a70*/  STL [R1+0xd30], R22 ;  /* 0x000d301601007387 */ /* 0x0001e40000100800 */
[----:B0-----:R-:W-:-:S02]  /*18a80*/  LEA.HI.X.SX32 R22, R12, R2, 0x1, P3 ;  /* 0x000000020c167211 */ /* 0x001fc400018f0eff */
[----:B------:R-:W4:Y:S01]  /*18a90*/  LDL.LU R12, [R1+0x98] ;  /* 0x00009800010c7983 */ /* 0x000f220000300800 */
        /* <DEDUP_REMOVED lines=8> */
[----:B------:R-:W-:Y:S02]  /*18b20*/  IADD3 R24, P0, PT, R29, R5, RZ ;  /* 0x000000051d187210 */ /* 0x000fe40007f1e0ff */
[----:B0-----:R-:W-:-:S03]  /*18b30*/  LEA.HI.X.SX32 R23, R4, R2, 0x1, P2 ;  /* 0x0000000204177211 */ /* 0x001fc600010f0eff */
[----:B------:R-:W-:Y:S04]  /*18b40*/  STL [R1+0xd74], R24 ;  /* 0x000d741801007387 */ /* 0x000fe80000100800 */
[----:B------:R-:W5:Y:S04]  /*18b50*/  LDL.LU R4, [R1+0x90] ;  /* 0x0000900001047983 */ /* 0x000f680000300800 */
[----:B------:R0:W-:Y:S01]  /*18b60*/  STL [R1+0xd48], R23 ;  /* 0x000d481701007387 */ /* 0x0001e20000100800 */
[----:B--2---:R-:W-:-:S05]  /*18b70*/  IADD3 R22, P2, PT, R0, R5, RZ ;  /* 0x0000000500167210 */ /* 0x004fca0007f5e0ff */
[----:B------:R3:W-:Y:S01]  /*18b80*/  STL [R1+0xd7c], R22 ;  /* 0x000d7c1601007387 */ /* 0x0007e20000100800 */
[-C--:B0-----:R-:W-:Y:S02]  /*18b90*/  LEA.HI.X.SX32 R23, R21, R2.reuse, 0x1, P1 ;  /* 0x0000000215177211 */ /* 0x081fe400008f0eff */
[----:B------:R-:W-:-:S03]  /*18ba0*/  LEA.HI.X.SX32 R21, R27, R2, 0x1, P5 ;  /* 0x000000021b157211 */ /* 0x000fc600028f0eff */
[----:B------:R-:W-:Y:S01]  /*18bb0*/  STL [R1+0xd50], R23 ;  /* 0x000d501701007387 */ /* 0x000fe20000100800 */
[----:B---3--:R-:W-:-:S03]  /*18bc0*/  IADD3 R22, P1, PT, R3, R5, RZ ;  /* 0x0000000503167210 */ /* 0x008fc60007f3e0ff */
[----:B------:R-:W2:Y:S04]  /*18bd0*/  LDL.LU R27, [R1+0x8c] ;  /* 0x00008c00011b7983 */ /* 0x000ea80000300800 */
[----:B------:R0:W-:Y:S04]  /*18be0*/  STL [R1+0xd84], R22 ;  /* 0x000d841601007387 */ /* 0x0001e80000100800 */
[----:B------:R4:W-:Y:S01]  /*18bf0*/  STL [R1+0xd58], R21 ;  /* 0x000d581501007387 */ /* 0x0009e20000100800 */
[----:B0-----:R-:W-:Y:S02]  /*18c00*/  LEA.HI.X.SX32 R22, R28, R2, 0x1, P4 ;  /* 0x000000021c167211 */ /* 0x001fe400020f0eff */
[----:B------:R-:W-:-:S05]  /*18c10*/  IADD3 R23, P5, PT, R19, R5, RZ ;  /* 0x0000000513177210 */ /* 0x000fca0007fbe0ff */
[----:B------:R-:W-:Y:S04]  /*18c20*/  STL [R1+0xd8c], R23 ;  /* 0x000d8c1701007387 */ /* 0x000fe80000100800 */
[----:B------:R-:W3:Y:S04]  /*18c30*/  LDL.LU R28, [R1+0x88] ;  /* 0x00008800011c7983 */ /* 0x000ee80000300800 */
[----:B------:R0:W-:Y:S01]  /*18c40*/  STL [R1+0xd60], R22 ;  /* 0x000d601601007387 */ /* 0x0001e20000100800 */
[----:B----4-:R-:W-:Y:S02]  /*18c50*/  IADD3 R21, P4, PT, R18, R5, RZ ;  /* 0x0000000512157210 */ /* 0x010fe40007f9e0ff */
[----:B0-----:R-:W-:-:S03]  /*18c60*/  LEA.HI.X.SX32 R22, R20, R2, 0x1, P3 ;  /* 0x0000000214167211 */ /* 0x001fc600018f0eff */
[----:B------:R0:W-:Y:S01]  /*18c70*/  STL [R1+0xd94], R21 ;  /* 0x000d941501007387 */ /* 0x0001e20000100800 */
[----:B------:R-:W-:-:S03]  /*18c80*/  LEA.HI.X.SX32 R20, R29, R2, 0x1, P0 ;  /* 0x000000021d147211 */ /* 0x000fc600000f0eff */
[----:B------:R-:W-:Y:S04]  /*18c90*/  STL [R1+0xd68], R22 ;  /* 0x000d681601007387 */ /* 0x000fe80000100800 */
[----:B------:R-:W4:Y:S01]  /*18ca0*/  LDL.LU R29, [R1+0x84] ;  /* 0x00008400011d7983 */ /* 0x000f220000300800 */
[----:B0-----:R-:W-:-:S05]  /*18cb0*/  IADD3 R21, P3, PT, R17, R5, RZ ;  /* 0x0000000511157210 */ /* 0x001fca0007f7e0ff */
[----:B------:R0:W-:Y:S04]  /*18cc0*/  STL [R1+0xd9c], R21 ;  /* 0x000d9c1501007387 */ /* 0x0001e80000100800 */
[----:B------:R1:W-:Y:S01]  /*18cd0*/  STL [R1+0xd70], R20 ;  /* 0x000d701401007387 */ /* 0x0003e20000100800 */
[-C--:B0-----:R-:W-:Y:S02]  /*18ce0*/  IADD3 R21, P0, PT, R16, R5.reuse, RZ ;  /* 0x0000000510157210 */ /* 0x081fe40007f1e0ff */
[----:B-1----:R-:W-:Y:S02]  /*18cf0*/  LEA.HI.X.SX32 R20, R0, R2, 0x1, P2 ;  /* 0x0000000200147211 */ /* 0x002fe400010f0eff */
[----:B------:R-:W4:Y:S04]  /*18d00*/  LDL.LU R0, [R1+0x78] ;  /* 0x0000780001007983 */ /* 0x000f280000300800 */
[----:B------:R0:W-:Y:S04]  /*18d10*/  STL [R1+0xda4], R21 ;  /* 0x000da41501007387 */ /* 0x0001e80000100800 */
[----:B------:R1:W-:Y:S01]  /*18d20*/  STL [R1+0xd78], R20 ;  /* 0x000d781401007387 */ /* 0x0003e20000100800 */
[----:B0-----:R-:W-:-:S02]  /*18d30*/  IADD3 R21, P2, PT, R15, R5, RZ ;  /* 0x000000050f157210 */ /* 0x001fc40007f5e0ff */
[-C--:B-1----:R-:W-:Y:S02]  /*18d40*/  LEA.HI.X.SX32 R20, R3, R2.reuse, 0x1, P1 ;  /* 0x0000000203147211 */ /* 0x082fe400008f0eff */
[----:B------:R-:W4:Y:S04]  /*18d50*/  LDL.LU R3, [R1+0x68] ;  /* 0x0000680001037983 */ /* 0x000f280000300800 */
[----:B------:R-:W-:Y:S04]  /*18d60*/  STL [R1+0xdac], R21 ;  /* 0x000dac1501007387 */ /* 0x000fe80000100800 */
[----:B------:R0:W-:Y:S02]  /*18d70*/  STL [R1+0xd80], R20 ;  /* 0x000d801401007387 */ /* 0x0001e40000100800 */
[----:B0-----:R-:W-:-:S02]  /*18d80*/  LEA.HI.X.SX32 R20, R19, R2, 0x1, P5 ;  /* 0x0000000213147211 */ /* 0x001fc400028f0eff */
[----:B------:R-:W-:-:S05]  /*18d90*/  IADD3 R21, P1, PT, R14, R5, RZ ;  /* 0x000000050e157210 */ /* 0x000fca0007f3e0ff */
[----:B------:R-:W-:Y:S04]  /*18da0*/  STL [R1+0xdb4], R21 ;  /* 0x000db41501007387 */ /* 0x000fe80000100800 */
[----:B------:R-:W4:Y:S04]  /*18db0*/  LDL.LU R25, [R1+0x64] ;  /* 0x0000640001197983 */ /* 0x000f280000300800 */
[----:B------:R0:W-:Y:S01]  /*18dc0*/  STL [R1+0xd88], R20 ;  /* 0x000d881401007387 */ /* 0x0001e20000100800 */
[----:B------:R-:W-:Y:S02]  /*18dd0*/  IADD3 R19, P5, PT, R13, R5, RZ ;  /* 0x000000050d137210 */ /* 0x000fe40007fbe0ff */
[----:B0-----:R-:W-:-:S03]  /*18de0*/  LEA.HI.X.SX32 R20, R18, R2, 0x1, P4 ;  /* 0x0000000212147211 */ /* 0x001fc600020f0eff */
[----:B------:R0:W-:Y:S01]  /*18df0*/  STL [R1+0xdbc], R19 ;  /* 0x000dbc1301007387 */ /* 0x0001e20000100800 */
[----:B------:R-:W-:-:S03]  /*18e00*/  LEA.HI.X.SX32 R18, R17, R2, 0x1, P3 ;  /* 0x0000000211127211 */ /* 0x000fc600018f0eff */
[----:B------:R-:W-:Y:S04]  /*18e10*/  STL [R1+0xd90], R20 ;  /* 0x000d901401007387 */ /* 0x000fe80000100800 */
[----:B------:R-:W4:Y:S01]  /*18e20*/  LDL.LU R24, [R1+0x60] ;  /* 0x0000600001187983 */ /* 0x000f220000300800 */
[----:B0-----:R-:W-:-:S05]  /*18e30*/  IADD3 R19, P4, PT, R12, R5, RZ ;  /* 0x000000050c137210 */ /* 0x001fca0007f9e0ff */
[----:B------:R-:W-:Y:S04]  /*18e40*/  STL [R1+0xdc4], R19 ;  /* 0x000dc41301007387 */ /* 0x000fe80000100800 */
[----:B------:R-:W-:Y:S04]  /*18e50*/  STL [R1+0xd98], R18 ;  /* 0x000d981201007387 */ /* 0x000fe80000100800 */
[----:B------:R-:W4:Y:S01]  /*18e60*/  LDL.LU R23, [R1+0x5c] ;  /* 0x00005c0001177983 */ /* 0x000f220000300800 */
[----:B------:R-:W-:Y:S02]  /*18e70*/  LEA.HI.X.SX32 R16, R16, R2, 0x1, P0 ;  /* 0x0000000210107211 */ /* 0x000fe400000f0eff */
[----:B-----5:R-:W-:-:S05]  /*18e80*/  IADD3 R17, P3, PT, R6, R5, RZ ;  /* 0x0000000506117210 */ /* 0x020fca0007f7e0ff */
[----:B------:R0:W-:Y:S04]  /*18e90*/  STL [R1+0xdcc], R17 ;  /* 0x000dcc1101007387 */ /* 0x0001e80000100800 */
[----:B------:R-:W5:Y:S04]  /*18ea0*/  LDL.LU R22, [R1+0x58] ;  /* 0x0000580001167983 */ /* 0x000f680000300800 */
[----:B------:R1:W-:Y:S04]  /*18eb0*/  STL [R1+0xda0], R16 ;  /* 0x000da01001007387 */ /* 0x0003e80000100800 */
[----:B------:R-:W5:Y:S01]  /*18ec0*/  LDL.LU R21, [R1+0x54] ;  /* 0x0000540001157983 */ /* 0x000f620000300800 */
[----:B0-----:R-:W-:-:S05]  /*18ed0*/  IADD3 R17, P0, PT, R4, R5, RZ ;  /* 0x0000000504117210 */ /* 0x001fca0007f1e0ff */
[----:B------:R0:W-:Y:S04]  /*18ee0*/  STL [R1+0xdd4], R17 ;  /* 0x000dd41101007387 */ /* 0x0001e80000100800 */
[----:B------:R-:W5:Y:S01]  /*18ef0*/  LDL.LU R20, [R1+0x50] ;  /* 0x0000500001147983 */ /* 0x000f620000300800 */
[-C--:B-1----:R-:W-:Y:S02]  /*18f00*/  LEA.HI.X.SX32 R16, R15, R2.reuse, 0x1, P2 ;  /* 0x000000020f107211 */ /* 0x082fe400010f0eff */
[----:B------:R-:W-:-:S03]  /*18f10*/  LEA.HI.X.SX32 R14, R14, R2, 0x1, P1 ;  /* 0x000000020e0e7211 */ /* 0x000fc600008f0eff */
[----:B------:R-:W-:Y:S04]  /*18f20*/  STL [R1+0xda8], R16 ;  /* 0x000da81001007387 */ /* 0x000fe80000100800 */
[----:B------:R-:W5:Y:S01]  /*18f30*/  LDL.LU R19, [R1+0x4c] ;  /* 0x00004c0001137983 */ /* 0x000f620000300800 */
[----:B--2---:R-:W-:-:S05]  /*18f40*/  IADD3 R15, P2, PT, R27, R5, RZ ;  /* 0x000000051b0f7210 */ /* 0x004fca0007f5e0ff */
[----:B------:R-:W-:Y:S04]  /*18f50*/  STL [R1+0xddc], R15 ;  /* 0x000ddc0f01007387 */ /* 0x000fe80000100800 */
[----:B------:R-:W2:Y:S04]  /*18f60*/  LDL.LU R18, [R1+0x44] ;  /* 0x0000440001127983 */ /* 0x000ea80000300800 */
[----:B------:R1:W-:Y:S04]  /*18f70*/  STL [R1+0xdb0], R14 ;  /* 0x000db00e01007387 */ /* 0x0003e80000100800 */
[----:B0-----:R-:W2:Y:S01]  /*18f80*/  LDL.LU R17, [R1+0x3c] ;  /* 0x00003c0001117983 */ /* 0x001ea20000300800 */
[----:B-1----:R-:W-:-:S02]  /*18f90*/  LEA.HI.X.SX32 R14, R13, R2, 0x1, P5 ;  /* 0x000000020d0e7211 */ /* 0x002fc400028f0eff */
[----:B---3--:R-:W-:-:S05]  /*18fa0*/  IADD3 R15, P1, PT, R28, R5, RZ ;  /* 0x000000051c0f7210 */ /* 0x008fca0007f3e0ff */
[----:B------:R-:W-:Y:S04]  /*18fb0*/  STL [R1+0xde4], R15 ;  /* 0x000de40f01007387 */ /* 0x000fe80000100800 */
[----:B------:R-:W3:Y:S04]  /*18fc0*/  LDL.LU R13, [R1+0x38] ;  /* 0x00003800010d7983 */ /* 0x000ee80000300800 */
[----:B------:R0:W-:Y:S01]  /*18fd0*/  STL [R1+0xdb8], R14 ;  /* 0x000db80e01007387 */ /* 0x0001e20000100800 */
[----:B------:R-:W-:-:S03]  /*18fe0*/  LEA.HI.X.SX32 R6, R6, R2, 0x1, P3 ;  /* 0x0000000206067211 */ /* 0x000fc600018f0eff */
[----:B------:R-:W2:Y:S01]  /*18ff0*/  LDL.LU R16, [R1+0x30] ;  /* 0x0000300001107983 */ /* 0x000ea20000300800 */
[----:B0-----:R-:W-:Y:S02]  /*19000*/  LEA.HI.X.SX32 R14, R12, R2, 0x1, P4 ;  /* 0x000000020c0e7211 */ /* 0x001fe400020f0eff */
[----:B----4-:R-:W-:-:S05]  /*19010*/  IADD3 R15, P5, PT, R29, R5, RZ ;  /* 0x000000051d0f7210 */ /* 0x010fca0007fbe0ff */
[----:B------:R0:W-:Y:S04]  /*19020*/  STL [R1+0xdec], R15 ;  /* 0x000dec0f01007387 */ /* 0x0001e80000100800 */
[----:B------:R1:W-:Y:S04]  /*19030*/  STL [R1+0xdc0], R14 ;  /* 0x000dc00e01007387 */ /* 0x0003e80000100800 */
[----:B0-----:R-:W4:Y:S01]  /*19040*/  LDL.LU R15, [R1+0x2c] ;  /* 0x00002c00010f7983 */ /* 0x001f220000300800 */
[----:B------:R-:W-:-:S05]  /*19050*/  IADD3 R12, P4, PT, R0, R5, RZ ;  /* 0x00000005000c7210 */ /* 0x000fca0007f9e0ff */
[----:B------:R0:W-:Y:S04]  /*19060*/  STL [R1+0xdf4], R12 ;  /* 0x000df40c01007387 */ /* 0x0001e80000100800 */
[----:B------:R0:W-:Y:S01]  /*19070*/  STL [R1+0xdc8], R6 ;  /* 0x000dc80601007387 */ /* 0x0001e20000100800 */
[----:B------:R-:W-:-:S03]  /*19080*/  LEA.HI.X.SX32 R27, R27, R2, 0x1, P2 ;  /* 0x000000021b1b7211 */ /* 0x000fc600010f0eff */
[----:B-1----:R-:W4:Y:S01]  /*19090*/  LDL.LU R14, [R1+0x24] ;  /* 0x00002400010e7983 */ /* 0x002f220000300800 */
[----:B0-----:R-:W-:Y:S02]  /*190a0*/  IADD3 R12, P3, PT, R3, R5, RZ ;  /* 0x00000005030c7210 */ /* 0x001fe40007f7e0ff */
[----:B------:R-:W-:-:S03]  /*190b0*/  LEA.HI.X.SX32 R6, R4, R2, 0x1, P0 ;  /* 0x0000000204067211 */ /* 0x000fc600000f0eff */
[----:B------:R0:W-:Y:S01]  /*190c0*/  STL [R1+0xdfc], R12 ;  /* 0x000dfc0c01007387 */ /* 0x0001e20000100800 */
[----:B------:R-:W-:-:S03]  /*190d0*/  LEA.HI.X.SX32 R28, R28, R2, 0x1, P1 ;  /* 0x000000021c1c7211 */ /* 0x000fc600008f0eff */
[----:B0-----:R-:W4:Y:S04]  /*190e0*/  LDL.LU R12, [R1+0x14] ;  /* 0x00001400010c7983 */ /* 0x001f280000300800 */
[----:B------:R0:W-:Y:S04]  /*190f0*/  STL [R1+0xdd0], R6 ;  /* 0x000dd00601007387 */ /* 0x0001e80000100800 */
[----:B0-----:R-:W4:Y:S01]  /*19100*/  LDL.LU R6, [R1+0x10] ;  /* 0x0000100001067983 */ /* 0x001f220000300800 */
[----:B------:R-:W-:-:S05]  /*19110*/  IADD3 R4, P0, PT, R25, R5, RZ ;  /* 0x0000000519047210 */ /* 0x000fca0007f1e0ff */
[----:B------:R0:W-:Y:S04]  /*19120*/  STL [R1+0xe04], R4 ;  /* 0x000e040401007387 */ /* 0x0001e80000100800 */
[----:B0-----:R-:W4:Y:S04]  /*19130*/  LDL.LU R4, [R1+0xc] ;  /* 0x00000c0001047983 */ /* 0x001f280000300800 */
[----:B------:R0:W-:Y:S02]  /*19140*/  STL [R1+0xdd8], R27 ;  /* 0x000dd81b01007387 */ /* 0x0001e40000100800 */
[----:B0-----:R-:W-:-:S05]  /*19150*/  IADD3 R27, P2, PT, R24, R5, RZ ;  /* 0x00000005181b7210 */ /* 0x001fca0007f5e0ff */
[----:B------:R0:W-:Y:S01]  /*19160*/  STL [R1+0xe0c], R27 ;  /* 0x000e0c1b01007387 */ /* 0x0001e20000100800 */
[----:B------:R-:W-:-:S03]  /*19170*/  LEA.HI.X.SX32 R29, R29, R2, 0x1, P5 ;  /* 0x000000021d1d7211 */ /* 0x000fc600028f0eff */
[----:B0-----:R-:W4:Y:S04]  /*19180*/  LDL.LU R27, [R1+0x105c] ;  /* 0x00105c00011b7983 */ /* 0x001f280000300800 */
[----:B------:R0:W-:Y:S02]  /*19190*/  STL [R1+0xde0], R28 ;  /* 0x000de01c01007387 */ /* 0x0001e40000100800 */
[----:B0-----:R-:W-:-:S05]  /*191a0*/  IADD3 R28, P1, PT, R23, R5, RZ ;  /* 0x00000005171c7210 */ /* 0x001fca0007f3e0ff */
[----:B------:R0:W-:Y:S01]  /*191b0*/  STL [R1+0xe14], R28 ;  /* 0x000e141c01007387 */ /* 0x0001e20000100800 */
[----:B------:R-:W-:-:S03]  /*191c0*/  LEA.HI.X.SX32 R0, R0, R2, 0x1, P4 ;  /* 0x0000000200007211 */ /* 0x000fc600020f0eff */
[----:B0-----:R-:W4:Y:S04]  /*191d0*/  LDL.LU R28, [R1+0x1058] ;  /* 0x00105800011c7983 */ /* 0x001f280000300800 */
[----:B------:R5:W-:Y:S01]  /*191e0*/  STL [R1+0xde8], R29 ;  /* 0x000de81d01007387 */ /* 0x000be20000100800 */
[----:B------:R-:W-:Y:S02]  /*191f0*/  LEA.HI.X.SX32 R3, R3, R2, 0x1, P3 ;  /* 0x0000000203037211 */ /* 0x000fe400018f0eff */
[----:B-----5:R-:W-:-:S05]  /*19200*/  IADD3 R29, P5, PT, R22, R5, RZ ;  /* 0x00000005161d7210 */ /* 0x020fca0007fbe0ff */
[----:B------:R0:W-:Y:S04]  /*19210*/  STL [R1+0xe1c], R29 ;  /* 0x000e1c1d01007387 */ /* 0x0001e80000100800 */
[----:B0-----:R-:W5:Y:S04]  /*19220*/  LDL.LU R29, [R1+0x1054] ;  /* 0x00105400011d7983 */ /* 0x001f680000300800 */
[----:B------:R0:W-:Y:S02]  /*19230*/  STL [R1+0xdf0], R0 ;  /* 0x000df00001007387 */ /* 0x0001e40000100800 */
[----:B0-----:R-:W-:-:S05]  /*19240*/  IADD3 R0, P4, PT, R21, R5, RZ ;  /* 0x0000000515007210 */ /* 0x001fca0007f9e0ff */
[----:B------:R0:W-:Y:S04]  /*19250*/  STL [R1+0xe24], R0 ;  /* 0x000e240001007387 */ /* 0x0001e80000100800 */
[----:B0-----:R-:W5:Y:S04]  /*19260*/  LDL.LU R0, [R1+0x1050] ;  /* 0x0010500001007983 */ /* 0x001f680000300800 */
[----:B------:R0:W-:Y:S02]  /*19270*/  STL [R1+0xdf8], R3 ;  /* 0x000df80301007387 */ /* 0x0001e40000100800 */
[----:B0-----:R-:W-:-:S05]  /*19280*/  IADD3 R3, P3, PT, R20, R5, RZ ;  /* 0x0000000514037210 */ /* 0x001fca0007f7e0ff */
[----:B------:R0:W-:Y:S04]  /*19290*/  STL [R1+0xe2c], R3 ;  /* 0x000e2c0301007387 */ /* 0x0001e80000100800 */
[----:B0-----:R-:W5:Y:S01]  /*192a0*/  LDL.LU R3, [R1+0x104c] ;  /* 0x00104c0001037983 */ /* 0x001f620000300800 */
[----:B------:R-:W-:-:S05]  /*192b0*/  LEA.HI.X.SX32 R25, R25, R2, 0x1, P0 ;  /* 0x0000000219197211 */ /* 0x000fca00000f0eff */
[----:B------:R0:W-:Y:S01]  /*192c0*/  STL [R1+0xe00], R25 ;  /* 0x000e001901007387 */ /* 0x0001e20000100800 */
[----:B------:R-:W-:Y:S02]  /*192d0*/  LEA.HI.X.SX32 R23, R23, R2, 0x1, P1 ;  /* 0x0000000217177211 */ /* 0x000fe400008f0eff */
[----:B0-----:R-:W-:-:S05]  /*192e0*/  IADD3 R25, P0, PT, R19, R5, RZ ;  /* 0x0000000513197210 */ /* 0x001fca0007f1e0ff */
[----:B------:R0:W-:Y:S02]  /*192f0*/  STL [R1+0xe34], R25 ;  /* 0x000e341901007387 */ /* 0x0001e40000100800 */
[----:B0-----:R-:W-:Y:S02]  /*19300*/  LEA.HI.X.SX32 R25, R24, R2, 0x1, P2 ;  /* 0x0000000218197211 */ /* 0x001fe400010f0eff */
[----:B--2---:R-:W-:-:S03]  /*19310*/  IADD3 R24, P2, PT, R18, R5, RZ ;  /* 0x0000000512187210 */ /* 0x004fc60007f5e0ff */
[----:B------:R0:W-:Y:S04]  /*19320*/  STL [R1+0xe08], R25 ;  /* 0x000e081901007387 */ /* 0x0001e80000100800 */
[----:B------:R1:W-:Y:S01]  /*19330*/  STL [R1+0xe3c], R24 ;  /* 0x000e3c1801007387 */ /* 0x0003e20000100800 */
[----:B------:R-:W-:-:S03]  /*19340*/  IMAD R7, R7, UR7, RZ ;  /* 0x0000000707077c24 */ /* 0x000fc6000f8e02ff */
[----:B------:R3:W-:Y:S01]  /*19350*/  STL [R1+0xe10], R23 ;  /* 0x000e101701007387 */ /* 0x0007e20000100800 */
[-C--:B0-----:R-:W-:Y:S02]  /*19360*/  IADD3 R25, P1, PT, R17, R5.reuse, RZ ;  /* 0x0000000511197210 */ /* 0x081fe40007f3e0ff */
[-C--:B-1----:R-:W-:Y:S02]  /*19370*/  LEA.HI.X.SX32 R24, R22, R2.reuse, 0x1, P5 ;  /* 0x0000000216187211 */ /* 0x082fe400028f0eff */
[-C--:B------:R-:W-:Y:S02]  /*19380*/  LEA.HI.X.SX32 R22, R21, R2.reuse, 0x1, P4 ;  /* 0x0000000215167211 */ /* 0x080fe400020f0eff */
[-C--:B---3--:R-:W-:Y:S01]  /*19390*/  IADD3 R23, P5, PT, R13, R5.reuse, RZ ;  /* 0x000000050d177210 */ /* 0x088fe20007fbe0ff */
[----:B------:R-:W-:Y:S01]  /*193a0*/  STL [R1+0xe44], R25 ;  /* 0x000e441901007387 */ /* 0x000fe20000100800 */
[-C--:B------:R-:W-:Y:S02]  /*193b0*/  IADD3 R21, P4, PT, R16, R5.reuse, RZ ;  /* 0x0000000510157210 */ /* 0x080fe40007f9e0ff */
[----:B------:R-:W-:Y:S01]  /*193c0*/  LEA.HI.X.SX32 R20, R20, R2, 0x1, P3 ;  /* 0x0000000214147211 */ /* 0x000fe200018f0eff */
[----:B------:R-:W-:Y:S04]  /*193d0*/  STL [R1+0xe18], R24 ;  /* 0x000e181801007387 */ /* 0x000fe80000100800 */
[----:B------:R-:W-:Y:S04]  /*193e0*/  STL [R1+0xe4c], R23 ;  /* 0x000e4c1701007387 */ /* 0x000fe80000100800 */
[----:B------:R0:W-:Y:S04]  /*193f0*/  STL [R1+0xe20], R22 ;  /* 0x000e201601007387 */ /* 0x0001e80000100800 */
[----:B------:R1:W-:Y:S04]  /*19400*/  STL [R1+0xeb4], R21 ;  /* 0x000eb41501007387 */ /* 0x0003e80000100800 */
[----:B------:R4:W-:Y:S01]  /*19410*/  STL [R1+0xe28], R20 ;  /* 0x000e281401007387 */ /* 0x0009e20000100800 */
[----:B0-----:R-:W-:-:S02]  /*19420*/  IADD3 R22, P3, PT, R7, R5, RZ ;  /* 0x0000000507167210 */ /* 0x001fc40007f7e0ff */
[-C--:B-1----:R-:W-:Y:S02]  /*19430*/  LEA.HI.X.SX32 R21, R19, R2.reuse, 0x1, P0 ;  /* 0x0000000213157211 */ /* 0x082fe400000f0eff */
[-C--:B------:R-:W-:Y:S02]  /*19440*/  LEA.HI.X.SX32 R19, R18, R2.reuse, 0x1, P2 ;  /* 0x0000000212137211 */ /* 0x080fe400010f0eff */
[-C--:B----4-:R-:W-:Y:S01]  /*19450*/  IADD3 R20, P0, PT, R15, R5.reuse, RZ ;  /* 0x000000050f147210 */ /* 0x090fe20007f1e0ff */
        /* <DEDUP_REMOVED lines=9> */
[----:B-1----:R-:W-:-:S03]  /*194f0*/  LEA.HI.X.SX32 R18, R13, R2, 0x1, P5 ;  /* 0x000000020d127211 */ /* 0x002fc600028f0eff */
[----:B------:R0:W-:Y:S01]  /*19500*/  STL [R1+0xe6c], R19 ;  /* 0x000e6c1301007387 */ /* 0x0001e20000100800 */
[----:B--2---:R-:W-:-:S03]  /*19510*/  IADD3 R17, P6, PT, R6, R5, RZ ;  /* 0x0000000506117210 */ /* 0x004fc60007fde0ff */
[----:B------:R-:W2:Y:S04]  /*19520*/  LDL.LU R13, [R1+0x348] ;  /* 0x00034800010d7983 */ /* 0x000ea80000300800 */
[----:B------:R1:W-:Y:S04]  /*19530*/  STL [R1+0xe48], R18 ;  /* 0x000e481201007387 */ /* 0x0003e80000100800 */
[----:B------:R3:W-:Y:S01]  /*19540*/  STL [R1+0xe74], R17 ;  /* 0x000e741101007387 */ /* 0x0007e20000100800 */
[----:B0-----:R-:W-:Y:S02]  /*19550*/  IADD3 R19, P5, PT, R4, R5, RZ ;  /* 0x0000000504137210 */ /* 0x001fe40007fbe0ff */
[----:B-1----:R-:W-:-:S02]  /*19560*/  LEA.HI.X.SX32 R18, R16, R2, 0x1, P4 ;  /* 0x0000000210127211 */ /* 0x002fc400020f0eff */
[-C--:B------:R-:W-:Y:S01]  /*19570*/  LEA.HI.X.SX32 R16, R7, R2.reuse, 0x1, P3 ;  /* 0x0000000207107211 */ /* 0x080fe200018f0eff */
[----:B------:R-:W-:Y:S01]  /*19580*/  STL [R1+0xe7c], R19 ;  /* 0x000e7c1301007387 */ /* 0x000fe20000100800 */
[----:B------:R-:W-:-:S03]  /*19590*/  LEA.HI.X.SX32 R15, R15, R2, 0x1, P0 ;  /* 0x000000020f0f7211 */ /* 0x000fc600000f0eff */
[----:B------:R-:W-:Y:S01]  /*195a0*/  STL [R1+0xeb0], R18 ;  /* 0x000eb01201007387 */ /* 0x000fe20000100800 */
[----:B------:R-:W-:Y:S02]  /*195b0*/  IMAD R8, R8, UR7, RZ ;  /* 0x0000000708087c24 */ /* 0x000fe4000f8e02ff */
[----:B------:R-:W-:Y:S01]  /*195c0*/  IMAD R9, R9, UR7, RZ ;  /* 0x0000000709097c24 */ /* 0x000fe2000f8e02ff */
[-C--:B-----5:R-:W-:Y:S02]  /*195d0*/  IADD3 R7, P3, PT, R0, R5.reuse, RZ ;  /* 0x0000000500077210 */ /* 0x0a0fe40007f7e0ff */
[----:B---3--:R-:W-:-:S05]  /*195e0*/  IADD3 R17, P4, PT, R3, R5, RZ ;  /* 0x0000000503117210 */ /* 0x008fca0007f9e0ff */
[----:B------:R-:W-:Y:S04]  /*195f0*/  STL [R1+0xe84], R17 ;  /* 0x000e841101007387 */ /* 0x000fe80000100800 */
[----:B------:R0:W-:Y:S04]  /*19600*/  STL [R1+0xe50], R16 ;  /* 0x000e501001007387 */ /* 0x0001e80000100800 */
[----:B------:R1:W-:Y:S01]  /*19610*/  STL [R1+0xe8c], R7 ;  /* 0x000e8c0701007387 */ /* 0x0003e20000100800 */
[----:B0-----:R-:W-:-:S03]  /*19620*/  IADD3 R16, P0, PT, R29, R5, RZ ;  /* 0x000000051d107210 */ /* 0x001fc60007f1e0ff */
[----:B------:R0:W-:Y:S01]  /*19630*/  STL [R1+0xe58], R15 ;  /* 0x000e580f01007387 */ /* 0x0001e20000100800 */
[----:B-1----:R-:W-:-:S03]  /*19640*/  LEA.HI.X.SX32 R7, R14, R2, 0x1, P2 ;  /* 0x000000020e077211 */ /* 0x002fc600010f0eff */
[----:B------:R-:W-:Y:S01]  /*19650*/  STL [R1+0xe94], R16 ;  /* 0x000e941001007387 */ /* 0x000fe20000100800 */
[----:B------:R-:W-:-:S03]  /*19660*/  LEA.HI.X.SX32 R14, R12, R2, 0x1, P1 ;  /* 0x000000020c0e7211 */ /* 0x000fc600008f0eff */
[----:B------:R1:W-:Y:S01]  /*19670*/  STL [R1+0xe60], R7 ;  /* 0x000e600701007387 */ /* 0x0003e20000100800 */
[-C--:B0-----:R-:W-:Y:S02]  /*19680*/  IADD3 R15, P2, PT, R28, R5.reuse, RZ ;  /* 0x000000051c0f7210 */ /* 0x081fe40007f5e0ff */
[----:B------:R-:W-:Y:S02]  /*19690*/  LEA.HI.X.SX32 R12, R6, R2, 0x1, P6 ;  /* 0x00000002060c7211 */ /* 0x000fe400030f0eff */
[-C--:B------:R-:W-:Y:S01]  /*196a0*/  IADD3 R6, P6, PT, R8, R5.reuse, RZ ;  /* 0x0000000508067210 */ /* 0x080fe20007fde0ff */
[----:B------:R-:W-:Y:S01]  /*196b0*/  STL [R1+0xe98], R15 ;  /* 0x000e980f01007387 */ /* 0x000fe20000100800 */
[----:B-1----:R-:W-:-:S03]  /*196c0*/  IADD3 R7, P1, PT, R27, R5, RZ ;  /* 0x000000051b077210 */ /* 0x002fc60007f3e0ff */
[----:B------:R-:W-:Y:S04]  /*196d0*/  STL [R1+0xe68], R14 ;  /* 0x000e680e01007387 */ /* 0x000fe80000100800 */
[----:B------:R0:W-:Y:S04]  /*196e0*/  STL [R1+0xe9c], R7 ;  /* 0x000e9c0701007387 */ /* 0x0001e80000100800 */
[----:B------:R-:W-:Y:S04]  /*196f0*/  STL [R1+0xe70], R12 ;  /* 0x000e700c01007387 */ /* 0x000fe80000100800 */
[----:B------:R1:W-:Y:S01]  /*19700*/  STL [R1+0xea0], R6 ;  /* 0x000ea00601007387 */ /* 0x0003e20000100800 */
[----:B0-----:R-:W-:-:S02]  /*19710*/  LEA.HI.X.SX32 R7, R4, R2, 0x1, P5 ;  /* 0x0000000204077211 */ /* 0x001fc400028f0eff */
[----:B------:R-:W-:-:S03]  /*19720*/  IADD3 R4, P5, PT, R9, R5, RZ ;  /* 0x0000000509047210 */ /* 0x000fc60007fbe0ff */
[----:B------:R0:W-:Y:S01]  /*19730*/  STL [R1+0xe78], R7 ;  /* 0x000e780701007387 */ /* 0x0001e20000100800 */
[----:B-1----:R-:W-:-:S03]  /*19740*/  LEA.HI.X.SX32 R6, R3, R2, 0x1, P4 ;  /* 0x0000000203067211 */ /* 0x002fc600020f0eff */
[----:B------:R-:W3:Y:S04]  /*19750*/  LDL.LU R3, [R1+0x1048] ;  /* 0x0010480001037983 */ /* 0x000ee80000300800 */
[----:B------:R1:W-:Y:S01]  /*19760*/  STL [R1+0xea4], R4 ;  /* 0x000ea40401007387 */ /* 0x0003e20000100800 */
[----:B0-----:R-:W-:-:S03]  /*19770*/  LEA.HI.X.SX32 R7, R0, R2, 0x1, P3 ;  /* 0x0000000200077211 */ /* 0x001fc600018f0eff */
[----:B------:R0:W-:Y:S04]  /*19780*/  STL [R1+0xe80], R6 ;  /* 0x000e800601007387 */ /* 0x0001e80000100800 */
[----:B------:R-:W4:Y:S01]  /*19790*/  LDL.LU R0, [R1+0x1044] ;  /* 0x0010440001007983 */ /* 0x000f220000300800 */
[----:B------:R-:W-:Y:S02]  /*197a0*/  IMAD R10, R10, UR7, RZ ;  /* 0x000000070a0a7c24 */ /* 0x000fe4000f8e02ff */
[----:B------:R-:W-:-:S03]  /*197b0*/  IMAD R11, R11, UR7, RZ ;  /* 0x000000070b0b7c24 */ /* 0x000fc6000f8e02ff */
[----:B-1----:R-:W-:Y:S01]  /*197c0*/  IADD3 R4, P4, PT, R10, R5, RZ ;  /* 0x000000050a047210 */ /* 0x002fe20007f9e0ff */
[----:B------:R-:W-:Y:S01]  /*197d0*/  IMAD R26, R26, UR7, RZ ;  /* 0x000000071a1a7c24 */ /* 0x000fe2000f8e02ff */
[----:B0-----:R-:W-:-:S03]  /*197e0*/  LEA.HI.X.SX32 R6, R29, R2, 0x1, P0 ;  /* 0x000000021d067211 */ /* 0x001fc600000f0eff */
[----:B------:R0:W-:Y:S04]  /*197f0*/  STL [R1+0xea8], R4 ;  /* 0x000ea80401007387 */ /* 0x0001e80000100800 */
[----:B------:R-:W-:Y:S01]  /*19800*/  STL [R1+0xe88], R7 ;  /* 0x000e880701007387 */ /* 0x000fe20000100800 */
[-C--:B0-----:R-:W-:Y:S02]  /*19810*/  IADD3 R4, P3, PT, R11, R5.reuse, RZ ;  /* 0x000000050b047210 */ /* 0x081fe40007f7e0ff */
[----:B------:R-:W-:-:S03]  /*19820*/  IADD3 R5, P0, PT, R26, R5, RZ ;  /* 0x000000051a057210 */ /* 0x000fc60007f1e0ff */
[----:B------:R0:W-:Y:S04]  /*19830*/  STL [R1+0xeac], R4 ;  /* 0x000eac0401007387 */ /* 0x0001e80000100800 */
[----:B------:R-:W-:Y:S01]  /*19840*/  STL [R1+0xe90], R6 ;  /* 0x000e900601007387 */ /* 0x000fe20000100800 */
[----:B0-----:R-:W-:-:S03]  /*19850*/  LEA.HI.X.SX32 R4, R28, R2, 0x1, P2 ;  /* 0x000000021c047211 */ /* 0x001fc600010f0eff */
[----:B------:R-:W5:Y:S04]  /*19860*/  LDL.LU R28, [R1+0x43c] ;  /* 0x00043c00011c7983 */ /* 0x000f680000300800 */
[----:B------:R0:W-:Y:S04]  /*19870*/  STL [R1+0x760], R5 ;  /* 0x0007600501007387 */ /* 0x0001e80000100800 */
[----:B0-----:R-:W2:Y:S04]  /*19880*/  LDL.LU R5, [R1+0x448] ;  /* 0x0004480001057983 */ /* 0x001ea80000300800 */
[----:B------:R0:W-:Y:S04]  /*19890*/  STL [R1+0x748], R4 ;  /* 0x0007480401007387 */ /* 0x0001e80000100800 */
[----:B------:R-:W2:Y:S04]  /*198a0*/  LDL.LU R29, [R1+0x3ec] ;  /* 0x0003ec00011d7983 */ /* 0x000ea80000300800 */
[----:B------:R-:W2:Y:S01]  /*198b0*/  LDL.LU R7, [R1+0x3e8] ;  /* 0x0003e80001077983 */ /* 0x000ea20000300800 */
[----:B0-----:R-:W-:-:S03]  /*198c0*/  LEA.HI.X.SX32 R4, R27, R2, 0x1, P1 ;  /* 0x000000021b047211 */ /* 0x001fc600008f0eff */
[----:B------:R-:W2:Y:S04]  /*198d0*/  LDL.LU R25, [R1+0x3e0] ;  /* 0x0003e00001197983 */ /* 0x000ea80000300800 */
[----:B------:R-:W2:Y:S04]  /*198e0*/  LDL.LU R24, [R1+0x3e4] ;  /* 0x0003e40001187983 */ /* 0x000ea80000300800 */
[----:B------:R0:W-:Y:S01]  /*198f0*/  STL [R1+0x74c], R4 ;  /* 0x00074c0401007387 */ /* 0x0001e20000100800 */
[----:B------:R-:W-:-:S03]  /*19900*/  LEA.HI.X.SX32 R6, R8, R2, 0x1, P6 ;  /* 0x0000000208067211 */ /* 0x000fc600030f0eff */
[----:B------:R-:W2:Y:S01]  /*19910*/  LDL.LU R23, [R1+0x3f4] ;  /* 0x0003f40001177983 */ /* 0x000ea20000300800 */
[----:B0-----:R-:W0:Y:S03]  /*19920*/  S2R R4, SR_TID.X ;  /* 0x0000000000047919 */ /* 0x001e260000002100 */
[----:B------:R1:W-:Y:S04]  /*19930*/  STL [R1+0x750], R6 ;  /* 0x0007500601007387 */ /* 0x0003e80000100800 */
[----:B------:R-:W2:Y:S01]  /*19940*/  LDL.LU R22, [R1+0x3fc] ;  /* 0x0003fc0001167983 */ /* 0x000ea20000300800 */
[----:B-1----:R-:W-:-:S05]  /*19950*/  LEA.HI.X.SX32 R6, R9, R2, 0x1, P5 ;  /* 0x0000000209067211 */ /* 0x002fca00028f0eff */
[----:B------:R1:W-:Y:S04]  /*19960*/  STL [R1+0x754], R6 ;  /* 0x0007540601007387 */ /* 0x0003e80000100800 */
[----:B------:R-:W2:Y:S04]  /*19970*/  LDL.LU R21, [R1+0x400] ;  /* 0x0004000001157983 */ /* 0x000ea80000300800 */
[----:B------:R-:W2:Y:S01]  /*19980*/  LDL.LU R20, [R1+0x408] ;  /* 0x0004080001147983 */ /* 0x000ea20000300800 */
[----:B0-----:R-:W-:-:S04]  /*19990*/  SHF.R.U32.HI R4, RZ, 0x5, R4 ;  /* 0x00000005ff047819 */ /* 0x001fc80000011604 */
[----:B------:R-:W-:Y:S02]  /*199a0*/  SGXT.U32 R4, R4, 0x1 ;  /* 0x000000010404781a */ /* 0x000fe40000000000 */
[----:B-1----:R-:W-:-:S03]  /*199b0*/  LEA.HI.X.SX32 R6, R10, R2, 0x1, P4 ;  /* 0x000000020a067211 */ /* 0x002fc600020f0eff */
[----:B------:R-:W-:Y:S01]  /*199c0*/  IMAD.WIDE R14, R4, UR8, RZ ;  /* 0x00000008040e7c25 */ /* 0x000fe2000f8e02ff */
[-C--:B------:R-:W-:Y:S01]  /*199d0*/  LEA.HI.X.SX32 R8, R11, R2.reuse, 0x1, P3 ;  /* 0x000000020b087211 */ /* 0x080fe200018f0eff */
[----:B------:R0:W-:Y:S01]  /*199e0*/  STL [R1+0x758], R6 ;  /* 0x0007580601007387 */ /* 0x0001e20000100800 */
[----:B------:R-:W-:-:S03]  /*199f0*/  LEA.HI.X.SX32 R2, R26, R2, 0x1, P0 ;  /* 0x000000021a027211 */ /* 0x000fc600000f0eff */
[----:B0-----:R-:W2:Y:S04]  /*19a00*/  LDL.LU R6, [R1+0x404] ;  /* 0x0004040001067983 */ /* 0x001ea80000300800 */
[----:B------:R3:W-:Y:S04]  /*19a10*/  STL [R1+0x75c], R8 ;  /* 0x00075c0801007387 */ /* 0x0007e80000100800 */
[----:B------:R-:W2:Y:S01]  /*19a20*/  LDL.LU R19, [R1+0x410] ;  /* 0x0004100001137983 */ /* 0x000ea20000300800 */
[----:B----4-:R-:W-:-:S05]  /*19a30*/  IADD3 R4, P1, PT, R14, R0, RZ ;  /* 0x000000000e047210 */ /* 0x010fca0007f3e0ff */
[----:B------:R0:W-:Y:S04]  /*19a40*/  STL [R1+0x764], R4 ;  /* 0x0007640401007387 */ /* 0x0001e80000100800 */
[----:B------:R-:W4:Y:S04]  /*19a50*/  LDL.LU R18, [R1+0x40c] ;  /* 0x00040c0001127983 */ /* 0x000f280000300800 */
[----:B------:R-:W-:Y:S04]  /*19a60*/  STL [R1+0x65c], R2 ;  /* 0x00065c0201007387 */ /* 0x000fe80000100800 */
[----:B------:R-:W4:Y:S01]  /*19a70*/  LDL.LU R17, [R1+0x420] ;  /* 0x0004200001117983 */ /* 0x000f220000300800 */
[----:B---3--:R-:W-:-:S03]  /*19a80*/  IMAD.X R8, R15, 0x1, R3, P1 ;  /* 0x000000010f087824 */ /* 0x008fc600008e0603 */
[----:B------:R-:W3:Y:S04]  /*19a90*/  LDL.LU R16, [R1+0x424] ;  /* 0x0004240001107983 */ /* 0x000ee80000300800 */
[----:B------:R-:W3:Y:S04]  /*19aa0*/  LDL.LU R15, [R1+0x418] ;  /* 0x00041800010f7983 */ /* 0x000ee80000300800 */
[----:B------:R1:W-:Y:S04]  /*19ab0*/  STL [R1+0x744], R8 ;  /* 0x0007440801007387 */ /* 0x0003e80000100800 */
[----:B------:R-:W3:Y:S01]  /*19ac0*/  LDL.LU R14, [R1+0x344] ;  /* 0x00034400010e7983 */ /* 0x000ee20000300800 */
[----:B0-----:R-:W0:Y:S01]  /*19ad0*/  S2R R4, SR_TID.X ;  /* 0x0000000000047919 */ /* 0x001e220000002100 */
[----:B-----5:R-:W-:-:S02]  /*19ae0*/  IADD3 R9, P5, PT, R28, R0, RZ ;  /* 0x000000001c097210 */ /* 0x020fc40007fbe0ff */
[----:B0-----:R-:W-:-:S04]  /*19af0*/  SHF.R.U32.HI R4, RZ, 0x5, R4 ;  /* 0x00000005ff047819 */ /* 0x001fc80000011604 */
[----:B------:R-:W-:-:S04]  /*19b00*/  SGXT.U32 R4, R4, 0x1 ;  /* 0x000000010404781a */ /* 0x000fc80000000000 */
[----:B------:R-:W-:-:S05]  /*19b10*/  LOP3.LUT R27, R4, 0x3e, RZ, 0xfc, !PT ;  /* 0x0000003e041b7812 */ /* 0x000fca00078efcff */
[----:B------:R-:W-:-:S05]  /*19b20*/  IMAD R27, R27, UR8, RZ ;  /* 0x000000081b1b7c24 */ /* 0x000fca000f8e02ff */
[-C--:B-1----:R-:W-:Y:S02]  /*19b30*/  IADD3 R8, P4, PT, R27, R0.reuse, RZ ;  /* 0x000000001b087210 */ /* 0x082fe40007f9e0ff */
[----:B--2---:R-:W-:-:S03]  /*19b40*/  IADD3 R10, P3, PT, R5, R0, RZ ;  /* 0x00000000050a7210 */ /* 0x004fc60007f7e0ff */
[----:B------:R0:W-:Y:S04]  /*19b50*/  STL [R1+0x664], R8 ;  /* 0x0006640801007387 */ /* 0x0001e80000100800 */
[----:B------:R1:W-:Y:S01]  /*19b60*/  STL [R1+0x66c], R9 ;  /* 0x00066c0901007387 */ /* 0x0003e20000100800 */
[----:B0-----:R-:W-:-:S03]  /*19b70*/  IADD3 R8, P1, PT, R29, R0, RZ ;  /* 0x000000001d087210 */ /* 0x001fc60007f3e0ff */
[----:B------:R0:W-:Y:S01]  /*19b80*/  STL [R1+0x674], R10 ;  /* 0x0006740a01007387 */ /* 0x0001e20000100800 */
[----:B-1----:R-:W-:-:S03]  /*19b90*/  IADD3 R9, P0, PT, R7, R0, RZ ;  /* 0x0000000007097210 */ /* 0x002fc60007f1e0ff */
[----:B------:R1:W-:Y:S01]  /*19ba0*/  STL [R1+0x67c], R8 ;  /* 0x00067c0801007387 */ /* 0x0003e20000100800 */
[----:B0-----:R-:W-:-:S03]  /*19bb0*/  IADD3 R10, P2, PT, R25, R0, RZ ;  /* 0x00000000190a7210 */ /* 0x001fc60007f5e0ff */
[----:B------:R0:W-:Y:S01]  /*19bc0*/  STL [R1+0x684], R9 ;  /* 0x0006840901007387 */ /* 0x0001e20000100800 */
[----:B-1----:R-:W-:-:S03]  /*19bd0*/  LEA.HI.X.SX32 R8, R27, R3, 0x1, P4 ;  /* 0x000000031b087211 */ /* 0x002fc600020f0eff */
[----:B------:R1:W-:Y:S04]  /*19be0*/  STL [R1+0x68c], R10 ;  /* 0x00068c0a01007387 */ /* 0x0003e80000100800 */
[----:B------:R2:W-:Y:S01]  /*19bf0*/  STL [R1+0x660], R8 ;  /* 0x0006600801007387 */ /* 0x0005e20000100800 */
[----:B0-----:R-:W-:Y:S02]  /*19c00*/  IADD3 R9, P4, PT, R24, R0, RZ ;  /* 0x0000000018097210 */ /* 0x001fe40007f9e0ff */
[----:B-1----:R-:W-:-:S03]  /*19c10*/  LEA.HI.X.SX32 R10, R28, R3, 0x1, P5 ;  /* 0x000000031c0a7211 */ /* 0x002fc600028f0eff */
[----:B------:R0:W-:Y:S01]  /*19c20*/  STL [R1+0x694], R9 ;  /* 0x0006940901007387 */ /* 0x0001e20000100800 */
[----:B--2---:R-:W-:-:S03]  /*19c30*/  IADD3 R8, P5, PT, R23, R0, RZ ;  /* 0x0000000017087210 */ /* 0x004fc60007fbe0ff */
[----:B------:R-:W-:Y:S04]  /*19c40*/  STL [R1+0x668], R10 ;  /* 0x0006680a01007387 */ /* 0x000fe80000100800 */
[----:B------:R1:W-:Y:S01]  /*19c50*/  STL [R1+0x69c], R8 ;  /* 0x00069c0801007387 */ /* 0x0003e20000100800 */
[----:B0-----:R-:W-:Y:S02]  /*19c60*/  LEA.HI.X.SX32 R9, R5, R3, 0x1, P3 ;  /* 0x0000000305097211 */ /* 0x001fe400018f0eff */
[----:B------:R-:W-:-:S03]  /*19c70*/  IADD3 R5, P3, PT, R22, R0, RZ ;  /* 0x0000000016057210 */ /* 0x000fc60007f7e0ff */
[----:B------:R0:W-:Y:S01]  /*19c80*/  STL [R1+0x670], R9 ;  /* 0x0006700901007387 */ /* 0x0001e20000100800 */
[----:B-1----:R-:W-:-:S03]  /*19c90*/  LEA.HI.X.SX32 R8, R29, R3, 0x1, P1 ;  /* 0x000000031d087211 */ /* 0x002fc600008f0eff */
[----:B------:R1:W-:Y:S04]  /*19ca0*/  STL [R1+0x6a4], R5 ;  /* 0x0006a40501007387 */ /* 0x0003e80000100800 */
[----:B------:R2:W-:Y:S01]  /*19cb0*/  STL [R1+0x678], R8 ;  /* 0x0006780801007387 */ /* 0x0005e20000100800 */
[----:B0-----:R-:W-:Y:S02]  /*19cc0*/  IADD3 R9, P1, PT, R21, R0, RZ ;  /* 0x0000000015097210 */ /* 0x001fe40007f3e0ff */
[----:B-1----:R-:W-:-:S03]  /*19cd0*/  LEA.HI.X.SX32 R5, R7, R3, 0x1, P0 ;  /* 0x0000000307057211 */ /* 0x002fc600000f0eff */
[----:B------:R-:W-:Y:S01]  /*19ce0*/  STL [R1+0x6ac], R9 ;  /* 0x0006ac0901007387 */ /* 0x000fe20000100800 */
[----:B--2---:R-:W-:-:S03]  /*19cf0*/  IADD3 R8, P0, PT, R20, R0, RZ ;  /* 0x0000000014087210 */ /* 0x004fc60007f1e0ff */
[----:B------:R0:W-:Y:S01]  /*19d00*/  STL [R1+0x680], R5 ;  /* 0x0006800501007387 */ /* 0x0001e20000100800 */
[----:B------:R-:W-:-:S03]  /*19d10*/  LEA.HI.X.SX32 R7, R25, R3, 0x1, P2 ;  /* 0x0000000319077211 */ /* 0x000fc600010f0eff */
[----:B------:R1:W-:Y:S01]  /*19d20*/  STL [R1+0x6b4], R8 ;  /* 0x0006b40801007387 */ /* 0x0003e20000100800 */
[----:B0-----:R-:W-:-:S03]  /*19d30*/  IADD3 R5, P2, PT, R6, R0, RZ ;  /* 0x0000000006057210 */ /* 0x001fc60007f5e0ff */
[----:B------:R0:W-:Y:S01]  /*19d40*/  STL [R1+0x688], R7 ;  /* 0x0006880701007387 */ /* 0x0001e20000100800 */
[----:B-1----:R-:W-:-:S03]  /*19d50*/  LEA.HI.X.SX32 R8, R24, R3, 0x1, P4 ;  /* 0x0000000318087211 */ /* 0x002fc600020f0eff */
[----:B------:R1:W-:Y:S04]  /*19d60*/  STL [R1+0x6bc], R5 ;  /* 0x0006bc0501007387 */ /* 0x0003e80000100800 */
[----:B------:R-:W-:Y:S01]  /*19d70*/  STL [R1+0x690], R8 ;  /* 0x0006900801007387 */ /* 0x000fe20000100800 */
[----:B0-----:R-:W-:Y:S02]  /*19d80*/  IADD3 R7, P4, PT, R19, R0, RZ ;  /* 0x0000000013077210 */ /* 0x001fe40007f9e0ff */
[----:B-1----:R-:W-:-:S03]  /*19d90*/  LEA.HI.X.SX32 R5, R23, R3, 0x1, P5 ;  /* 0x0000000317057211 */ /* 0x002fc600028f0eff */
[----:B------:R0:W-:Y:S04]  /*19da0*/  STL [R1+0x6c4], R7 ;  /* 0x0006c40701007387 */ /* 0x0001e80000100800 */
[----:B------:R1:W-:Y:S01]  /*19db0*/  STL [R1+0x698], R5 ;  /* 0x0006980501007387 */ /* 0x0003e20000100800 */
[----:B0-----:R-:W-:Y:S01]  /*19dc0*/  LEA.HI.X.SX32 R7, R22, R3, 0x1, P3 ;  /* 0x0000000316077211 */ /* 0x001fe200018f0eff */
[----:B------:R-:W-:-:S04]  /*19dd0*/  IMAD R12, RZ, RZ, -UR8 ;  /* 0x80000008ff0c7e24 */ /* 0x000fc8000f8e02ff */
[----:B------:R-:W-:-:S04]  /*19de0*/  IMAD R2, R12, 0x2, R13 ;  /* 0x000000020c027824 */ /* 0x000fc800078e020d */
[----:B------:R-:W-:Y:S01]  /*19df0*/  IMAD R4, R12, 0x2, R2 ;  /* 0x000000020c047824 */ /* 0x000fe200078e0202 */
[----:B----4-:R-:W-:-:S05]  /*19e00*/  IADD3 R8, P5, PT, R18, R0, RZ ;  /* 0x0000000012087210 */ /* 0x010fca0007fbe0ff */
[----:B------:R0:W-:Y:S01]  /*19e10*/  STL [R1+0x6cc], R8 ;  /* 0x0006cc0801007387 */ /* 0x0001e20000100800 */
[----:B-1----:R-:W-:-:S03]  /*19e20*/  IADD3 R5, P3, PT, R17, R0, RZ ;  /* 0x0000000011057210 */ /* 0x002fc60007f7e0ff */
[----:B------:R3:W-:Y:S01]  /*19e30*/  STL [R1+0x6a0], R7 ;  /* 0x0006a00701007387 */ /* 0x0007e20000100800 */
[----:B0-----:R-:W-:-:S03]  /*19e40*/  LEA.HI.X.SX32 R8, R21, R3, 0x1, P1 ;  /* 0x0000000315087211 */ /* 0x001fc600008f0eff */
[----:B------:R-:W-:Y:S01]  /*19e50*/  STL [R1+0x6d4], R5 ;  /* 0x0006d40501007387 */ /* 0x000fe20000100800 */
[----:B---3--:R-:W-:-:S03]  /*19e60*/  IADD3 R7, P1, PT, R16, R0, RZ ;  /* 0x0000000010077210 */ /* 0x008fc60007f3e0ff */
[----:B------:R0:W-:Y:S04]  /*19e70*/  STL [R1+0x6a8], R8 ;  /* 0x0006a80801007387 */ /* 0x0001e80000100800 */
[----:B------:R1:W-:Y:S01]  /*19e80*/  STL [R1+0x6dc], R7 ;  /* 0x0006dc0701007387 */ /* 0x0003e20000100800 */
[-C--:B0-----:R-:W-:Y:S02]  /*19e90*/  LEA.HI.X.SX32 R8, R20, R3.reuse, 0x1, P0 ;  /* 0x0000000314087211 */ /* 0x081fe400000f0eff */
[-C--:B------:R-:W-:Y:S02]  /*19ea0*/  IADD3 R9, P0, PT, R15, R0.reuse, RZ ;  /* 0x000000000f097210 */ /* 0x080fe40007f1e0ff */
[----:B-1----:R-:W-:Y:S01]  /*19eb0*/  LEA.HI.X.SX32 R7, R6, R3, 0x1, P2 ;  /* 0x0000000306077211 */ /* 0x002fe200010f0eff */
[----:B------:R0:W-:Y:S04]  /*19ec0*/  STL [R1+0x6b0], R8 ;  /* 0x0006b00801007387 */ /* 0x0001e80000100800 */
[----:B------:R1:W-:Y:S01]  /*19ed0*/  STL [R1+0x6e4], R9 ;  /* 0x0006e40901007387 */ /* 0x0003e20000100800 */
[----:B0-----:R-:W-:-:S03]  /*19ee0*/  IADD3 R8, P2, PT, R14, R0, RZ ;  /* 0x000000000e087210 */ /* 0x001fc60007f5e0ff */
[----:B------:R0:W-:Y:S04]  /*19ef0*/  STL [R1+0x6b8], R7 ;  /* 0x0006b80701007387 */ /* 0x0001e80000100800 */
[----:B------:R2:W-:Y:S01]  /*19f00*/  STL [R1+0x6ec], R8 ;  /* 0x0006ec0801007387 */ /* 0x0005e20000100800 */
[-C--:B-1----:R-:W-:Y:S02]  /*19f10*/  LEA.HI.X.SX32 R9, R18, R3.reuse, 0x1, P5 ;  /* 0x0000000312097211 */ /* 0x082fe400028f0eff */
[----:B0-----:R-:W-:Y:S02]  /*19f20*/  LEA.HI.X.SX32 R7, R19, R3, 0x1, P4 ;  /* 0x0000000313077211 */ /* 0x001fe400020f0eff */
[----:B--2---:R-:W-:-:S03]  /*19f30*/  IADD3 R8, P4, PT, R13, R0, RZ ;  /* 0x000000000d087210 */ /* 0x004fc60007f9e0ff */
[----:B------:R-:W-:Y:S04]  /*19f40*/  STL [R1+0x6c0], R7 ;  /* 0x0006c00701007387 */ /* 0x000fe80000100800 */
[----:B------:R0:W-:Y:S04]  /*19f50*/  STL [R1+0x6f4], R8 ;  /* 0x0006f40801007387 */ /* 0x0001e80000100800 */
[----:B------:R1:W-:Y:S01]  /*19f60*/  STL [R1+0x6c8], R9 ;  /* 0x0006c80901007387 */ /* 0x0003e20000100800 */
[----:B0-----:R-:W-:Y:S02]  /*19f70*/  IADD3 R8, P5, PT, R2, R0, RZ ;  /* 0x0000000002087210 */ /* 0x001fe40007fbe0ff */
[----:B-1----:R-:W-:-:S02]  /*19f80*/  LEA.HI.X.SX32 R9, R17, R3, 0x1, P3 ;  /* 0x0000000311097211 */ /* 0x002fc400018f0eff */
[----:B------:R-:W-:Y:S01]  /*19f90*/  IADD3 R10, P3, PT, R4, R0, RZ ;  /* 0x00000000040a7210 */ /* 0x000fe20007f7e0ff */
[----:B------:R-:W-:Y:S01]  /*19fa0*/  STL [R1+0x6fc], R8 ;  /* 0x0006fc0801007387 */ /* 0x000fe20000100800 */
[----:B------:R-:W-:-:S03]  /*19fb0*/  LEA.HI.X.SX32 R11, R15, R3, 0x1, P0 ;  /* 0x000000030f0b7211 */ /* 0x000fc600000f0eff */
[----:B------:R0:W-:Y:S04]  /*19fc0*/  STL [R1+0x6d0], R9 ;  /* 0x0006d00901007387 */ /* 0x0001e80000100800 */
[----:B------:R1:W-:Y:S01]  /*19fd0*/  STL [R1+0x704], R10 ;  /* 0x0007040a01007387 */ /* 0x0003e20000100800 */
[-C--:B0-----:R-:W-:Y:S02]  /*19fe0*/  LEA.HI.X.SX32 R9, R16, R3.reuse, 0x1, P1 ;  /* 0x0000000310097211 */ /* 0x081fe400008f0eff */
[----:B-1----:R-:W-:-:S03]  /*19ff0*/  LEA.HI.X.SX32 R10, R14, R3, 0x1, P2 ;  /* 0x000000030e0a7211 */ /* 0x002fc600010f0eff */
[----:B------:R-:W-:Y:S01]  /*1a000*/  STL [R1+0x6d8], R9 ;  /* 0x0006d80901007387 */ /* 0x000fe20000100800 */
[----:B------:R-:W-:-:S03]  /*1a010*/  IMAD R5, R12, 0x2, R4 ;  /* 0x000000020c057824 */ /* 0x000fc600078e0204 */
[----:B------:R0:W-:Y:S01]  /*1a020*/  STL [R1+0x6e0], R11 ;  /* 0x0006e00b01007387 */ /* 0x0001e20000100800 */
[----:B------:R-:W-:-:S03]  /*1a030*/  LEA.HI.X.SX32 R4, R4, R3, 0x1, P3 ;  /* 0x0000000304047211 */ /* 0x000fc600018f0eff */
[----:B------:R1:W-:Y:S01]  /*1a040*/  STL [R1+0x6e8], R10 ;  /* 0x0006e80a01007387 */ /* 0x0003e20000100800 */
[----:B------:R-:W-:Y:S01]  /*1a050*/  IMAD R6, R12, 0x2, R5 ;  /* 0x000000020c067824 */ /* 0x000fe200078e0205 */
[-C--:B0-----:R-:W-:Y:S02]  /*1a060*/  LEA.HI.X.SX32 R11, R13, R3.reuse, 0x1, P4 ;  /* 0x000000030d0b7211 */ /* 0x081fe400020f0eff */
[----:B-1----:R-:W-:-:S03]  /*1a070*/  LEA.HI.X.SX32 R10, R2, R3, 0x1, P5 ;  /* 0x00000003020a7211 */ /* 0x002fc600028f0eff */
[----:B------:R-:W-:Y:S01]  /*1a080*/  STL [R1+0x6f0], R11 ;  /* 0x0006f00b01007387 */ /* 0x000fe20000100800 */
[----:B------:R-:W-:-:S03]  /*1a090*/  IMAD R7, R12, 0x2, R6 ;  /* 0x000000020c077824 */ /* 0x000fc600078e0206 */
[----:B------:R0:W-:Y:S04]  /*1a0a0*/  STL [R1+0x6f8], R10 ;  /* 0x0006f80a01007387 */ /* 0x0001e80000100800 */
[----:B------:R1:W-:Y:S01]  /*1a0b0*/  STL [R1+0x700], R4 ;  /* 0x0007000401007387 */ /* 0x0003e20000100800 */
[----:B------:R-:W-:Y:S01]  /*1a0c0*/  IMAD R8, R12, 0x2, R7 ;  /* 0x000000020c087824 */ /* 0x000fe200078e0207 */
[-C--:B0-----:R-:W-:Y:S02]  /*1a0d0*/  IADD3 R10, P0, PT, R5, R0.reuse, RZ ;  /* 0x00000000050a7210 */ /* 0x081fe40007f1e0ff */
[----:B-1----:R-:W-:-:S03]  /*1a0e0*/  IADD3 R4, P1, PT, R6, R0, RZ ;  /* 0x0000000006047210 */ /* 0x002fc60007f3e0ff */
[----:B------:R-:W-:Y:S01]  /*1a0f0*/  STL [R1+0x70c], R10 ;  /* 0x00070c0a01007387 */ /* 0x000fe20000100800 */
[----:B------:R-:W-:Y:S01]  /*1a100*/  IADD3 R11, P2, PT, R7, R0, RZ ;  /* 0x00000000070b7210 */ /* 0x000fe20007f5e0ff */
[C---:B------:R-:W-:Y:S02]  /*1a110*/  IMAD R9, R12.reuse, 0x2, R8 ;  /* 0x000000020c097824 */ /* 0x040fe400078e0208 */
[----:B------:R0:W-:Y:S02]  /*1a120*/  STL [R1+0x714], R4 ;  /* 0x0007140401007387 */ /* 0x0001e40000100800 */
[----:B------:R-:W-:Y:S02]  /*1a130*/  IMAD R2, R12, 0x2, R9 ;  /* 0x000000020c027824 */ /* 0x000fe400078e0209 */
[----:B------:R-:W-:Y:S01]  /*1a140*/  STL [R1+0x71c], R11 ;  /* 0x00071c0b01007387 */ /* 0x000fe20000100800 */
[-C--:B0-----:R-:W-:Y:S02]  /*1a150*/  LEA.HI.X.SX32 R4, R5, R3.reuse, 0x1, P0 ;  /* 0x0000000305047211 */ /* 0x081fe400000f0eff */
[----:B------:R-:W-:-:S02]  /*1a160*/  LEA.HI.X.SX32 R5, R6, R3, 0x1, P1 ;  /* 0x0000000306057211 */ /* 0x000fc400008f0eff */
[----:B------:R-:W-:Y:S01]  /*1a170*/  LEA.HI.X.SX32 R6, R7, R3, 0x1, P2 ;  /* 0x0000000307067211 */ /* 0x000fe200010f0eff */
[----:B------:R-:W-:Y:S01]  /*1a180*/  STL [R1+0x708], R4 ;  /* 0x0007080401007387 */ /* 0x000fe20000100800 */
[----:B------:R-:W-:-:S03]  /*1a190*/  IADD3 R7, P1, PT, R9, R0, RZ ;  /* 0x0000000009077210 */ /* 0x000fc60007f3e0ff */
[----:B------:R0:W-:Y:S01]  /*1a1a0*/  STL [R1+0x710], R5 ;  /* 0x0007100501007387 */ /* 0x0001e20000100800 */
[----:B------:R-:W-:-:S03]  /*1a1b0*/  IMAD R10, R12, 0x2, R2 ;  /* 0x000000020c0a7824 */ /* 0x000fc600078e0202 */
[----:B------:R1:W-:Y:S01]  /*1a1c0*/  STL [R1+0x718], R6 ;  /* 0x0007180601007387 */ /* 0x0003e20000100800 */
[-C--:B0-----:R-:W-:Y:S01]  /*1a1d0*/  IADD3 R5, P0, PT, R8, R0.reuse, RZ ;  /* 0x0000000008057210 */ /* 0x081fe20007f1e0ff */
[----:B------:R-:W-:Y:S01]  /*1a1e0*/  IMAD R4, R12, 0x2, R10 ;  /* 0x000000020c047824 */ /* 0x000fe200078e020a */
[----:B-1----:R-:W-:-:S03]  /*1a1f0*/  IADD3 R6, P2, PT, R2, R0, RZ ;  /* 0x0000000002067210 */ /* 0x002fc60007f5e0ff */
[----:B------:R0:W-:Y:S01]  /*1a200*/  STL [R1+0x724], R5 ;  /* 0x0007240501007387 */ /* 0x0001e20000100800 */
[----:B------:R-:W-:-:S03]  /*1a210*/  LEA.HI.X.SX32 R8, R8, R3, 0x1, P0 ;  /* 0x0000000308087211 */ /* 0x000fc600000f0eff */
[----:B------:R1:W-:Y:S04]  /*1a220*/  STL [R1+0x72c], R7 ;  /* 0x00072c0701007387 */ /* 0x0003e80000100800 */
[----:B------:R2:W-:Y:S01]  /*1a230*/  STL [R1+0x734], R6 ;  /* 0x0007340601007387 */ /* 0x0005e20000100800 */
[----:B0-----:R-:W-:Y:S01]  /*1a240*/  IMAD R5, R12, 0x2, R4 ;  /* 0x000000020c057824 */ /* 0x001fe200078e0204 */
[-C--:B-1----:R-:W-:Y:S02]  /*1a250*/  LEA.HI.X.SX32 R7, R9, R3.reuse, 0x1, P1 ;  /* 0x0000000309077211 */ /* 0x082fe400008f0eff */
[----:B------:R0:W-:Y:S01]  /*1a260*/  STL [R1+0x720], R8 ;  /* 0x0007200801007387 */ /* 0x0001e20000100800 */
[----:B--2---:R-:W-:-:S03]  /*1a270*/  LEA.HI.X.SX32 R6, R2, R3, 0x1, P2 ;  /* 0x0000000302067211 */ /* 0x004fc600010f0eff */
[----:B------:R1:W-:Y:S01]  /*1a280*/  STL [R1+0x728], R7 ;  /* 0x0007280701007387 */ /* 0x0003e20000100800 */
[----:B------:R-:W-:-:S03]  /*1a290*/  IMAD R2, R12, 0x2, R5 ;  /* 0x000000020c027824 */ /* 0x000fc600078e0205 */
[----:B------:R2:W-:Y:S01]  /*1a2a0*/  STL [R1+0x730], R6 ;  /* 0x0007300601007387 */ /* 0x0005e20000100800 */
[-C--:B0-----:R-:W-:Y:S02]  /*1a2b0*/  IADD3 R8, P1, PT, R4, R0.reuse, RZ ;  /* 0x0000000004087210 */ /* 0x081fe40007f3e0ff */
[-C--:B-1----:R-:W-:Y:S02]  /*1a2c0*/  IADD3 R7, P0, PT, R10, R0.reuse, RZ ;  /* 0x000000000a077210 */ /* 0x082fe40007f1e0ff */
[----:B--2---:R-:W-:-:S03]  /*1a2d0*/  IADD3 R6, P2, PT, R5, R0, RZ ;  /* 0x0000000005067210 */ /* 0x004fc60007f5e0ff */
[----:B------:R0:W-:Y:S04]  /*1a2e0*/  STL [R1+0x738], R7 ;  /* 0x0007380701007387 */ /* 0x0001e80000100800 */
[----:B------:R-:W-:Y:S01]  /*1a2f0*/  STL [R1+0x73c], R8 ;  /* 0x00073c0801007387 */ /* 0x000fe20000100800 */
[----:B0-----:R-:W-:Y:S02]  /*1a300*/  IADD3 R7, P3, PT, R2, R0, RZ ;  /* 0x0000000002077210 */ /* 0x001fe40007f7e0ff */
[-C--:B------:R-:W-:Y:S01]  /*1a310*/  LEA.HI.X.SX32 R0, R10, R3.reuse, 0x1, P0 ;  /* 0x000000030a007211 */ /* 0x080fe200000f0eff */
[----:B------:R0:W-:Y:S04]  /*1a320*/  STL [R1+0x740], R6 ;  /* 0x0007400601007387 */ /* 0x0001e80000100800 */
[----:B------:R-:W-:Y:S04]  /*1a330*/  STL [R1+0x658], R7 ;  /* 0x0006580701007387 */ /* 0x000fe80000100800 */
[----:B------:R1:W-:Y:S01]  /*1a340*/  STL [R1+0x64c], R0 ;  /* 0x00064c0001007387 */ /* 0x0003e20000100800 */
[----:B0-----:R-:W-:-:S02]  /*1a350*/  LEA.HI.X.SX32 R6, R4, R3, 0x1, P1 ;  /* 0x0000000304067211 */ /* 0x001fc400008f0eff */
[----:B------:R-:W-:-:S03]  /*1a360*/  LEA.HI.X.SX32 R4, R5, R3, 0x1, P2 ;  /* 0x0000000305047211 */ /* 0x000fc600010f0eff */
[----:B------:R-:W-:Y:S01]  /*1a370*/  STL [R1+0x650], R6 ;  /* 0x0006500601007387 */ /* 0x000fe20000100800 */
[----:B-1----:R-:W-:-:S03]  /*1a380*/  LEA.HI.X.SX32 R0, R2, R3, 0x1, P3 ;  /* 0x0000000302007211 */ /* 0x002fc600018f0eff */
[----:B------:R-:W-:Y:S04]  /*1a390*/  STL [R1+0x654], R4 ;  /* 0x0006540401007387 */ /* 0x000fe80000100800 */
        /* <DEDUP_REMOVED lines=88> */
[----:B------:R-:W-:-:S02]  /*1a920*/  ULEA UR7, UR4, UR6, 0x4 ;  /* 0x0000000604077291 */ /* 0x000fc4000f8e20ff */
[----:B------:R-:W-:Y:S02]  /*1a930*/  USHF.R.S32.HI UR4, URZ, 0x1f, UR5 ;  /* 0x0000001fff047899 */ /* 0x000fe40008011405 */
[----:B------:R-:W-:Y:S02]  /*1a940*/  USHF.L.U32 UR8, UR8, 0x6, URZ ;  /* 0x0000000608087899 */ /* 0x000fe400080006ff */
[----:B------:R-:W-:Y:S02]  /*1a950*/  USHF.L.U32 UR9, UR9, 0x6, URZ ;  /* 0x0000000609097899 */ /* 0x000fe400080006ff */
[----:B------:R-:W-:Y:S02]  /*1a960*/  ULEA.HI UR4, UR4, UR5, URZ, 0x6 ;  /* 0x0000000504047291 */ /* 0x000fe4000f8f30ff */
[----:B------:R-:W-:Y:S02]  /*1a970*/  USHF.R.S32.HI UR13, URZ, 0x1f, UR8 ;  /* 0x0000001fff0d7899 */ /* 0x000fe40008011408 */
[----:B------:R-:W-:Y:S01]  /*1a980*/  USHF.R.S32.HI UR14, URZ, 0x1f, UR9 ;  /* 0x0000001fff0e7899 */ /* 0x000fe20008011409 */
[----:B------:R1:W-:Y:S01]  /*1a990*/  STL [R1+0x14c], RZ ;  /* 0x00014cff01007387 */ /* 0x0003e20000100800 */
[----:B------:R-:W-:-:S03]  /*1a9a0*/  USHF.R.S32.HI UR5, URZ, 0x6, UR4 ;  /* 0x00000006ff057899 */ /* 0x000fc60008011404 */
        /* <DEDUP_REMOVED lines=8> */
[----:B------:R-:W2:Y:S01]  /*1aa30*/  LDL R12, [R1+0x220] ;  /* 0x00022000010c7983 */ /* 0x000ea20000100800 */
[----:B------:R-:W-:-:S03]  /*1aa40*/  UMOV UR4, URZ ;  /* 0x000000ff00047c82 */ /* 0x000fc60008000000 */
        /* <DEDUP_REMOVED lines=32> */
[----:B--2---:R-:W-:-:S02]  /*1ac50*/  LOP3.LUT R3, R12, 0x8, RZ, 0x3c, !PT ;  /* 0x000000080c037812 */ /* 0x004fc400078e3cff */
[C---:B------:R-:W-:Y:S02]  /*1ac60*/  LOP3.LUT R2, R12.reuse, 0x10, RZ, 0x3c, !PT ;  /* 0x000000100c027812 */ /* 0x040fe400078e3cff */
[----:B01----:R-:W-:-:S07]  /*1ac70*/  LOP3.LUT R0, R12, 0x18, RZ, 0x3c, !PT ;  /* 0x000000180c007812 */ /* 0x003fce00078e3cff */
.L_x_2:
[----:B0-----:R-:W0:Y:S01]  /*1ac80*/  S2R R8, SR_TID.X ;  /* 0x0000000000087919 */ /* 0x001e220000002100 */
[----:B------:R-:W2:Y:S04]  /*1ac90*/  LDL R3, [R1+0x648] ;  /* 0x0006480001037983 */ /* 0x000ea80000100800 */
[----:B------:R-:W2:Y:S04]  /*1aca0*/  LDL R2, [R1+0x658] ;  /* 0x0006580001027983 */ /* 0x000ea80000100800 */
[----:B------:R-:W3:Y:S04]  /*1acb0*/  LDL R14, [R1+0x654] ;  /* 0x00065400010e7983 */ /* 0x000ee80000100800 */
[----:B------:R-:W4:Y:S01]  /*1acc0*/  LDL R5, [R1+0x740] ;  /* 0x0007400001057983 */ /* 0x000f220000100800 */
[----:B------:R-:W-:-:S03]  /*1acd0*/  UIMAD UR15, UR4, -0x40, UR12 ;  /* 0xffffffc0040f78a4 */ /* 0x000fc6000f8e020c */
[----:B------:R1:W-:Y:S04]  /*1ace0*/  STL [R1+0x1ba0], R24 ;  /* 0x001ba01801007387 */ /* 0x0003e80000100800 */
[----:B------:R-:W-:Y:S04]  /*1acf0*/  STL [R1+0x1b9c], R25 ;  /* 0x001b9c1901007387 */ /* 0x000fe80000100800 */
[----:B------:R-:W5:Y:S01]  /*1ad00*/  LDL R12, [R1+0x650] ;  /* 0x00065000010c7983 */ /* 0x000f620000100800 */
[----:B0-----:R-:W-:-:S03]  /*1ad10*/  SHF.R.U32.HI R6, RZ, 0x5, R8 ;  /* 0x00000005ff067819 */ /* 0x001fc60000011608 */
[----:B------:R-:W5:Y:S01]  /*1ad20*/  LDL R11, [R1+0x73c] ;  /* 0x00073c00010b7983 */ /* 0x000f620000100800 */
[----:B------:R-:W-:Y:S02]  /*1ad30*/  SHF.R.U32.HI R8, RZ, 0x5, R8 ;  /* 0x00000005ff087819 */ /* 0x000fe40000011608 */
[----:B------:R-:W-:Y:S02]  /*1ad40*/  SGXT.U32 R6, R6, 0x1 ;  /* 0x000000010606781a */ /* 0x000fe40000000000 */
[----:B------:R-:W-:Y:S02]  /*1ad50*/  SGXT.U32 R8, R8, 0x1 ;  /* 0x000000010808781a */ /* 0x000fe40000000000 */
[----:B------:R-:W-:Y:S02]  /*1ad60*/  LOP3.LUT R9, R6, 0x2, RZ, 0xfc, !PT ;  /* 0x0000000206097812 */ /* 0x000fe400078efcff */
[----:B------:R-:W0:Y:S02]  /*1ad70*/  S2R R6, SR_TID.X ;  /* 0x0000000000067919 */ /* 0x000e240000002100 */
[----:B------:R-:W-:-:S02]  /*1ad80*/  ISETP.GE.AND P0, PT, R9, UR15, PT ;  /* 0x0000000f09007c0c */ /* 0x000fc4000bf06270 */
[C---:B------:R-:W-:Y:S02]  /*1ad90*/  LOP3.LUT R9, R8.reuse, 0x4, RZ, 0xfc, !PT ;  /* 0x0000000408097812 */ /* 0x040fe400078efcff */
[----:B------:R-:W-:Y:S02]  /*1ada0*/  LOP3.LUT R8, R8, 0x6, RZ, 0xfc, !PT ;  /* 0x0000000608087812 */ /* 0x000fe400078efcff */
[----:B------:R-:W-:Y:S02]  /*1adb0*/  ISETP.GE.AND P1, PT, R9, UR15, PT ;  /* 0x0000000f09007c0c */ /* 0x000fe4000bf26270 */
[----:B------:R-:W-:Y:S01]  /*1adc0*/  ISETP.GE.AND P2, PT, R8, UR15, PT ;  /* 0x0000000f08007c0c */ /* 0x000fe2000bf46270 */
[----:B------:R-:W5:Y:S01]  /*1add0*/  LDL R9, [R1+0x64c] ;  /* 0x00064c0001097983 */ /* 0x000f620000100800 */
[----:B0-----:R-:W-:-:S04]  /*1ade0*/  SHF.R.U32.HI R6, RZ, 0x5, R6 ;  /* 0x00000005ff067819 */ /* 0x001fc80000011606 */
[----:B------:R-:W-:-:S04]  /*1adf0*/  SGXT.U32 R6, R6, 0x1 ;  /* 0x000000010606781a */ /* 0x000fc80000000000 */
[----:B------:R-:W-:-:S04]  /*1ae00*/  LOP3.LUT R8, R6, 0x8, RZ, 0xfc, !PT ;  /* 0x0000000806087812 */ /* 0x000fc800078efcff */
[----:B------:R-:W-:Y:S02]  /*1ae10*/  ISETP.GE.AND P3, PT, R8, UR15, PT ;  /* 0x0000000f08007c0c */ /* 0x000fe4000bf66270 */
[----:B------:R-:W5:Y:S01]  /*1ae20*/  LDL R8, [R1+0x738] ;  /* 0x0007380001087983 */ /* 0x000f620000100800 */
[----:B-1----:R-:W-:Y:S02]  /*1ae30*/  PRMT R24, RZ, 0x7610, R24 ;  /* 0x00007610ff187816 */ /* 0x002fe40000000018 */
[----:B------:R-:W-:Y:S02]  /*1ae40*/  PRMT R4, RZ, 0x7610, R4 ;  /* 0x00007610ff047816 */ /* 0x000fe40000000004 */
[----:B------:R-:W-:Y:S02]  /*1ae50*/  PRMT R10, RZ, 0x7610, R10 ;  /* 0x00007610ff0a7816 */ /* 0x000fe4000000000a */
[----:B------:R-:W-:Y:S01]  /*1ae60*/  PRMT R7, RZ, 0x7610, R7 ;  /* 0x00007610ff077816 */ /* 0x000fe20000000007 */
[----:B------:R-:W0:Y:S01]  /*1ae70*/  S2R R6, SR_TID.X ;  /* 0x0000000000067919 */ /* 0x000e220000002100 */
[----:B--2---:R4:W2:Y:S02]  /*1ae80*/  @!P0 LDG.E.U8 R24, desc[UR10][R2.64] ;  /* 0x0000000a02188981 */ /* 0x0048a4000c1e1100 */
[----:B----4-:R-:W-:-:S02]  /*1ae90*/  @!P1 IMAD.MOV.U32 R2, RZ, RZ, R5 ;  /* 0x000000ffff029224 */ /* 0x010fc400078e0005 */
[----:B---3--:R-:W-:Y:S01]  /*1aea0*/  @!P1 IMAD.MOV.U32 R3, RZ, RZ, R14 ;  /* 0x000000ffff039224 */ /* 0x008fe200078e000e */
[----:B0-----:R-:W-:Y:S01]  /*1aeb0*/  SHF.R.U32.HI R6, RZ, 0x5, R6 ;  /* 0x00000005ff067819 */ /* 0x001fe20000011606 */
[----:B------:R-:W3:Y:S04]  /*1aec0*/  LDL R5, [R1+0x730] ;  /* 0x0007300001057983 */ /* 0x000ee80000100800 */
[----:B------:R5:W4:Y:S02]  /*1aed0*/  @!P1 LDG.E.U8 R4, desc[UR10][R2.64] ;  /* 0x0000000a02049981 */ /* 0x000b24000c1e1100 */
[----:B-----5:R-:W-:Y:S02]  /*1aee0*/  @!P2 IMAD.MOV.U32 R2, RZ, RZ, R11 ;  /* 0x000000ffff02a224 */ /* 0x020fe400078e000b */
[----:B------:R-:W-:-:S05]  /*1aef0*/  @!P2 IMAD.MOV.U32 R3, RZ, RZ, R12 ;  /* 0x000000ffff03a224 */ /* 0x000fca00078e000c */
[----:B------:R0:W5:Y:S02]  /*1af00*/  @!P2 LDG.E.U8 R10, desc[UR10][R2.64] ;  /* 0x0000000a020aa981 */ /* 0x000164000c1e1100 */
[----:B0-----:R-:W-:Y:S02]  /*1af10*/  @!P3 IMAD.MOV.U32 R3, RZ, RZ, R9 ;  /* 0x000000ffff03b224 */ /* 0x001fe400078e0009 */
[----:B------:R-:W-:-:S05]  /*1af20*/  @!P3 IMAD.MOV.U32 R2, RZ, RZ, R8 ;  /* 0x000000ffff02b224 */ /* 0x000fca00078e0008 */
[----:B------:R-:W2:Y:S01]  /*1af30*/  @!P3 LDG.E.U8 R7, desc[UR10][R2.64] ;  /* 0x0000000a0207b981 */ /* 0x000ea2000c1e1100 */
[----:B------:R-:W-:-:S04]  /*1af40*/  SGXT.U32 R6, R6, 0x1 ;  /* 0x000000010606781a */ /* 0x000fc80000000000 */
[----:B------:R-:W-:Y:S02]  /*1af50*/  LOP3.LUT R15, R6, 0xa, RZ, 0xfc, !PT ;  /* 0x0000000a060f7812 */ /* 0x000fe400078efcff */
[----:B------:R-:W0:Y:S02]  /*1af60*/  S2R R6, SR_TID.X ;  /* 0x0000000000067919 */ /* 0x000e240000002100 */
[----:B0-----:R-:W-:-:S04]  /*1af70*/  SHF.R.U32.HI R6, RZ, 0x5, R6 ;  /* 0x00000005ff067819 */ /* 0x001fc80000011606 */
[----:B------:R-:W-:-:S04]  /*1af80*/  SGXT.U32 R6, R6, 0x1 ;  /* 0x000000010606781a */ /* 0x000fc80000000000 */
[C---:B------:R-:W-:Y:S02]  /*1af90*/  LOP3.LUT R14, R6.reuse, 0xc, RZ, 0xfc, !PT ;  /* 0x0000000c060e7812 */ /* 0x040fe400078efcff */
[----:B------:R-:W-:-:S04]  /*1afa0*/  LOP3.LUT R6, R6, 0xe, RZ, 0xfc, !PT ;  /* 0x0000000e06067812 */ /* 0x000fc800078efcff */
[----:B------:R-:W-:Y:S02]  /*1afb0*/  ISETP.GE.AND P2, PT, R6, UR15, PT ;  /* 0x0000000f06007c0c */ /* 0x000fe4000bf46270 */
[----:B------:R-:W0:Y:S02]  /*1afc0*/  S2R R6, SR_TID.X ;  /* 0x0000000000067919 */ /* 0x000e240000002100 */
[----:B0-----:R-:W-:-:S04]  /*1afd0*/  SHF.R.U32.HI R8, RZ, 0x5, R6 ;  /* 0x00000005ff087819 */ /* 0x001fc80000011606 */
[----:B------:R-:W-:Y:S01]  /*1afe0*/  SGXT.U32 R8, R8, 0x1 ;  /* 0x000000010808781a */ /* 0x000fe20000000000 */
[----:B----4-:R0:W-:Y:S04]  /*1aff0*/  STL [R1+0xc], R4 ;  /* 0x00000c0401007387 */ /* 0x0101e80000100800 */
[----:B------:R-:W4:Y:S04]  /*1b000*/  LDL R12, [R1+0x728] ;  /* 0x00072800010c7983 */ /* 0x000f280000100800 */
[----:B------:R-:W4:Y:S04]  /*1b010*/  LDL R11, [R1+0x72c] ;  /* 0x00072c00010b7983 */ /* 0x000f280000100800 */
[----:B0-----:R-:W4:Y:S04]  /*1b020*/  LDL R4, [R1+0x734] ;  /* 0x0007340001047983 */ /* 0x001f280000100800 */
[----:B-----5:R0:W-:Y:S04]  /*1b030*/  STL [R1+0x8], R10 ;  /* 0x0000080a01007387 */ /* 0x0201e80000100800 */
[----:B------:R-:W5:Y:S04]  /*1b040*/  LDL R9, [R1+0x724] ;  /* 0x0007240001097983 */ /* 0x000f680000100800 */
[----:B------:R-:W5:Y:S04]  /*1b050*/  LDL R6, [R1+0x71c] ;  /* 0x00071c0001067983 */ /* 0x000f680000100800 */
[----:B0-----:R-:W5:Y:S04]  /*1b060*/  LDL R10, [R1+0x720] ;  /* 0x00072000010a7983 */ /* 0x001f680000100800 */
[----:B--2---:R0:W-:Y:S04]  /*1b070*/  STL [R1+0x4], R7 ;  /* 0x0000040701007387 */ /* 0x0041e80000100800 */
[----:B------:R-:W-:Y:S01]  /*1b080*/  STL [R1+0x10], R24 ;  /* 0x0000101801007387 */ /* 0x000fe20000100800 */
[----:B0-----:R-:W-:-:S04]  /*1b090*/  LOP3.LUT R7, R8, 0x10, RZ, 0xfc, !PT ;  /* 0x0000001008077812 */ /* 0x001fc800078efcff */
[----:B------:R-:W-:Y:S02]  /*1b0a0*/  ISETP.GE.AND P3, PT, R7, UR15, PT ;  /* 0x0000000f07007c0c */ /* 0x000fe4000bf66270 */
[----:B------:R-:W2:Y:S01]  /*1b0b0*/  LDL R7, [R1+0x718] ;  /* 0x0007180001077983 */ /* 0x000ea20000100800 */
[----:B------:R-:W-:Y:S02]  /*1b0c0*/  ISETP.GE.AND P0, PT, R15, UR15, PT ;  /* 0x0000000f0f007c0c */ /* 0x000fe4000bf06270 */
[----:B------:R-:W-:Y:S02]  /*1b0d0*/  ISETP.GE.AND P1, PT, R14, UR15, PT ;  /* 0x0000000f0e007c0c */ /* 0x000fe4000bf26270 */
[----:B------:R-:W-:Y:S02]  /*1b0e0*/  PRMT R13, RZ, 0x7610, R13 ;  /* 0x00007610ff0d7816 */ /* 0x000fe4000000000d */
[----:B------:R-:W-:-:S07]  /*1b0f0*/  PRMT R29, RZ, 0x7610, R29 ;  /* 0x00007610ff1d7816 */ /* 0x000fce000000001d */
[----:B---3--:R-:W-:Y:S01]  /*1b100*/  @!P0 IMAD.MOV.U32 R3, RZ, RZ, R5 ;  /* 0x000000ffff038224 */ /* 0x008fe200078e0005 */
[----:B------:R-:W-:Y:S01]  /*1b110*/  PRMT R28, RZ, 0x7610, R28 ;  /* 0x00007610ff1c7816 */ /* 0x000fe2000000001c */
[----:B------:R-:W3:Y:S01]  /*1b120*/  LDL R5, [R1+0x710] ;  /* 0x0007100001057983 */ /* 0x000ee20000100800 */
[----:B------:R-:W-:Y:S01]  /*1b130*/  PRMT R27, RZ, 0x7610, R27 ;  /* 0x00007610ff1b7816 */ /* 0x000fe2000000001b */
[----:B----4-:R-:W-:Y:S02]  /*1b140*/  @!P0 IMAD.MOV.U32 R2, RZ, RZ, R4 ;  /* 0x000000ffff028224 */ /* 0x010fe400078e0004 */
[----:B------:R-:W4:Y:S04]  /*1b150*/  LDL R4, [R1+0x714] ;  /* 0x0007140001047983 */ /* 0x000f280000100800 */
[----:B------:R0:W4:Y:S02]  /*1b160*/  @!P0 LDG.E.U8 R13, desc[UR10][R2.64] ;  /* 0x0000000a020d8981 */ /* 0x000124000c1e1100 */
[----:B0-----:R-:W-:-:S02]  /*1b170*/  @!P1 IMAD.MOV.U32 R2, RZ, RZ, R11 ;  /* 0x000000ffff029224 */ /* 0x001fc400078e000b */
[----:B------:R-:W-:-:S05]  /*1b180*/  @!P1 IMAD.MOV.U32 R3, RZ, RZ, R12 ;  /* 0x000000ffff039224 */ /* 0x000fca00078e000c */
[----:B------:R5:W4:Y:S02]  /*1b190*/  @!P1 LDG.E.U8 R29, desc[UR10][R2.64] ;  /* 0x0000000a021d9981 */ /* 0x000b24000c1e1100 */
[----:B-----5:R-:W-:Y:S02]  /*1b1a0*/  @!P2 IMAD.MOV.U32 R2, RZ, RZ, R9 ;  /* 0x000000ffff02a224 */ /* 0x020fe400078e0009 */
[----:B------:R-:W-:-:S05]  /*1b1b0*/  @!P2 IMAD.MOV.U32 R3, RZ, RZ, R10 ;  /* 0x000000ffff03a224 */ /* 0x000fca00078e000a */
[----:B------:R0:W5:Y:S02]  /*1b1c0*/  @!P2 LDG.E.U8 R28, desc[UR10][R2.64] ;  /* 0x0000000a021ca981 */ /* 0x000164000c1e1100 */
[----:B0-----:R-:W-:Y:S02]  /*1b1d0*/  @!P3 IMAD.MOV.U32 R2, RZ, RZ, R6 ;  /* 0x000000ffff02b224 */ /* 0x001fe400078e0006 */
[----:B--2---:R-:W-:-:S05]  /*1b1e0*/  @!P3 IMAD.MOV.U32 R3, RZ, RZ, R7 ;  /* 0x000000ffff03b224 */ /* 0x004fca00078e0007 */
[----:B------:R3:W2:Y:S01]  /*1b1f0*/  @!P3 LDG.E.U8 R27, desc[UR10][R2.64] ;  /* 0x0000000a021bb981 */ /* 0x0006a2000c1e1100 */
[----:B------:R-:W-:-:S04]  /*1b200*/  LOP3.LUT R8, R8, 0x12, RZ, 0xfc, !PT ;  /* 0x0000001208087812 */ /* 0x000fc800078efcff */
[----:B------:R-:W-:Y:S02]  /*1b210*/  ISETP.GE.AND P4, PT, R8, UR15, PT ;  /* 0x0000000f08007c0c */ /* 0x000fe4000bf86270 */
[----:B------:R-:W0:Y:S01]  /*1b220*/  S2R R8, SR_TID.X ;  /* 0x0000000000087919 */ /* 0x000e220000002100 */
[----:B------:R-:W1:Y:S10]  /*1b230*/  S2R R9, SR_TID.X ;  /* 0x0000000000097919 */ /* 0x000e740000002100 */
[----:B---3--:R-:W-:Y:S01]  /*1b240*/  @!P4 IMAD.MOV.U32 R3, RZ, RZ, R5 ;  /* 0x000000ffff03c224 */ /* 0x008fe200078e0005 */
[----:B0-----:R-:W-:-:S02]  /*1b250*/  SHF.R.U32.HI R11, RZ, 0x5, R8 ;  /* 0x00000005ff0b7819 */ /* 0x001fc40000011608 */
[----:B------:R-:W-:Y:S02]  /*1b260*/  SHF.R.U32.HI R8, RZ, 0x5, R8 ;  /* 0x00000005ff087819 */ /* 0x000fe40000011608 */
[----:B------:R-:W-:Y:S02]  /*1b270*/  SGXT.U32 R11, R11, 0x1 ;  /* 0x000000010b0b781a */ /* 0x000fe40000000000 */
[----:B------:R-:W-:Y:S02]  /*1b280*/  SGXT.U32 R8, R8, 0x1 ;  /* 0x000000010808781a */ /* 0x000fe40000000000 */
[----:B------:R-:W-:Y:S02]  /*1b290*/  LOP3.LUT R11, R11, 0x14, RZ, 0xfc, !PT ;  /* 0x000000140b0b7812 */ /* 0x000fe400078efcff */
[----:B------:R-:W-:Y:S02]  /*1b2a0*/  LOP3.LUT R8, R8, 0x16, RZ, 0xfc, !PT ;  /* 0x0000001608087812 */ /* 0x000fe400078efcff */
[----:B------:R-:W-:-:S02]  /*1b2b0*/  ISETP.GE.AND P0, PT, R11, UR15, PT ;  /* 0x0000000f0b007c0c */ /* 0x000fc4000bf06270 */
[----:B------:R-:W-:Y:S02]  /*1b2c0*/  ISETP.GE.AND P1, PT, R8, UR15, PT ;  /* 0x0000000f08007c0c */ /* 0x000fe4000bf26270 */
[----:B-1----:R-:W-:-:S04]  /*1b2d0*/  SHF.R.U32.HI R6, RZ, 0x5, R9 ;  /* 0x00000005ff067819 */ /* 0x002fc80000011609 */
[----:B------:R-:W-:-:S04]  /*1b2e0*/  SGXT.U32 R6, R6, 0x1 ;  /* 0x000000010606781a */ /* 0x000fc80000000000 */
[----:B------:R-:W-:Y:S01]  /*1b2f0*/  LOP3.LUT R10, R6, 0x18, RZ, 0xfc, !PT ;  /* 0x00000018060a7812 */ /* 0x000fe200078efcff */
[----:B----4-:R-:W-:Y:S01]  /*1b300*/  @!P4 IMAD.MOV.U32 R2, RZ, RZ, R4 ;  /* 0x000000ffff02c224 */ /* 0x010fe200078e0004 */
[----:B------:R-:W-:Y:S04]  /*1b310*/  STL [R1+0x1b84], R29 ;  /* 0x001b841d01007387 */ /* 0x000fe80000100800 */
[----:B-----5:R-:W-:Y:S04]  /*1b320*/  STL [R1+0x1b88], R28 ;  /* 0x001b881c01007387 */ /* 0x020fe80000100800 */
[----:B------:R0:W-:Y:S04]  /*1b330*/  STL [R1], R13 ;  /* 0x0000000d01007387 */ /* 0x0001e80000100800 */
[----:B------:R-:W3:Y:S04]  /*1b340*/  LDL R12, [R1+0x70c] ;  /* 0x00070c00010c7983 */ /* 0x000ee80000100800 */
[----:B0-----:R-:W4:Y:S04]  /*1b350*/  LDL R13, [R1+0x708] ;  /* 0x00070800010d7983 */ /* 0x001f280000100800 */
[----:B--2---:R-:W-:Y:S04]  /*1b360*/  STL [R1+0x1b98], R27 ;  /* 0x001b981b01007387 */ /* 0x004fe80000100800 */
[----:B------:R-:W2:Y:S04]  /*1b370*/  LDL R11, [R1+0x700] ;  /* 0x00070000010b7983 */ /* 0x000ea80000100800 */
[----:B------:R-:W5:Y:S04]  /*1b380*/  LDL R4, [R1+0x704] ;  /* 0x0007040001047983 */ /* 0x000f680000100800 */
[----:B------:R-:W5:Y:S04]  /*1b390*/  LDL R8, [R1+0x6f8] ;  /* 0x0006f80001087983 */ /* 0x000f680000100800 */
[----:B------:R-:W5:Y:S04]  /*1b3a0*/  LDL R5, [R1+0x6fc] ;  /* 0x0006fc0001057983 */ /* 0x000f680000100800 */
[----:B------:R-:W5:Y:S04]  /*1b3b0*/  LDL R7, [R1+0x6f0] ;  /* 0x0006f00001077983 */ /* 0x000f680000100800 */
[----:B------:R-:W5:Y:S01]  /*1b3c0*/  LDL R6, [R1+0x6f4] ;  /* 0x0006f40001067983 */ /* 0x000f620000100800 */
[----:B------:R-:W-:-:S02]  /*1b3d0*/  PRMT R26, RZ, 0x7610, R26 ;  /* 0x00007610ff1a7816 */ /* 0x000fc4000000001a */
[----:B------:R-:W-:Y:S02]  /*1b3e0*/  ISETP.GE.AND P2, PT, R10, UR15, PT ;  /* 0x0000000f0a007c0c */ /* 0x000fe4000bf46270 */
[----:B------:R-:W-:Y:S02]  /*1b3f0*/  PRMT R20, RZ, 0x7610, R20 ;  /* 0x00007610ff147816 */ /* 0x000fe40000000014 */
[----:B------:R3:W5:Y:S01]  /*1b400*/  @!P4 LDG.E.U8 R26, desc[UR10][R2.64] ;  /* 0x0000000a021ac981 */ /* 0x000762000c1e1100 */
[----:B------:R-:W-:Y:S02]  /*1b410*/  PRMT R17, RZ, 0x7610, R17 ;  /* 0x00007610ff117816 */ /* 0x000fe40000000011 */
[----:B------:R-:W-:Y:S02]  /*1b420*/  PRMT R16, RZ, 0x7610, R16 ;  /* 0x00007610ff107816 */ /* 0x000fe40000000010 */
[----:B------:R-:W-:-:S04]  /*1b430*/  SHF.R.U32.HI R9, RZ, 0x5, R9 ;  /* 0x00000005ff097819 */ /* 0x000fc80000011609 */
[----:B------:R-:W-:-:S04]  /*1b440*/  SGXT.U32 R9, R9, 0x1 ;  /* 0x000000010909781a */ /* 0x000fc80000000000 */
[----:B------:R-:W-:-:S04]  /*1b450*/  LOP3.LUT R14, R9, 0x1a, RZ, 0xfc, !PT ;  /* 0x0000001a090e7812 */ /* 0x000fc800078efcff */
[----:B------:R-:W-:Y:S02]  /*1b460*/  ISETP.GE.AND P3, PT, R14, UR15, PT ;  /* 0x0000000f0e007c0c */ /* 0x000fe4000bf66270 */
[----:B------:R-:W-:Y:S01]  /*1b470*/  PRMT R0, RZ, 0x7610, R0 ;  /* 0x00007610ff007816 */ /* 0x000fe20000000000 */
[----:B---3--:R-:W-:Y:S02]  /*1b480*/  @!P0 IMAD.MOV.U32 R2, RZ, RZ, R12 ;  /* 0x000000ffff028224 */ /* 0x008fe400078e000c */
[----:B----4-:R-:W-:-:S05]  /*1b490*/  @!P0 IMAD.MOV.U32 R3, RZ, RZ, R13 ;  /* 0x000000ffff038224 */ /* 0x010fca00078e000d */
[----:B------:R2:W3:Y:S02]  /*1b4a0*/  @!P0 LDG.E.U8 R20, desc[UR10][R2.64] ;  /* 0x0000000a02148981 */ /* 0x0004e4000c1e1100 */
[----:B--2---:R-:W-:Y:S02]  /*1b4b0*/  @!P1 IMAD.MOV.U32 R3, RZ, RZ, R11 ;  /* 0x000000ffff039224 */ /* 0x004fe400078e000b */
[----:B-----5:R-:W-:-:S05]  /*1b4c0*/  @!P1 IMAD.MOV.U32 R2, RZ, RZ, R4 ;  /* 0x000000ffff029224 */ /* 0x020fca00078e0004 */
[----:B------:R0:W2:Y:S02]  /*1b4d0*/  @!P1 LDG.E.U8 R17, desc[UR10][R2.64] ;  /* 0x0000000a02119981 */ /* 0x0000a4000c1e1100 */
[----:B0-----:R-:W-:Y:S02]  /*1b4e0*/  @!P2 IMAD.MOV.U32 R2, RZ, RZ, R5 ;  /* 0x000000ffff02a224 */ /* 0x001fe400078e0005 */
[----:B------:R-:W-:-:S05]  /*1b4f0*/  @!P2 IMAD.MOV.U32 R3, RZ, RZ, R8 ;  /* 0x000000ffff03a224 */ /* 0x000fca00078e0008 */
[----:B------:R0:W4:Y:S02]  /*1b500*/  @!P2 LDG.E.U8 R16, desc[UR10][R2.64] ;  /* 0x0000000a0210a981 */ /* 0x000124000c1e1100 */
[----:B0-----:R-:W-:Y:S02]  /*1b510*/  @!P3 IMAD.MOV.U32 R2, RZ, RZ, R6 ;  /* 0x000000ffff02b224 */ /* 0x001fe400078e0006 */
[----:B------:R-:W-:-:S05]  /*1b520*/  @!P3 IMAD.MOV.U32 R3, RZ, RZ, R7 ;  /* 0x000000ffff03b224 */ /* 0x000fca00078e0007 */
[----:B------:R-:W5:Y:S01]  /*1b530*/  @!P3 LDG.E.U8 R0, desc[UR10][R2.64] ;  /* 0x0000000a0200b981 */ /* 0x000f62000c1e1100 */
[----:B------:R-:W0:Y:S01]  /*1b540*/  S2R R9, SR_TID.X ;  /* 0x0000000000097919 */ /* 0x000e220000002100 */
[----:B------:R-:W1:Y:S01]  /*1b550*/  S2R R4, SR_TID.X ;  /* 0x0000000000047919 */ /* 0x000e620000002100 */
[----:B0-----:R-:W-:-:S04]  /*1b560*/  SHF.R.U32.HI R9, RZ, 0x5, R9 ;  /* 0x00000005ff097819 */ /* 0x001fc80000011609 */
[----:B------:R-:W-:Y:S02]  /*1b570*/  SGXT.U32 R9, R9, 0x1 ;  /* 0x000000010909781a */ /* 0x000fe40000000000 */
[----:B-1----:R-:W-:Y:S02]  /*1b580*/  SHF.R.U32.HI R4, RZ, 0x5, R4 ;  /* 0x00000005ff047819 */ /* 0x002fe40000011604 */
[----:B------:R-:W-:Y:S02]  /*1b590*/  LOP3.LUT R12, R9, 0x1c, RZ, 0xfc, !PT ;  /* 0x0000001c090c7812 */ /* 0x000fe400078efcff */
[----:B------:R-:W0:Y:S01]  /*1b5a0*/  S2R R9, SR_TID.X ;  /* 0x0000000000097919 */ /* 0x000e220000002100 */
[----:B------:R-:W-:-:S04]  /*1b5b0*/  SGXT.U32 R4, R4, 0x1 ;  /* 0x000000010404781a */ /* 0x000fc80000000000 */
[----:B------:R-:W-:-:S04]  /*1b5c0*/  LOP3.LUT R8, R4, 0x20, RZ, 0xfc, !PT ;  /* 0x0000002004087812 */ /* 0x000fc800078efcff */
[----:B------:R-:W-:Y:S02]  /*1b5d0*/  ISETP.GE.AND P2, PT, R8, UR15, PT ;  /* 0x0000000f08007c0c */ /* 0x000fe4000bf46270 */
[----:B------:R-:W1:Y:S01]  /*1b5e0*/  S2R R8, SR_TID.X ;  /* 0x0000000000087919 */ /* 0x000e620000002100 */
[----:B0-----:R-:W-:-:S04]  /*1b5f0*/  SHF.R.U32.HI R9, RZ, 0x5, R9 ;  /* 0x00000005ff097819 */ /* 0x001fc80000011609 */
[----:B------:R-:W-:-:S04]  /*1b600*/  SGXT.U32 R9, R9, 0x1 ;  /* 0x000000010909781a */ /* 0x000fc80000000000 */
[----:B------:R-:W-:-:S04]  /*1b610*/  LOP3.LUT R9, R9, 0x1e, RZ, 0xfc, !PT ;  /* 0x0000001e09097812 */ /* 0x000fc800078efcff */
[----:B------:R-:W-:Y:S02]  /*1b620*/  ISETP.GE.AND P1, PT, R9, UR15, PT ;  /* 0x0000000f09007c0c */ /* 0x000fe4000bf26270 */
[--C-:B-1----:R-:W-:Y:S02]  /*1b630*/  SHF.R.U32.HI R9, RZ, 0x5, R8.reuse ;  /* 0x00000005ff097819 */ /* 0x102fe40000011608 */
[----:B------:R-:W-:Y:S02]  /*1b640*/  SHF.R.U32.HI R8, RZ, 0x5, R8 ;  /* 0x00000005ff087819 */ /* 0x000fe40000011608 */
[----:B------:R-:W-:Y:S02]  /*1b650*/  SGXT.U32 R9, R9, 0x1 ;  /* 0x000000010909781a */ /* 0x000fe40000000000 */
[----:B------:R-:W-:Y:S02]  /*1b660*/  SGXT.U32 R8, R8, 0x1 ;  /* 0x000000010808781a */ /* 0x000fe40000000000 */
[----:B------:R-:W-:-:S02]  /*1b670*/  LOP3.LUT R9, R9, 0x22, RZ, 0xfc, !PT ;  /* 0x0000002209097812 */ /* 0x000fc400078efcff */
[----:B------:R-:W-:Y:S02]  /*1b680*/  LOP3.LUT R11, R8, 0x24, RZ, 0xfc, !PT ;  /* 0x00000024080b7812 */ /* 0x000fe400078efcff */
[----:B------:R-:W-:Y:S02]  /*1b690*/  ISETP.GE.AND P3, PT, R9, UR15, PT ;  /* 0x0000000f09007c0c */ /* 0x000fe4000bf66270 */
[----:B------:R-:W-:Y:S01]  /*1b6a0*/  ISETP.GE.AND P0, PT, R12, UR15, PT ;  /* 0x0000000f0c007c0c */ /* 0x000fe2000bf06270 */
[----:B---3--:R-:W-:Y:S04]  /*1b6b0*/  STL [R1+0x1b94], R20 ;  /* 0x001b941401007387 */ /* 0x008fe80000100800 */
[----:B------:R-:W3:Y:S04]  /*1b6c0*/  LDL R5, [R1+0x6e8] ;  /* 0x0006e80001057983 */ /* 0x000ee80000100800 */
[----:B------:R-:W3:Y:S04]  /*1b6d0*/  LDL R4, [R1+0x6ec] ;  /* 0x0006ec0001047983 */ /* 0x000ee80000100800 */
[----:B----4-:R0:W-:Y:S04]  /*1b6e0*/  STL [R1+0x1b8c], R16 ;  /* 0x001b8c1001007387 */ /* 0x0101e80000100800 */
[----:B------:R-:W4:Y:S04]  /*1b6f0*/  LDL R7, [R1+0x6e0] ;  /* 0x0006e00001077983 */ /* 0x000f280000100800 */
[----:B------:R-:W4:Y:S04]  /*1b700*/  LDL R6, [R1+0x6e4] ;  /* 0x0006e40001067983 */ /* 0x000f280000100800 */
[----:B------:R-:W2:Y:S04]  /*1b710*/  LDL R15, [R1+0x6dc] ;  /* 0x0006dc00010f7983 */ /* 0x000ea80000100800 */
[----:B0-----:R-:W2:Y:S04]  /*1b720*/  LDL R16, [R1+0x6d8] ;  /* 0x0006d80001107983 */ /* 0x001ea80000100800 */
[----:B-----5:R0:W-:Y:S04]  /*1b730*/  STL [R1+0x1b90], R0 ;  /* 0x001b900001007387 */ /* 0x0201e80000100800 */
[----:B------:R-:W5:Y:S04]  /*1b740*/  LDL R9, [R1+0x6d0] ;  /* 0x0006d00001097983 */ /* 0x000f680000100800 */
[----:B------:R-:W5:Y:S04]  /*1b750*/  LDL R8, [R1+0x6d4] ;  /* 0x0006d40001087983 */ /* 0x000f680000100800 */
[----:B------:R-:W5:Y:S04]  /*1b760*/  LDL R13, [R1+0x6c8] ;  /* 0x0006c800010d7983 */ /* 0x000f680000100800 */
[----:B------:R-:W5:Y:S04]  /*1b770*/  LDL R12, [R1+0x6cc] ;  /* 0x0006cc00010c7983 */ /* 0x000f680000100800 */
[----:B0-----:R-:W5:Y:S01]  /*1b780*/  LDL R0, [R1+0x6c4] ;  /* 0x0006c40001007983 */ /* 0x001f620000100800 */
[----:B------:R-:W-:-:S02]  /*1b790*/  ISETP.GE.AND P4, PT, R11, UR15, PT ;  /* 0x0000000f0b007c0c */ /* 0x000fc4000bf86270 */
[----:B------:R-:W0:Y:S01]  /*1b7a0*/  S2R R11, SR_TID.X ;  /* 0x00000000000b7919 */ /* 0x000e220000002100 */
[----:B------:R-:W1:Y:S01]  /*1b7b0*/  S2R R14, SR_TID.X ;  /* 0x00000000000e7919 */ /* 0x000e620000002100 */
[----:B------:R-:W-:Y:S02]  /*1b7c0*/  PRMT R2, RZ, 0x7610, R2 ;  /* 0x00007610ff027816 */ /* 0x000fe40000000002 */
[----:B------:R-:W-:Y:S01]  /*1b7d0*/  PRMT R3, RZ, 0x7610, R3 ;  /* 0x00007610ff037816 */ /* 0x000fe20000000003 */
[----:B------:R-:W1:Y:S01]  /*1b7e0*/  S2R R10, SR_TID.X ;  /* 0x00000000000a7919 */ /* 0x000e620000002100 */
[----:B------:R-:W5:Y:S04]  /*1b7f0*/  LDL R20, [R1+0x6b8] ;  /* 0x0006b80001147983 */ /* 0x000f680000100800 */
[----:B------:R-:W5:Y:S04]  /*1b800*/  LDL R28, [R1+0x744] ;  /* 0x00074400011c7983 */ /* 0x000f680000100800 */
[----:B------:R-:W5:Y:S01]  /*1b810*/  LDL R27, [R1+0x688] ;  /* 0x00068800011b7983 */ /* 0x000f620000100800 */
[----:B0-----:R-:W-:-:S04]  /*1b820*/  SHF.R.U32.HI R11, RZ, 0x5, R11 ;  /* 0x00000005ff0b7819 */ /* 0x001fc8000001160b */
[----:B------:R-:W-:Y:S02]  /*1b830*/  SGXT.U32 R11, R11, 0x1 ;  /* 0x000000010b0b781a */ /* 0x000fe40000000000 */
[----:B-1----:R-:W-:Y:S02]  /*1b840*/  SHF.R.U32.HI R14, RZ, 0x5, R14 ;  /* 0x00000005ff0e7819 */ /* 0x002fe4000001160e */
[----:B------:R-:W-:Y:S02]  /*1b850*/  LOP3.LUT R11, R11, 0x26, RZ, 0xfc, !PT ;  /* 0x000000260b0b7812 */ /* 0x000fe400078efcff */
[----:B------:R-:W-:-:S04]  /*1b860*/  SGXT.U32 R14, R14, 0x1 ;  /* 0x000000010e0e781a */ /* 0x000fc80000000000 */
[----:B------:R-:W-:Y:S01]  /*1b870*/  LOP3.LUT R14, R14, 0x28, RZ, 0xfc, !PT ;  /* 0x000000280e0e7812 */ /* 0x000fe200078efcff */
[----:B---3--:R-:W3:Y:S01]  /*1b880*/  @!P0 LDG.E.U8 R2, desc[UR10][R4.64] ;  /* 0x0000000a04028981 */ /* 0x008ee2000c1e1100 */
[----:B------:R-:W-:-:S03]  /*1b890*/  ISETP.GE.AND P0, PT, R11, UR15, PT ;  /* 0x0000000f0b007c0c */ /* 0x000fc6000bf06270 */
[----:B------:R-:W3:Y:S04]  /*1b8a0*/  LDL R11, [R1+0x6c0] ;  /* 0x0006c000010b7983 */ /* 0x000ee80000100800 */
[----:B----4-:R2:W4:Y:S01]  /*1b8b0*/  @!P1 LDG.E.U8 R3, desc[UR10][R6.64] ;  /* 0x0000000a06039981 */ /* 0x010522000c1e1100 */
[----:B------:R-:W-:Y:S01]  /*1b8c0*/  ISETP.GE.AND P1, PT, R14, UR15, PT ;  /* 0x0000000f0e007c0c */ /* 0x000fe2000bf26270 */
[----:B--2---:R-:W-:Y:S02]  /*1b8d0*/  @!P2 IMAD.MOV.U32 R6, RZ, RZ, R15 ;  /* 0x000000ffff06a224 */ /* 0x004fe400078e000f */
[----:B------:R-:W2:Y:S01]  /*1b8e0*/  LDL R15, [R1+0x6bc] ;  /* 0x0006bc00010f7983 */ /* 0x000ea20000100800 */
[----:B------:R-:W0:Y:S01]  /*1b8f0*/  S2R R14, SR_TID.X ;  /* 0x00000000000e7919 */ /* 0x000e220000002100 */
[----:B------:R-:W-:Y:S01]  /*1b900*/  PRMT R4, RZ, 0x7610, R4 ;  /* 0x00007610ff047816 */ /* 0x000fe20000000004 */
[----:B------:R-:W-:Y:S01]  /*1b910*/  @!P2 IMAD.MOV.U32 R7, RZ, RZ, R16 ;  /* 0x000000ffff07a224 */ /* 0x000fe200078e0010 */
[----:B------:R-:W-:-:S04]  /*1b920*/  PRMT R5, RZ, 0x7610, R5 ;  /* 0x00007610ff057816 */ /* 0x000fc80000000005 */
[----:B------:R1:W4:Y:S04]  /*1b930*/  @!P2 LDG.E.U8 R4, desc[UR10][R6.64] ;  /* 0x0000000a0604a981 */ /* 0x000328000c1e1100 */
[----:B-----5:R5:W4:Y:S01]  /*1b940*/  @!P3 LDG.E.U8 R5, desc[UR10][R8.64] ;  /* 0x0000000a0805b981 */ /* 0x020b22000c1e1100 */
[----:B-1----:R-:W-:Y:S01]  /*1b950*/  PRMT R6, RZ, 0x7610, R6 ;  /* 0x00007610ff067816 */ /* 0x002fe20000000006 */
[----:B-----5:R-:W-:Y:S02]  /*1b960*/  @!P4 IMAD.MOV.U32 R8, RZ, RZ, R12 ;  /* 0x000000ffff08c224 */ /* 0x020fe400078e000c */
[----:B------:R-:W-:Y:S01]  /*1b970*/  @!P4 IMAD.MOV.U32 R9, RZ, RZ, R13 ;  /* 0x000000ffff09c224 */ /* 0x000fe200078e000d */
[----:B------:R-:W5:Y:S04]  /*1b980*/  LDL R12, [R1+0x6b4] ;  /* 0x0006b400010c7983 */ /* 0x000f680000100800 */
[----:B------:R-:W5:Y:S01]  /*1b990*/  LDL R13, [R1+0x6b0] ;  /* 0x0006b000010d7983 */ /* 0x000f620000100800 */
[----:B0-----:R-:W-:-:S03]  /*1b9a0*/  SHF.R.U32.HI R24, RZ, 0x5, R14 ;  /* 0x00000005ff187819 */ /* 0x001fc6000001160e */
[----:B------:R0:W4:Y:S01]  /*1b9b0*/  @!P4 LDG.E.U8 R6, desc[UR10][R8.64] ;  /* 0x0000000a0806c981 */ /* 0x000122000c1e1100 */
[----:B------:R-:W-:-:S04]  /*1b9c0*/  SGXT.U32 R24, R24, 0x1 ;  /* 0x000000011818781a */ /* 0x000fc80000000000 */
[----:B------:R-:W-:Y:S02]  /*1b9d0*/  LOP3.LUT R16, R24, 0x2a, RZ, 0xfc, !PT ;  /* 0x0000002a18107812 */ /* 0x000fe400078efcff */
[----:B0-----:R-:W-:Y:S01]  /*1b9e0*/  SHF.R.U32.HI R9, RZ, 0x5, R10 ;  /* 0x00000005ff097819 */ /* 0x001fe2000001160a */
[----:B------:R-:W-:Y:S01]  /*1b9f0*/  @!P0 IMAD.MOV.U32 R10, RZ, RZ, R0 ;  /* 0x000000ffff0a8224 */ /* 0x000fe200078e0000 */
[----:B------:R-:W-:Y:S01]  /*1ba00*/  ISETP.GE.AND P2, PT, R16, UR15, PT ;  /* 0x0000000f10007c0c */ /* 0x000fe2000bf46270 */
[----:B------:R-:W4:Y:S04]  /*1ba10*/  LDL R0, [R1+0x69c] ;  /* 0x00069c0001007983 */ /* 0x000f280000100800 */
[----:B------:R-:W4:Y:S01]  /*1ba20*/  LDL R16, [R1+0x698] ;  /* 0x0006980001107983 */ /* 0x000f220000100800 */
[----:B------:R-:W-:-:S04]  /*1ba30*/  SHF.R.U32.HI R14, RZ, 0x5, R14 ;  /* 0x00000005ff0e7819 */ /* 0x000fc8000001160e */
[----:B------:R-:W-:-:S04]  /*1ba40*/  SGXT.U32 R14, R14, 0x1 ;  /* 0x000000010e0e781a */ /* 0x000fc80000000000 */
[----:B------:R-:W-:-:S04]  /*1ba50*/  LOP3.LUT R14, R14, 0x30, RZ, 0xfc, !PT ;  /* 0x000000300e0e7812 */ /* 0x000fc800078efcff */
[----:B------:R-:W-:Y:S02]  /*1ba60*/  ISETP.GE.AND P3, PT, R14, UR15, PT ;  /* 0x0000000f0e007c0c */ /* 0x000fe4000bf66270 */
[----:B------:R-:W0:Y:S01]  /*1ba70*/  S2R R14, SR_TID.X ;  /* 0x00000000000e7919 */ /* 0x000e220000002100 */
[----:B------:R-:W-:Y:S02]  /*1ba80*/  PRMT R7, RZ, 0x7610, R7 ;  /* 0x00007610ff077816 */ /* 0x000fe40000000007 */
[----:B0-----:R-:W-:-:S04]  /*1ba90*/  SHF.R.U32.HI R14, RZ, 0x5, R14 ;  /* 0x00000005ff0e7819 */ /* 0x001fc8000001160e */
[----:B------:R-:W-:Y:S02]  /*1baa0*/  SGXT.U32 R14, R14, 0x1 ;  /* 0x000000010e0e781a */ /* 0x000fe40000000000 */
[----:B------:R-:W-:Y:S02]  /*1bab0*/  SGXT.U32 R9, R9, 0x1 ;  /* 0x000000010909781a */ /* 0x000fe40000000000 */
[----:B------:R-:W-:Y:S01]  /*1bac0*/  PRMT R8, RZ, 0x7610, R8 ;  /* 0x00007610ff087816 */ /* 0x000fe20000000008 */
[----:B---3--:R0:W3:Y:S01]  /*1bad0*/  @!P0 LDG.E.U8 R7, desc[UR10][R10.64] ;  /* 0x0000000a0a078981 */ /* 0x0080e2000c1e1100 */
[----:B------:R-:W-:Y:S02]  /*1bae0*/  ISETP.GE.AND P0, PT, R9, UR15, PT ;  /* 0x0000000f09007c0c */ /* 0x000fe4000bf06270 */
[----:B------:R-:W-:Y:S01]  /*1baf0*/  PRMT R9, RZ, 0x7610, R9 ;  /* 0x00007610ff097816 */ /* 0x000fe20000000009 */
[----:B0-----:R-:W-:Y:S02]  /*1bb00*/  @!P1 IMAD.MOV.U32 R11, RZ, RZ, R20 ;  /* 0x000000ffff0b9224 */ /* 0x001fe400078e0014 */
[----:B------:R-:W3:Y:S01]  /*1bb10*/  LDL R20, [R1+0x764] ;  /* 0x0007640001147983 */ /* 0x000ee20000100800 */
[----:B--2---:R-:W-:Y:S01]  /*1bb20*/  @!P1 IMAD.MOV.U32 R10, RZ, RZ, R15 ;  /* 0x000000ffff0a9224 */ /* 0x004fe200078e000f */
[----:B------:R-:W-:-:S02]  /*1bb30*/  LOP3.LUT R15, R14, 0x32, RZ, 0xfc, !PT ;  /* 0x000000320e0f7812 */ /* 0x000fc400078efcff */
[----:B------:R-:W0:Y:S02]  /*1bb40*/  S2R R14, SR_TID.X ;  /* 0x00000000000e7919 */ /* 0x000e240000002100 */
[----:B------:R-:W2:Y:S01]  /*1bb50*/  @!P1 LDG.E.U8 R8, desc[UR10][R10.64] ;  /* 0x0000000a0a089981 */ /* 0x000ea2000c1e1100 */
[----:B------:R-:W-:-:S03]  /*1bb60*/  ISETP.GE.AND P1, PT, R15, UR15, PT ;  /* 0x0000000f0f007c0c */ /* 0x000fc6000bf26270 */
[----:B------:R-:W2:Y:S04]  /*1bb70*/  LDL R15, [R1+0x690] ;  /* 0x00069000010f7983 */ /* 0x000ea80000100800 */
[----:B-----5:R4:W5:Y:S01]  /*1bb80*/  @!P2 LDG.E.U8 R9, desc[UR10][R12.64] ;  /* 0x0000000a0c09a981 */ /* 0x020962000c1e1100 */
[----:B0-----:R-:W-:-:S03]  /*1bb90*/  SHF.R.U32.HI R24, RZ, 0x5, R14 ;  /* 0x00000005ff187819 */ /* 0x001fc6000001160e */
[----:B------:R-:W2:Y:S01]  /*1bba0*/  LDL R14, [R1+0x694] ;  /* 0x00069400010e7983 */ /* 0x000ea20000100800 */
[----:B------:R-:W-:-:S04]  /*1bbb0*/  SGXT.U32 R24, R24, 0x1 ;  /* 0x000000011818781a */ /* 0x000fc80000000000 */
[----:B------:R-:W-:-:S04]  /*1bbc0*/  LOP3.LUT R25, R24, 0x34, RZ, 0xfc, !PT ;  /* 0x0000003418197812 */ /* 0x000fc800078efcff */
[----:B------:R-:W-:Y:S02]  /*1bbd0*/  ISETP.GE.AND P2, PT, R25, UR15, PT ;  /* 0x0000000f19007c0c */ /* 0x000fe4000bf46270 */
[----:B------:R-:W5:Y:S01]  /*1bbe0*/  LDL R25, [R1+0x68c] ;  /* 0x00068c0001197983 */ /* 0x000f620000100800 */
[----:B----4-:R-:W-:-:S03]  /*1bbf0*/  @!P3 IMAD.MOV.U32 R12, RZ, RZ, R0 ;  /* 0x000000ffff0cb224 */ /* 0x010fc600078e0000 */
[----:B------:R-:W4:Y:S01]  /*1bc00*/  LDL R0, [R1+0x684] ;  /* 0x0006840001007983 */ /* 0x000f220000100800 */
[----:B------:R-:W-:-:S03]  /*1bc10*/  @!P3 IMAD.MOV.U32 R13, RZ, RZ, R16 ;  /* 0x000000ffff0db224 */ /* 0x000fc600078e0010 */
[----:B------:R-:W4:Y:S01]  /*1bc20*/  LDL R16, [R1+0x680] ;  /* 0x0006800001107983 */ /* 0x000f220000100800 */
[----:B------:R-:W0:Y:S01]  /*1bc30*/  S2R R24, SR_TID.X ;  /* 0x0000000000187919 */ /* 0x000e220000002100 */
[----:B------:R-:W-:Y:S02]  /*1bc40*/  PRMT R10, RZ, 0x7610, R10 ;  /* 0x00007610ff0a7816 */ /* 0x000fe4000000000a */
[----:B------:R-:W-:Y:S02]  /*1bc50*/  PRMT R22, RZ, 0x7610, R22 ;  /* 0x00007610ff167816 */ /* 0x000fe40000000016 */
[----:B------:R-:W-:Y:S02]  /*1bc60*/  PRMT R11, RZ, 0x7610, R11 ;  /* 0x00007610ff0b7816 */ /* 0x000fe4000000000b */
[----:B------:R1:W4:Y:S02]  /*1bc70*/  @!P3 LDG.E.U8 R10, desc[UR10][R12.64] ;  /* 0x0000000a0c0ab981 */ /* 0x000324000c1e1100 */
[----:B-1----:R-:W-:Y:S01]  /*1bc80*/  @!P0 IMAD.MOV.U32 R13, RZ, RZ, R28 ;  /* 0x000000ffff0d8224 */ /* 0x002fe200078e001c */
[----:B------:R-:W-:Y:S01]  /*1bc90*/  PRMT R18, RZ, 0x7610, R18 ;  /* 0x00007610ff127816 */ /* 0x000fe20000000012 */
[----:B------:R-:W4:Y:S01]  /*1bca0*/  LDL R28, [R1+0x6a4] ;  /* 0x0006a400011c7983 */ /* 0x000f220000100800 */
[----:B0-----:R-:W-:-:S04]  /*1bcb0*/  SHF.R.U32.HI R24, RZ, 0x5, R24 ;  /* 0x00000005ff187819 */ /* 0x001fc80000011618 */
[----:B------:R-:W-:-:S04]  /*1bcc0*/  SGXT.U32 R24, R24, 0x1 ;  /* 0x000000011818781a */ /* 0x000fc80000000000 */
[----:B------:R-:W-:-:S04]  /*1bcd0*/  LOP3.LUT R29, R24, 0x36, RZ, 0xfc, !PT ;  /* 0x00000036181d7812 */ /* 0x000fc800078efcff */
[----:B------:R-:W-:Y:S01]  /*1bce0*/  ISETP.GE.AND P3, PT, R29, UR15, PT ;  /* 0x0000000f1d007c0c */ /* 0x000fe2000bf66270 */
[----:B---3--:R-:W-:-:S05]  /*1bcf0*/  @!P0 IMAD.MOV.U32 R12, RZ, RZ, R20 ;  /* 0x000000ffff0c8224 */ /* 0x008fca00078e0014 */
[----:B------:R0:W3:Y:S02]  /*1bd00*/  @!P0 LDG.E.U8 R22, desc[UR10][R12.64] ;  /* 0x0000000a0c168981 */ /* 0x0000e4000c1e1100 */
[----:B0-----:R-:W-:Y:S02]  /*1bd10*/  PRMT R12, RZ, 0x7610, R12 ;  /* 0x00007610ff0c7816 */ /* 0x001fe4000000000c */
[----:B------:R-:W-:Y:S01]  /*1bd20*/  PRMT R13, RZ, 0x7610, R13 ;  /* 0x00007610ff0d7816 */ /* 0x000fe2000000000d */
[----:B--2---:R0:W2:Y:S02]  /*1bd30*/  @!P1 LDG.E.U8 R11, desc[UR10][R14.64] ;  /* 0x0000000a0e0b9981 */ /* 0x0040a4000c1e1100 */
[----:B0-----:R-:W-:Y:S02]  /*1bd40*/  @!P2 IMAD.MOV.U32 R15, RZ, RZ, R27 ;  /* 0x000000ffff0fa224 */ /* 0x001fe400078e001b */
[----:B-----5:R-:W-:Y:S01]  /*1bd50*/  @!P2 IMAD.MOV.U32 R14, RZ, RZ, R25 ;  /* 0x000000ffff0ea224 */ /* 0x020fe200078e0019 */
[----:B------:R-:W0:Y:S04]  /*1bd60*/  S2R R24, SR_TID.X ;  /* 0x0000000000187919 */ /* 0x000e280000002100 */
[----:B------:R4:W5:Y:S04]  /*1bd70*/  @!P2 LDG.E.U8 R12, desc[UR10][R14.64] ;  /* 0x0000000a0e0ca981 */ /* 0x000968000c1e1100 */
[----:B------:R-:W2:Y:S01]  /*1bd80*/  LDL R27, [R1+0x668] ;  /* 0x00066800011b7983 */ /* 0x000ea20000100800 */
[----:B----4-:R-:W-:-:S02]  /*1bd90*/  @!P3 IMAD.MOV.U32 R14, RZ, RZ, R0 ;  /* 0x000000ffff0eb224 */ /* 0x010fc400078e0000 */
[----:B------:R-:W-:Y:S02]  /*1bda0*/  @!P3 IMAD.MOV.U32 R15, RZ, RZ, R16 ;  /* 0x000000ffff0fb224 */ /* 0x000fe400078e0010 */
[----:B------:R-:W4:Y:S04]  /*1bdb0*/  LDL R16, [R1+0x660] ;  /* 0x0006600001107983 */ /* 0x000f280000100800 */
[----:B------:R1:W2:Y:S04]  /*1bdc0*/  @!P3 LDG.E.U8 R13, desc[UR10][R14.64] ;  /* 0x0000000a0e0db981 */ /* 0x0002a8000c1e1100 */
[----:B------:R-:W1:Y:S04]  /*1bdd0*/  LDL R14, [R1+0x6a8] ;  /* 0x0006a800010e7983 */ /* 0x000e680000100800 */
[----:B------:R-:W1:Y:S01]  /*1bde0*/  LDL R15, [R1+0x6ac] ;  /* 0x0006ac00010f7983 */ /* 0x000e620000100800 */
[----:B0-----:R-:W-:-:S04]  /*1bdf0*/  SHF.R.U32.HI R29, RZ, 0x5, R24 ;  /* 0x00000005ff1d7819 */ /* 0x001fc80000011618 */
[----:B------:R-:W-:-:S04]  /*1be00*/  SGXT.U32 R29, R29, 0x1 ;  /* 0x000000011d1d781a */ /* 0x000fc80000000000 */
[----:B------:R-:W-:Y:S02]  /*1be10*/  LOP3.LUT R20, R29, 0x2c, RZ, 0xfc, !PT ;  /* 0x0000002c1d147812 */ /* 0x000fe400078efcff */
[--C-:B------:R-:W-:Y:S02]  /*1be20*/  SHF.R.U32.HI R29, RZ, 0x5, R24.reuse ;  /* 0x00000005ff1d7819 */ /* 0x100fe40000011618 */
[----:B------:R-:W-:Y:S02]  /*1be30*/  SHF.R.U32.HI R24, RZ, 0x5, R24 ;  /* 0x00000005ff187819 */ /* 0x000fe40000011618 */
[----:B------:R-:W-:Y:S02]  /*1be40*/  SGXT.U32 R29, R29, 0x1 ;  /* 0x000000011d1d781a */ /* 0x000fe40000000000 */
[----:B------:R-:W-:Y:S02]  /*1be50*/  ISETP.GE.AND P0, PT, R20, UR15, PT ;  /* 0x0000000f14007c0c */ /* 0x000fe4000bf06270 */
[----:B------:R-:W-:-:S02]  /*1be60*/  LOP3.LUT R20, R29, 0x38, RZ, 0xfc, !PT ;  /* 0x000000381d147812 */ /* 0x000fc400078efcff */
[----:B------:R-:W-:Y:S01]  /*1be70*/  SGXT.U32 R24, R24, 0x1 ;  /* 0x000000011818781a */ /* 0x000fe20000000000 */
[----:B------:R-:W2:Y:S01]  /*1be80*/  LDL R29, [R1+0x6a0] ;  /* 0x0006a000011d7983 */ /* 0x000ea20000100800 */
[----:B------:R-:W-:Y:S02]  /*1be90*/  ISETP.GE.AND P1, PT, R20, UR15, PT ;  /* 0x0000000f14007c0c */ /* 0x000fe4000bf26270 */
[----:B------:R-:W-:Y:S02]  /*1bea0*/  LOP3.LUT R20, R24, 0x3a, RZ, 0xfc, !PT ;  /* 0x0000003a18147812 */ /* 0x000fe400078efcff */
[----:B------:R-:W0:Y:S02]  /*1beb0*/  S2R R24, SR_TID.X ;  /* 0x0000000000187919 */ /* 0x000e240000002100 */
[----:B0-----:R-:W-:-:S04]  /*1bec0*/  SHF.R.U32.HI R24, RZ, 0x5, R24 ;  /* 0x00000005ff187819 */ /* 0x001fc80000011618 */
[----:B------:R-:W-:-:S04]  /*1bed0*/  SGXT.U32 R24, R24, 0x1 ;  /* 0x000000011818781a */ /* 0x000fc80000000000 */
[----:B------:R-:W-:Y:S02]  /*1bee0*/  LOP3.LUT R0, R24, 0x2e, RZ, 0xfc, !PT ;  /* 0x0000002e18007812 */ /* 0x000fe400078efcff */
[----:B------:R-:W0:Y:S01]  /*1bef0*/  S2R R24, SR_TID.X ;  /* 0x0000000000187919 */ /* 0x000e220000002100 */
[----:B------:R-:W-:Y:S02]  /*1bf00*/  ISETP.GE.AND P4, PT, R20, UR15, PT ;  /* 0x0000000f14007c0c */ /* 0x000fe4000bf86270 */
[----:B------:R-:W-:Y:S01]  /*1bf10*/  ISETP.GE.AND P2, PT, R0, UR15, PT ;  /* 0x0000000f00007c0c */ /* 0x000fe2000bf46270 */
[----:B------:R-:W2:Y:S04]  /*1bf20*/  LDL R20, [R1+0x66c] ;  /* 0x00066c0001147983 */ /* 0x000ea80000100800 */
[----:B------:R-:W2:Y:S01]  /*1bf30*/  LDL R0, [R1+0x664] ;  /* 0x0006640001007983 */ /* 0x000ea20000100800 */
[----:B0-----:R-:W-:-:S04]  /*1bf40*/  SHF.R.U32.HI R24, RZ, 0x5, R24 ;  /* 0x00000005ff187819 */ /* 0x001fc80000011618 */
[----:B------:R-:W-:-:S04]  /*1bf50*/  SGXT.U32 R24, R24, 0x1 ;  /* 0x000000011818781a */ /* 0x000fc80000000000 */
[----:B------:R-:W-:-:S04]  /*1bf60*/  LOP3.LUT R24, R24, 0x3c, RZ, 0xfc, !PT ;  /* 0x0000003c18187812 */ /* 0x000fc800078efcff */
[----:B------:R-:W-:Y:S02]  /*1bf70*/  ISETP.GE.AND P3, PT, R24, UR15, PT ;  /* 0x0000000f18007c0c */ /* 0x000fe4000bf66270 */
[----:B------:R-:W2:Y:S01]  /*1bf80*/  LDL.LU R24, [R1+0x1ba0] ;  /* 0x001ba00001187983 */ /* 0x000ea20000300800 */
[----:B-1----:R-:W-:-:S04]  /*1bf90*/  @!P0 LOP3.LUT R15, R15, R14, RZ, 0x3c, !PT ;  /* 0x0000000e0f0f8212 */ /* 0x002fc800078e3cff */
[----:B------:R-:W-:-:S04]  /*1bfa0*/  @!P0 LOP3.LUT R14, R15, R14, RZ, 0x3c, !PT ;  /* 0x0000000e0f0e8212 */ /* 0x000fc800078e3cff */
[----:B------:R-:W-:-:S05]  /*1bfb0*/  @!P0 LOP3.LUT R15, R15, R14, RZ, 0x3c, !PT ;  /* 0x0000000e0f0f8212 */ /* 0x000fca00078e3cff */
[----:B------:R0:W2:Y:S04]  /*1bfc0*/  @!P0 LDG.E.U8 R18, desc[UR10][R14.64] ;  /* 0x0000000a0e128981 */ /* 0x0000a8000c1e1100 */
[----:B------:R-:W0:Y:S04]  /*1bfd0*/  LDL R14, [R1+0x678] ;  /* 0x00067800010e7983 */ /* 0x000e280000100800 */
[----:B------:R-:W0:Y:S01]  /*1bfe0*/  LDL R15, [R1+0x67c] ;  /* 0x00067c00010f7983 */ /* 0x000e220000100800 */
[----:B------:R-:W1:Y:S01]  /*1bff0*/  S2R R25, SR_TID.X ;  /* 0x0000000000197919 */ /* 0x000e620000002100 */
[----:B------:R-:W-:-:S02]  /*1c000*/  PRMT R19, RZ, 0x7610, R19 ;  /* 0x00007610ff137816 */ /* 0x000fc40000000013 */
[----:B-1----:R-:W-:-:S04]  /*1c010*/  SHF.R.U32.HI R25, RZ, 0x5, R25 ;  /* 0x00000005ff197819 */ /* 0x002fc80000011619 */
[----:B------:R-:W-:-:S04]  /*1c020*/  SGXT.U32 R25, R25, 0x1 ;  /* 0x000000011919781a */ /* 0x000fc80000000000 */
[----:B------:R-:W-:-:S04]  /*1c030*/  LOP3.LUT R25, R25, 0x3e, RZ, 0xfc, !PT ;  /* 0x0000003e19197812 */ /* 0x000fc800078efcff */
[----:B------:R-:W-:Y:S02]  /*1c040*/  ISETP.GE.AND P0, PT, R25, UR15, PT ;  /* 0x0000000f19007c0c */ /* 0x000fe4000bf06270 */
[----:B------:R-:W3:Y:S01]  /*1c050*/  LDL.LU R25, [R1+0x1b9c] ;  /* 0x001b9c0001197983 */ /* 0x000ee20000300800 */
[----:B0-----:R-:W-:-:S04]  /*1c060*/  @!P1 LOP3.LUT R15, R15, R14, RZ, 0x3c, !PT ;  /* 0x0000000e0f0f9212 */ /* 0x001fc800078e3cff */
[----:B------:R-:W-:-:S04]  /*1c070*/  @!P1 LOP3.LUT R14, R15, R14, RZ, 0x3c, !PT ;  /* 0x0000000e0f0e9212 */ /* 0x000fc800078e3cff */
[----:B------:R-:W-:-:S05]  /*1c080*/  @!P1 LOP3.LUT R15, R15, R14, RZ, 0x3c, !PT ;  /* 0x0000000e0f0f9212 */ /* 0x000fca00078e3cff */
[----:B------:R0:W4:Y:S04]  /*1c090*/  @!P1 LDG.E.U8 R19, desc[UR10][R14.64] ;  /* 0x0000000a0e139981 */ /* 0x000128000c1e1100 */
[----:B------:R-:W0:Y:S04]  /*1c0a0*/  LDL R14, [R1+0x670] ;  /* 0x00067000010e7983 */ /* 0x000e280000100800 */
[----:B------:R-:W0:Y:S01]  /*1c0b0*/  LDL R15, [R1+0x674] ;  /* 0x00067400010f7983 */ /* 0x000e220000100800 */
[----:B------:R-:W-:Y:S02]  /*1c0c0*/  PRMT R21, RZ, 0x7610, R21 ;  /* 0x00007610ff157816 */ /* 0x000fe40000000015 */
[----:B------:R-:W-:-:S02]  /*1c0d0*/  PRMT R23, RZ, 0x7610, R23 ;  /* 0x00007610ff177816 */ /* 0x000fc40000000017 */
[----:B--2---:R-:W-:Y:S02]  /*1c0e0*/  PRMT R24, RZ, 0x7610, R24 ;  /* 0x00007610ff187816 */ /* 0x004fe40000000018 */
[----:B---3--:R-:W-:Y:S02]  /*1c0f0*/  PRMT R25, RZ, 0x7610, R25 ;  /* 0x00007610ff197816 */ /* 0x008fe40000000019 */
[----:B0-----:R-:W-:-:S04]  /*1c100*/  @!P4 LOP3.LUT R15, R15, R14, RZ, 0x3c, !PT ;  /* 0x0000000e0f0fc212 */ /* 0x001fc800078e3cff */
[----:B------:R-:W-:-:S04]  /*1c110*/  @!P4 LOP3.LUT R14, R15, R14, RZ, 0x3c, !PT ;  /* 0x0000000e0f0ec212 */ /* 0x000fc800078e3cff */
[----:B------:R-:W-:-:S05]  /*1c120*/  @!P4 LOP3.LUT R15, R15, R14, RZ, 0x3c, !PT ;  /* 0x0000000e0f0fc212 */ /* 0x000fca00078e3cff */
[----:B------:R0:W2:Y:S02]  /*1c130*/  @!P4 LDG.E.U8 R21, desc[UR10][R14.64] ;  /* 0x0000000a0e15c981 */ /* 0x0000a4000c1e1100 */
[----:B0-----:R-:W-:Y:S02]  /*1c140*/  @!P2 IMAD.MOV.U32 R14, RZ, RZ, R28 ;  /* 0x000000ffff0ea224 */ /* 0x001fe400078e001c */
[----:B------:R-:W-:-:S05]  /*1c150*/  @!P2 IMAD.MOV.U32 R15, RZ, RZ, R29 ;  /* 0x000000ffff0fa224 */ /* 0x000fca00078e001d */
[----:B------:R0:W3:Y:S02]  /*1c160*/  @!P2 LDG.E.U8 R23, desc[UR10][R14.64] ;  /* 0x0000000a0e17a981 */ /* 0x0000e4000c1e1100 */
[----:B0-----:R-:W-:Y:S02]  /*1c170*/  @!P3 IMAD.MOV.U32 R15, RZ, RZ, R27 ;  /* 0x000000ffff0fb224 */ /* 0x001fe400078e001b */
[----:B------:R-:W2:Y:S01]  /*1c180*/  LDL.LU R27, [R1+0x10] ;  /* 0x00001000011b7983 */ /* 0x000ea20000300800 */
[----:B------:R-:W-:-:S03]  /*1c190*/  @!P3 IMAD.MOV.U32 R14, RZ, RZ, R20 ;  /* 0x000000ffff0eb224 */ /* 0x000fc600078e0014 */
[----:B------:R-:W2:Y:S04]  /*1c1a0*/  LDL.LU R20, [R1+0xc] ;  /* 0x00000c0001147983 */ /* 0x000ea80000300800 */
[----:B------:R0:W2:Y:S04]  /*1c1b0*/  @!P3 LDG.E.U8 R24, desc[UR10][R14.64] ;  /* 0x0000000a0e18b981 */ /* 0x0000a8000c1e1100 */
[----:B------:R-:W2:Y:S01]  /*1c1c0*/  LDL.LU R29, [R1+0x8] ;  /* 0x00000800011d7983 */ /* 0x000ea20000300800 */
[----:B0-----:R-:W-:Y:S02]  /*1c1d0*/  @!P0 IMAD.MOV.U32 R14, RZ, RZ, R0 ;  /* 0x000000ffff0e8224 */ /* 0x001fe400078e0000 */
[----:B----4-:R-:W-:-:S02]  /*1c1e0*/  @!P0 IMAD.MOV.U32 R15, RZ, RZ, R16 ;  /* 0x000000ffff0f8224 */ /* 0x010fc400078e0010 */
[----:B------:R-:W4:Y:S04]  /*1c1f0*/  LDL.LU R16, [R1+0x4] ;  /* 0x0000040001107983 */ /* 0x000f280000300800 */
[----:B------:R-:W-:Y:S04]  /*1c200*/  STL [R1+0x182c], R14 ;  /* 0x00182c0e01007387 */ /* 0x000fe80000100800 */
        /* <DEDUP_REMOVED lines=106> */
[----:B------:R0:W2:Y:S04]  /*1c8b0*/  @!P0 LDG.E.U8 R25, desc[UR10][R14.64] ;  /* 0x0000000a0e198981 */ /* 0x0000a8000c1e1100 */
[----:B------:R1:W-:Y:S04]  /*1c8c0*/  STL [R1+0x1b80], R14 ;  /* 0x001b800e01007387 */ /* 0x0003e80000100800 */
[----:B-1----:R-:W2:Y:S04]  /*1c8d0*/  LDL.LU R14, [R1] ;  /* 0x00000000010e7983 */ /* 0x002ea80000300800 */
        /* <DEDUP_REMOVED lines=68> */
[----:B------:R-:W-:Y:S01]  /*1cd20*/  STL [R1+0x1a4c], R15 ;  /* 0x001a4c0f01007387 */ /* 0x000fe20000100800 */
[----:B------:R-:W1:Y:S03]  /*1cd30*/  S2R R0, SR_TID.X ;  /* 0x0000000000007919 */ /* 0x000e660000002100 */
        /* <DEDUP_REMOVED lines=28> */
[C---:B-1----:R-:W-:Y:S01]  /*1cf00*/  LOP3.LUT R28, R0.reuse, 0x3f, RZ, 0xc0, !PT ;  /* 0x0000003f001c7812 */ /* 0x042fe200078ec0ff */
[----:B------:R-:W-:Y:S06]  /*1cf10*/  BAR.SYNC.DEFER_BLOCKING 0x0 ;  /* 0x0000000000007b1d */ /* 0x000fec0000010000 */
        /* <DEDUP_REMOVED lines=9> */
[----:B------:R-:W-:Y:S04]  /*1cfb0*/  STS.U8 [R28+UR6], R22 ;  /* 0x000000161c007988 */ /* 0x000fe80008000006 */
[----:B------:R-:W-:Y:S04]  /*1cfc0*/  STL [R1+0x1b7c], R22 ;  /* 0x001b7c1601007387 */ /* 0x000fe80000100800 */
[----:B--2---:R1:W-:Y:S04]  /*1cfd0*/  STS.U8 [R28+UR6+0x40], R27 ;  /* 0x0000401b1c007988 */ /* 0x0043e80008000006 */
[----:B-1----:R-:W2:Y:S01]  /*1cfe0*/  LDL.LU R27, [R1+0x1b98] ;  /* 0x001b9800011b7983 */ /* 0x002ea20000300800 */
[----:B------:R-:W-:-:S04]  /*1cff0*/  LOP3.LUT R0, R0, 0x3f, RZ, 0xc0, !PT ;  /* 0x0000003f00007812 */ /* 0x000fc800078ec0ff */
[----:B------:R-:W-:Y:S01]  /*1d000*/  LOP3.LUT R0, R0, 0x8, RZ, 0x3c, !PT ;  /* 0x0000000800007812 */ /* 0x000fe200078e3cff */
[----:B--2---:R-:W-:Y:S04]  /*1d010*/  STS.U8 [R28+UR6+0x200], R27 ;  /* 0x0002001b1c007988 */ /* 0x004fe80008000006 */
[----:B------:R-:W-:Y:S04]  /*1d020*/  STS.U8 [R28+UR6+0x240], R26 ;  /* 0x0002401a1c007988 */ /* 0x000fe80008000006 */
[----:B------:R-:W-:Y:S04]  /*1d030*/  STS.U8 [R28+UR6+0x400], R4 ;  /* 0x000400041c007988 */ /* 0x000fe80008000006 */
[----:B------:R-:W-:Y:S04]  /*1d040*/  STS.U8 [R28+UR6+0x440], R5 ;  /* 0x000440051c007988 */ /* 0x000fe80008000006 */
[----:B------:R-:W-:Y:S04]  /*1d050*/  STS.U8 [R28+UR6+0x600], R10 ;  /* 0x0006000a1c007988 */ /* 0x000fe80008000006 */
[----:B------:R-:W-:Y:S04]  /*1d060*/  STS.U8 [R28+UR6+0x640], R11 ;  /* 0x0006400b1c007988 */ /* 0x000fe80008000006 */
[----:B------:R1:W-:Y:S04]  /*1d070*/  STS.U8 [R0+UR6+0x80], R20 ;  /* 0x0000801400007988 */ /* 0x0003e80008000006 */
[----:B-1----:R-:W2:Y:S04]  /*1d080*/  LDL.LU R20, [R1+0x1b94] ;  /* 0x001b940001147983 */ /* 0x002ea80000300800 */
[----:B------:R1:W-:Y:S02]  /*1d090*/  STS.U8 [R0+UR6+0xc0], R29 ;  /* 0x0000c01d00007988 */ /* 0x0003e40008000006 */
[----:B-1----:R-:W-:-:S02]  /*1d0a0*/  LOP3.LUT R29, R28, 0x10, RZ, 0x3c, !PT ;  /* 0x000000101c1d7812 */ /* 0x002fc400078e3cff */
[----:B--2---:R-:W-:Y:S04]  /*1d0b0*/  STS.U8 [R0+UR6+0x280], R20 ;  /* 0x0002801400007988 */ /* 0x004fe80008000006 */
[----:B------:R-:W-:Y:S04]  /*1d0c0*/  STS.U8 [R0+UR6+0x2c0], R17 ;  /* 0x0002c01100007988 */ /* 0x000fe80008000006 */
[----:B------:R-:W-:Y:S04]  /*1d0d0*/  STS.U8 [R0+UR6+0x480], R6 ;  /* 0x0004800600007988 */ /* 0x000fe80008000006 */
[----:B------:R-:W-:Y:S04]  /*1d0e0*/  STS.U8 [R0+UR6+0x4c0], R7 ;  /* 0x0004c00700007988 */ /* 0x000fe80008000006 */
[----:B-----5:R-:W-:Y:S04]  /*1d0f0*/  STS.U8 [R0+UR6+0x680], R12 ;  /* 0x0006800c00007988 */ /* 0x020fe80008000006 */
[----:B------:R1:W-:Y:S04]  /*1d100*/  STS.U8 [R0+UR6+0x6c0], R13 ;  /* 0x0006c00d00007988 */ /* 0x0003e80008000006 */
[----:B----4-:R2:W-:Y:S04]  /*1d110*/  STS.U8 [R29+UR6+0x100], R16 ;  /* 0x000100101d007988 */ /* 0x0105e80008000006 */
[----:B-1----:R-:W4:Y:S04]  /*1d120*/  LDL.LU R0, [R1+0x1b90] ;  /* 0x001b900001007983 */ /* 0x002f280000300800 */
[----:B--2---:R-:W2:Y:S04]  /*1d130*/  LDL.LU R16, [R1+0x1b8c] ;  /* 0x001b8c0001107983 */ /* 0x004ea80000300800 */
[----:B------:R0:W-:Y:S01]  /*1d140*/  STS.U8 [R29+UR6+0x140], R14 ;  /* 0x0001400e1d007988 */ /* 0x0001e20008000006 */
[----:B------:R-:W-:-:S02]  /*1d150*/  ISETP.GE.AND P0, PT, R28, UR15, PT ;  /* 0x0000000f1c007c0c */ /* 0x000fc4000bf06270 */
[----:B0-----:R-:W-:Y:S02]  /*1d160*/  LOP3.LUT R14, R28, 0x18, RZ, 0x3c, !PT ;  /* 0x000000181c0e7812 */ /* 0x001fe400078e3cff */
[----:B------:R-:W5:Y:S04]  /*1d170*/  LDL.LU R28, [R1+0x1b88] ;  /* 0x001b8800011c7983 */ /* 0x000f680000300800 */
[----:B--2---:R-:W-:Y:S04]  /*1d180*/  STS.U8 [R29+UR6+0x300], R16 ;  /* 0x000300101d007988 */ /* 0x004fe80008000006 */
[----:B----4-:R-:W-:Y:S04]  /*1d190*/  STS.U8 [R29+UR6+0x340], R0 ;  /* 0x000340001d007988 */ /* 0x010fe80008000006 */
[----:B------:R-:W-:Y:S04]  /*1d1a0*/  STS.U8 [R29+UR6+0x500], R8 ;  /* 0x000500081d007988 */ /* 0x000fe80008000006 */
[----:B------:R-:W-:Y:S04]  /*1d1b0*/  STS.U8 [R29+UR6+0x540], R9 ;  /* 0x000540091d007988 */ /* 0x000fe80008000006 */
[----:B------:R-:W-:Y:S04]  /*1d1c0*/  STS.U8 [R29+UR6+0x700], R19 ;  /* 0x000700131d007988 */ /* 0x000fe80008000006 */
[----:B------:R0:W-:Y:S04]  /*1d1d0*/  STS.U8 [R29+UR6+0x740], R21 ;  /* 0x000740151d007988 */ /* 0x0001e80008000006 */
[----:B0-----:R-:W2:Y:S01]  /*1d1e0*/  LDL.LU R29, [R1+0x1b84] ;  /* 0x001b8400011d7983 */ /* 0x001ea20000300800 */
[----:B------:R-:W-:-:S03]  /*1d1f0*/  PRMT R22, RZ, 0x7610, R22 ;  /* 0x00007610ff167816 */ /* 0x000fc60000000016 */
[----:B--2---:R-:W-:Y:S04]  /*1d200*/  STS.U8 [R14+UR6+0x180], R29 ;  /* 0x0001801d0e007988 */ /* 0x004fe80008000006 */
[----:B-----5:R-:W-:Y:S04]  /*1d210*/  STS.U8 [R14+UR6+0x1c0], R28 ;  /* 0x0001c01c0e007988 */ /* 0x020fe80008000006 */
[----:B------:R0:W-:Y:S04]  /*1d220*/  STS.U8 [R14+UR6+0x380], R2 ;  /* 0x000380020e007988 */ /* 0x0001e80008000006 */
[----:B------:R1:W-:Y:S04]  /*1d230*/  STS.U8 [R14+UR6+0x3c0], R3 ;  /* 0x0003c0030e007988 */ /* 0x0003e80008000006 */
[----:B0-----:R-:W2:Y:S04]  /*1d240*/  LDL R2, [R1+0xf30] ;  /* 0x000f300001027983 */ /* 0x001ea80000100800 */
[----:B-1----:R-:W2:Y:S04]  /*1d250*/  LDL R3, [R1+0xf28] ;  /* 0x000f280001037983 */ /* 0x002ea80000100800 */
[----:B------:R-:W-:Y:S04]  /*1d260*/  STS.U8 [R14+UR6+0x580], R18 ;  /* 0x000580120e007988 */ /* 0x000fe80008000006 */
[----:B---3--:R-:W-:Y:S04]  /*1d270*/  STS.U8 [R14+UR6+0x5c0], R23 ;  /* 0x0005c0170e007988 */ /* 0x008fe80008000006 */
[----:B------:R-:W-:Y:S04]  /*1d280*/  STS.U8 [R14+UR6+0x780], R24 ;  /* 0x000780180e007988 */ /* 0x000fe80008000006 */
[----:B------:R0:W-:Y:S01]  /*1d290*/  STS.U8 [R14+UR6+0x7c0], R25 ;  /* 0x0007c0190e007988 */ /* 0x0001e20008000006 */
[----:B------:R-:W-:Y:S06]  /*1d2a0*/  BAR.SYNC.DEFER_BLOCKING 0x0 ;  /* 0x0000000000007b1d */ /* 0x000fec0000010000 */
[----:B0-----:R-:W3:Y:S04]  /*1d2b0*/  LDL.LU R14, [R1+0x1b80] ;  /* 0x001b8000010e7983 */ /* 0x001ee80000300800 */
[----:B--2---:R-:W2:Y:S04]  /*1d2c0*/  @!P0 LDG.E.U8 R22, desc[UR10][R2.64] ;  /* 0x0000000a02168981 */ /* 0x004ea8000c1e1100 */
[----:B--2---:R0:W-:Y:S04]  /*1d2d0*/  STL [R1+0x5d8], R22 ;  /* 0x0005d81601007387 */ /* 0x0041e80000100800 */
[----:B0-----:R-:W2:Y:S04]  /*1d2e0*/  LDL.LU R22, [R1+0x1b7c] ;  /* 0x001b7c0001167983 */ /* 0x001ea80000300800 */
[----:B------:R-:W4:Y:S04]  /*1d2f0*/  LDL R2, [R1+0xeb0] ;  /* 0x000eb00001027983 */ /* 0x000f280000100800 */
[----:B------:R-:W4:Y:S01]  /*1d300*/  LDL R3, [R1+0xeb4] ;  /* 0x000eb40001037983 */ /* 0x000f220000100800 */
[----:B---3--:R-:W-:-:S02]  /*1d310*/  PRMT R14, RZ, 0x7610, R14 ;  /* 0x00007610ff0e7816 */ /* 0x008fc4000000000e */
[----:B----4-:R-:W-:-:S04]  /*1d320*/  @!P0 LOP3.LUT R3, R3, R2, RZ, 0x3c, !PT ;  /* 0x0000000203038212 */ /* 0x010fc800078e3cff */
[----:B------:R-:W-:-:S04]  /*1d330*/  @!P0 LOP3.LUT R2, R3, R2, RZ, 0x3c, !PT ;  /* 0x0000000203028212 */ /* 0x000fc800078e3cff */
[----:B------:R-:W-:-:S05]  /*1d340*/  @!P0 LOP3.LUT R3, R3, R2, RZ, 0x3c, !PT ;  /* 0x0000000203038212 */ /* 0x000fca00078e3cff */
[----:B------:R-:W3:Y:S04]  /*1d350*/  @!P0 LDG.E.U8 R14, desc[UR10][R2.64] ;  /* 0x0000000a020e8981 */ /* 0x000ee8000c1e1100 */
[----:B---3--:R0:W-:Y:S04]  /*1d360*/  STL [R1+0x5e0], R14 ;  /* 0x0005e00e01007387 */ /* 0x0081e80000100800 */
[----:B0-----:R-:W3:Y:S04]  /*1d370*/  LDL.LU R14, [R1+0x1b78] ;  /* 0x001b7800010e7983 */ /* 0x001ee80000300800 */
[----:B------:R-:W4:Y:S04]  /*1d380*/  LDL R2, [R1+0x65c] ;  /* 0x00065c0001027983 */ /* 0x000f280000100800 */
[----:B------:R-:W4:Y:S01]  /*1d390*/  LDL R3, [R1+0x760] ;  /* 0x0007600001037983 */ /* 0x000f220000100800 */
[----:B------:R-:W-:-:S02]  /*1d3a0*/  PRMT R15, RZ, 0x7610, R15 ;  /* 0x00007610ff0f7816 */ /* 0x000fc4000000000f */
[----:B----4-:R-:W-:-:S04]  /*1d3b0*/  @!P0 LOP3.LUT R3, R3, R2, RZ, 0x3c, !PT ;  /* 0x0000000203038212 */ /* 0x010fc800078e3cff */
[----:B------:R-:W-:-:S04]  /*1d3c0*/  @!P0 LOP3.LUT R2, R3, R2, RZ, 0x3c, !PT ;  /* 0x0000000203028212 */ /* 0x000fc800078e3cff */
[----:B------:R-:W-:-:S05]  /*1d3d0*/  @!P0 LOP3.LUT R3, R3, R2, RZ, 0x3c, !PT ;  /* 0x0000000203038212 */ /* 0x000fca00078e3cff */
[----:B------:R-:W4:Y:S04]  /*1d3e0*/  @!P0 LDG.E.U8 R15, desc[UR10][R2.64] ;  /* 0x0000000a020f8981 */ /* 0x000f28000c1e1100 */
[----:B----4-:R0:W-:Y:S04]  /*1d3f0*/  STL [R1+0x5dc], R15 ;  /* 0x0005dc0f01007387 */ /* 0x0101e80000100800 */
[----:B0-----:R-:W4:Y:S04]  /*1d400*/  LDL.LU R15, [R1+0x1b74] ;  /* 0x001b7400010f7983 */ /* 0x001f280000300800 */
[----:B------:R-:W5:Y:S04]  /*1d410*/  LDL R2, [R1+0x75c] ;  /* 0x00075c0001027983 */ /* 0x000f680000100800 */
[----:B------:R-:W5:Y:S01]  /*1d420*/  LDL R3, [R1+0xeac] ;  /* 0x000eac0001037983 */ /* 0x000f620000100800 */
[----:B---3--:R-:W-:-:S02]  /*1d430*/  PRMT R14, RZ, 0x7610, R14 ;  /* 0x00007610ff0e7816 */ /* 0x008fc4000000000e */
[----:B-----5:R-:W-:-:S04]  /*1d440*/  @!P0 LOP3.LUT R3, R3, R2, RZ, 0x3c, !PT ;  /* 0x0000000203038212 */ /* 0x020fc800078e3cff */
[----:B------:R-:W-:-:S04]  /*1d450*/  @!P0 LOP3.LUT R2, R3, R2, RZ, 0x3c, !PT ;  /* 0x0000000203028212 */ /* 0x000fc800078e3cff */
[----:B------:R-:W-:-:S05]  /*1d460*/  @!P0 LOP3.LUT R3, R3, R2, RZ, 0x3c, !PT ;  /* 0x0000000203038212 */ /* 0x000fca00078e3cff */
[----:B------:R-:W3:Y:S04]  /*1d470*/  @!P0 LDG.E.U8 R14, desc[UR10][R2.64] ;  /* 0x0000000a020e8981 */ /* 0x000ee8000c1e1100 */
[----:B---3--:R0:W-:Y:S04]  /*1d480*/  STL [R1+0x5d4], R14 ;  /* 0x0005d40e01007387 */ /* 0x0081e80000100800 */
[----:B0-----:R-:W3:Y:S04]  /*1d490*/  LDL.LU R14, [R1+0x1b70] ;  /* 0x001b7000010e7983 */ /* 0x001ee80000300800 */
[----:B------:R-:W5:Y:S04]  /*1d4a0*/  LDL R2, [R1+0x758] ;  /* 0x0007580001027983 */ /* 0x000f680000100800 */
[----:B------:R-:W5:Y:S01]  /*1d4b0*/  LDL R3, [R1+0xea8] ;  /* 0x000ea80001037983 */ /* 0x000f620000100800 */
[----:B----4-:R-:W-:-:S02]  /*1d4c0*/  PRMT R15, RZ, 0x7610, R15 ;  /* 0x00007610ff0f7816 */ /* 0x010fc4000000000f */
[----:B-----5:R-:W-:-:S04]  /*1d4d0*/  @!P0 LOP3.LUT R3, R3, R2, RZ, 0x3c, !PT ;  /* 0x0000000203038212 */ /* 0x020fc800078e3cff */
        /* <DEDUP_REMOVED lines=1762> */
[----:B------:R-:W-:-:S02]  /*24300*/  PRMT R9, RZ, 0x7610, R9 ;  /* 0x00007610ff097816 */ /* 0x000fc40000000009 */
[----:B-----5:R-:W-:-:S04]  /*24310*/  @!P0 LOP3.LUT R3, R3, R2, RZ, 0x3c, !PT ;  /* 0x0000000203038212 */ /* 0x020fc800078e3cff */
[----:B------:R-:W-:-:S04]  /*24320*/  @!P0 LOP3.LUT R2, R3, R2, RZ, 0x3c, !PT ;  /* 0x0000000203028212 */ /* 0x000fc800078e3cff */
[----:B------:R-:W-:-:S05]  /*24330*/  @!P0 LOP3.LUT R3, R3, R2, RZ, 0x3c, !PT ;  /* 0x0000000203038212 */ /* 0x000fca00078e3cff */
[----:B------:R0:W5:Y:S04]  /*24340*/  @!P0 LDG.E.U8 R9, desc[UR10][R2.64] ;  /* 0x0000000a02098981 */ /* 0x000168000c1e1100 */
[----:B------:R-:W0:Y:S04]  /*24350*/  LDL R2, [R1+0x920] ;  /* 0x0009200001027983 */ /* 0x000e280000100800 */
[----:B------:R-:W0:Y:S01]  /*24360*/  LDL R3, [R1+0x924] ;  /* 0x0009240001037983 */ /* 0x000e220000100800 */
[----:B----4-:R-:W-:Y:S02]  /*24370*/  PRMT R15, RZ, 0x7610, R15 ;  /* 0x00007610ff0f7816 */ /* 0x010fe4000000000f */
[----:B0-----:R-:W-:-:S04]  /*24380*/  @!P0 LOP3.LUT R3, R3, R2, RZ, 0x3c, !PT ;  /* 0x0000000203038212 */ /* 0x001fc800078e3cff */
[----:B------:R-:W-:-:S04]  /*24390*/  @!P0 LOP3.LUT R2, R3, R2, RZ, 0x3c, !PT ;  /* 0x0000000203028212 */ /* 0x000fc800078e3cff */
[----:B------:R-:W-:-:S05]  /*243a0*/  @!P0 LOP3.LUT R3, R3, R2, RZ, 0x3c, !PT ;  /* 0x0000000203038212 */ /* 0x000fca00078e3cff */
[----:B------:R-:W4:Y:S04]  /*243b0*/  @!P0 LDG.E.U8 R15, desc[UR10][R2.64] ;  /* 0x0000000a020f8981 */ /* 0x000f28000c1e1100 */
[----:B-----5:R0:W-:Y:S04]  /*243c0*/  STL [R1+0x98], R9 ;  /* 0x0000980901007387 */ /* 0x0201e80000100800 */
[----:B0-----:R-:W5:Y:S04]  /*243d0*/  LDL R9, [R1+0x884] ;  /* 0x0008840001097983 */ /* 0x001f680000100800 */
[----:B----4-:R0:W-:Y:S04]  /*243e0*/  STL [R1+0x94], R15 ;  /* 0x0000940f01007387 */ /* 0x0101e80000100800 */
[----:B0-----:R-:W4:Y:S04]  /*243f0*/  LDL.LU R15, [R1+0x185c] ;  /* 0x00185c00010f7983 */ /* 0x001f280000300800 */
[----:B------:R-:W2:Y:S04]  /*24400*/  LDL R2, [R1+0x900] ;  /* 0x0009000001027983 */ /* 0x000ea80000100800 */
[----:B------:R-:W2:Y:S01]  /*24410*/  LDL R3, [R1+0x904] ;  /* 0x0009040001037983 */ /* 0x000ea20000100800 */
[----:B---3--:R-:W-:-:S02]  /*24420*/  PRMT R14, RZ, 0x7610, R14 ;  /* 0x00007610ff0e7816 */ /* 0x008fc4000000000e */
[----:B--2---:R-:W-:-:S04]  /*24430*/  @!P0 LOP3.LUT R3, R3, R2, RZ, 0x3c, !PT ;  /* 0x0000000203038212 */ /* 0x004fc800078e3cff */
[----:B------:R-:W-:-:S04]  /*24440*/  @!P0 LOP3.LUT R2, R3, R2, RZ, 0x3c, !PT ;  /* 0x0000000203028212 */ /* 0x000fc800078e3cff */
[----:B------:R-:W-:-:S05]  /*24450*/  @!P0 LOP3.LUT R3, R3, R2, RZ, 0x3c, !PT ;  /* 0x0000000203038212 */ /* 0x000fca00078e3cff */
[----:B------:R-:W2:Y:S04]  /*24460*/  @!P0 LDG.E.U8 R14, desc[UR10][R2.64] ;  /* 0x0000000a020e8981 */ /* 0x000ea8000c1e1100 */
[----:B--2---:R0:W-:Y:S04]  /*24470*/  STL [R1+0x90], R14 ;  /* 0x0000900e01007387 */ /* 0x0041e80000100800 */
[----:B0-----:R-:W2:Y:S04]  /*24480*/  LDL.LU R14, [R1+0x1858] ;  /* 0x00185800010e7983 */ /* 0x001ea80000300800 */
[----:B------:R-:W3:Y:S04]  /*24490*/  LDL R2, [R1+0x8f8] ;  /* 0x0008f80001027983 */ /* 0x000ee80000100800 */
[----:B------:R-:W3:Y:S01]  /*244a0*/  LDL R3, [R1+0x8fc] ;  /* 0x0008fc0001037983 */ /* 0x000ee20000100800 */
[----:B----4-:R-:W-:-:S02]  /*244b0*/  PRMT R15, RZ, 0x7610, R15 ;  /* 0x00007610ff0f7816 */ /* 0x010fc4000000000f */
[----:B---3--:R-:W-:-:S04]  /*244c0*/  @!P0 LOP3.LUT R3, R3, R2, RZ, 0x3c, !PT ;  /* 0x0000000203038212 */ /* 0x008fc800078e3cff */
[----:B------:R-:W-:-:S04]  /*244d0*/  @!P0 LOP3.LUT R2, R3, R2, RZ, 0x3c, !PT ;  /* 0x0000000203028212 */ /* 0x000fc800078e3cff */
[----:B------:R-:W-:-:S05]  /*244e0*/  @!P0 LOP3.LUT R3, R3, R2, RZ, 0x3c, !PT ;  /* 0x0000000203038212 */ /* 0x000fca00078e3cff */
[----:B------:R-:W3:Y:S04]  /*244f0*/  @!P0 LDG.E.U8 R15, desc[UR10][R2.64] ;  /* 0x0000000a020f8981 */ /* 0x000ee8000c1e1100 */
[----:B---3--:R0:W-:Y:S04]  /*24500*/  STL [R1+0x8c], R15 ;  /* 0x00008c0f01007387 */ /* 0x0081e80000100800 */
[----:B0-----:R-:W3:Y:S04]  /*24510*/  LDL.LU R15, [R1+0x1854] ;  /* 0x00185400010f7983 */ /* 0x001ee80000300800 */
[----:B------:R-:W4:Y:S04]  /*24520*/  LDL R2, [R1+0x8c0] ;  /* 0x0008c00001027983 */ /* 0x000f280000100800 */
[----:B------:R-:W4:Y:S01]  /*24530*/  LDL R3, [R1+0x8c4] ;  /* 0x0008c40001037983 */ /* 0x000f220000100800 */
[----:B--2---:R-:W-:-:S02]  /*24540*/  PRMT R14, RZ, 0x7610, R14 ;  /* 0x00007610ff0e7816 */ /* 0x004fc4000000000e */
[----:B----4-:R-:W-:-:S04]  /*24550*/  @!P0 LOP3.LUT R3, R3, R2, RZ, 0x3c, !PT ;  /* 0x0000000203038212 */ /* 0x010fc800078e3cff */
[----:B------:R-:W-:-:S04]  /*24560*/  @!P0 LOP3.LUT R2, R3, R2, RZ, 0x3c, !PT ;  /* 0x0000000203028212 */ /* 0x000fc800078e3cff */
[----:B------:R-:W-:-:S05]  /*24570*/  @!P0 LOP3.LUT R3, R3, R2, RZ, 0x3c, !PT ;  /* 0x0000000203038212 */ /* 0x000fca00078e3cff */
[----:B------:R-:W2:Y:S04]  /*24580*/  @!P0 LDG.E.U8 R14, desc[UR10][R2.64] ;  /* 0x0000000a020e8981 */ /* 0x000ea8000c1e1100 */
        /* <DEDUP_REMOVED lines=8> */
[----:B------:R-:W3:Y:S01]  /*24610*/  @!P0 LDG.E.U8 R15, desc[UR10][R2.64] ;  /* 0x0000000a020f8981 */ /* 0x000ee2000c1e1100 */
[----:B--2---:R-:W-:-:S03]  /*24620*/  PRMT R14, RZ, 0x7610, R14 ;  /* 0x00007610ff0e7816 */ /* 0x004fc6000000000e */
[----:B---3--:R0:W-:Y:S04]  /*24630*/  STL [R1+0x84], R15 ;  /* 0x0000840f01007387 */ /* 0x0081e80000100800 */
[----:B0-----:R-:W2:Y:S04]  /*24640*/  LDL.LU R15, [R1+0x184c] ;  /* 0x00184c00010f7983 */ /* 0x001ea80000300800 */
[----:B------:R-:W3:Y:S01]  /*24650*/  LDL R3, [R1+0x880] ;  /* 0x0008800001037983 */ /* 0x000ee20000100800 */
[----:B-----5:R-:W-:-:S03]  /*24660*/  @!P0 IMAD.MOV.U32 R2, RZ, RZ, R9 ;  /* 0x000000ffff028224 */ /* 0x020fc600078e0009 */
[----:B------:R-:W4:Y:S04]  /*24670*/  LDL R9, [R1+0x7fc] ;  /* 0x0007fc0001097983 */ /* 0x000f280000100800 */
[----:B---3--:R-:W3:Y:S04]  /*24680*/  @!P0 LDG.E.U8 R14, desc[UR10][R2.64] ;  /* 0x0000000a020e8981 */ /* 0x008ee8000c1e1100 */
[----:B---3--:R0:W-:Y:S04]  /*24690*/  STL [R1+0x80], R14 ;  /* 0x0000800e01007387 */ /* 0x0081e80000100800 */
[----:B0-----:R-:W3:Y:S04]  /*246a0*/  LDL.LU R14, [R1+0x1848] ;  /* 0x00184800010e7983 */ /* 0x001ee80000300800 */
[----:B------:R-:W5:Y:S04]  /*246b0*/  LDL R2, [R1+0x878] ;  /* 0x0008780001027983 */ /* 0x000f680000100800 */
[----:B------:R-:W5:Y:S01]  /*246c0*/  LDL R3, [R1+0x87c] ;  /* 0x00087c0001037983 */ /* 0x000f620000100800 */
[----:B--2---:R-:W-:-:S02]  /*246d0*/  PRMT R15, RZ, 0x7610, R15 ;  /* 0x00007610ff0f7816 */ /* 0x004fc4000000000f */
[----:B-----5:R-:W-:-:S04]  /*246e0*/  @!P0 LOP3.LUT R3, R3, R2, RZ, 0x3c, !PT ;  /* 0x0000000203038212 */ /* 0x020fc800078e3cff */
[----:B------:R-:W-:-:S04]  /*246f0*/  @!P0 LOP3.LUT R2, R3, R2, RZ, 0x3c, !PT ;  /* 0x0000000203028212 */ /* 0x000fc800078e3cff */
[----:B------:R-:W-:-:S05]  /*24700*/  @!P0 LOP3.LUT R3, R3, R2, RZ, 0x3c, !PT ;  /* 0x0000000203038212 */ /* 0x000fca00078e3cff */
[----:B------:R-:W2:Y:S04]  /*24710*/  @!P0 LDG.E.U8 R15, desc[UR10][R2.64] ;  /* 0x0000000a020f8981 */ /* 0x000ea8000c1e1100 */
[----:B--2---:R0:W-:Y:S04]  /*24720*/  STL [R1+0x7c], R15 ;  /* 0x00007c0f01007387 */ /* 0x0041e80000100800 */
[----:B0-----:R-:W2:Y:S04]  /*24730*/  LDL.LU R15, [R1+0x1844] ;  /* 0x00184400010f7983 */ /* 0x001ea80000300800 */
        /* <DEDUP_REMOVED lines=18> */
[----:B------:R-:W-:Y:S02]  /*24860*/  PRMT R11, RZ, 0x7610, R11 ;  /* 0x00007610ff0b7816 */ /* 0x000fe4000000000b */
[----:B0-----:R-:W-:-:S04]  /*24870*/  @!P0 LOP3.LUT R3, R3, R2, RZ, 0x3c, !PT ;  /* 0x0000000203038212 */ /* 0x001fc800078e3cff */
[----:B------:R-:W-:-:S04]  /*24880*/  @!P0 LOP3.LUT R2, R3, R2, RZ, 0x3c, !PT ;  /* 0x0000000203028212 */ /* 0x000fc800078e3cff */
[----:B------:R-:W-:Y:S01]  /*24890*/  @!P0 LOP3.LUT R3, R3, R2, RZ, 0x3c, !PT ;  /* 0x0000000203038212 */ /* 0x000fe200078e3cff */
[----:B-----5:R0:W-:Y:S04]  /*248a0*/  STL [R1+0x74], R13 ;  /* 0x0000740d01007387 */ /* 0x0201e80000100800 */
[----:B------:R4:W5:Y:S01]  /*248b0*/  @!P0 LDG.E.U8 R11, desc[UR10][R2.64] ;  /* 0x0000000a020b8981 */ /* 0x000962000c1e1100 */
[----:B------:R-:W-:-:S03]  /*248c0*/  PRMT R8, RZ, 0x7610, R8 ;  /* 0x00007610ff087816 */ /* 0x000fc60000000008 */
[----:B0-----:R-:W3:Y:S04]  /*248d0*/  LDL R13, [R1+0x784] ;  /* 0x00078400010d7983 */ /* 0x001ee80000100800 */
[----:B------:R-:W3:Y:S01]  /*248e0*/  LDL R3, [R1+0x7f8] ;  /* 0x0007f80001037983 */ /* 0x000ee20000100800 */
[----:B----4-:R-:W-:-:S03]  /*248f0*/  @!P0 IMAD.MOV.U32 R2, RZ, RZ, R9 ;  /* 0x000000ffff028224 */ /* 0x010fc600078e0009 */
[----:B-----5:R0:W-:Y:S01]  /*24900*/  STL [R1+0x70], R11 ;  /* 0x0000700b01007387 */ /* 0x0201e20000100800 */
[----:B--2---:R-:W-:-:S03]  /*24910*/  PRMT R15, RZ, 0x7610, R15 ;  /* 0x00007610ff0f7816 */ /* 0x004fc6000000000f */
[----:B------:R-:W2:Y:S04]  /*24920*/  LDL R9, [R1+0xec0] ;  /* 0x000ec00001097983 */ /* 0x000ea80000100800 */
[----:B---3--:R1:W3:Y:S04]  /*24930*/  @!P0 LDG.E.U8 R8, desc[UR10][R2.64] ;  /* 0x0000000a02088981 */ /* 0x0082e8000c1e1100 */
[----:B0-----:R-:W4:Y:S04]  /*24940*/  LDL R11, [R1+0xebc] ;  /* 0x000ebc00010b7983 */ /* 0x001f280000100800 */
[----:B------:R-:W1:Y:S04]  /*24950*/  LDL R2, [R1+0x7c0] ;  /* 0x0007c00001027983 */ /* 0x000e680000100800 */
[----:B------:R-:W1:Y:S02]  /*24960*/  LDL R3, [R1+0x7c4] ;  /* 0x0007c40001037983 */ /* 0x000e640000100800 */
[----:B-1----:R-:W-:-:S04]  /*24970*/  @!P0 LOP3.LUT R3, R3, R2, RZ, 0x3c, !PT ;  /* 0x0000000203038212 */ /* 0x002fc800078e3cff */
[----:B------:R-:W-:-:S04]  /*24980*/  @!P0 LOP3.LUT R2, R3, R2, RZ, 0x3c, !PT ;  /* 0x0000000203028212 */ /* 0x000fc800078e3cff */
[----:B------:R-:W-:-:S05]  /*24990*/  @!P0 LOP3.LUT R3, R3, R2, RZ, 0x3c, !PT ;  /* 0x0000000203038212 */ /* 0x000fca00078e3cff */
[----:B------:R-:W5:Y:S04]  /*249a0*/  @!P0 LDG.E.U8 R15, desc[UR10][R2.64] ;  /* 0x0000000a020f8981 */ /* 0x000f68000c1e1100 */
[----:B---3--:R0:W-:Y:S04]  /*249b0*/  STL [R1+0x5c], R8 ;  /* 0x00005c0801007387 */ /* 0x0081e80000100800 */
[----:B0-----:R-:W2:Y:S04]  /*249c0*/  LDL R8, [R1+0xef4] ;  /* 0x000ef40001087983 */ /* 0x001ea80000100800 */
[----:B-----5:R0:W-:Y:S04]  /*249d0*/  STL [R1+0xc], R15 ;  /* 0x00000c0f01007387 */ /* 0x0201e80000100800 */
[----:B0-----:R-:W3:Y:S04]  /*249e0*/  LDL.LU R15, [R1+0x183c] ;  /* 0x00183c00010f7983 */ /* 0x001ee80000300800 */
[----:B------:R-:W5:Y:S04]  /*249f0*/  LDL R2, [R1+0x7b8] ;  /* 0x0007b80001027983 */ /* 0x000f680000100800 */
[----:B------:R-:W5:Y:S01]  /*24a00*/  LDL R3, [R1+0x7bc] ;  /* 0x0007bc0001037983 */ /* 0x000f620000100800 */
[----:B------:R-:W-:-:S02]  /*24a10*/  PRMT R14, RZ, 0x7610, R14 ;  /* 0x00007610ff0e7816 */ /* 0x000fc4000000000e */
[----:B-----5:R-:W-:-:S04]  /*24a20*/  @!P0 LOP3.LUT R3, R3, R2, RZ, 0x3c, !PT ;  /* 0x0000000203038212 */ /* 0x020fc800078e3cff */
[----:B------:R-:W-:-:S04]  /*24a30*/  @!P0 LOP3.LUT R2, R3, R2, RZ, 0x3c, !PT ;  /* 0x0000000203028212 */ /* 0x000fc800078e3cff */
[----:B------:R-:W-:-:S05]  /*24a40*/  @!P0 LOP3.LUT R3, R3, R2, RZ, 0x3c, !PT ;  /* 0x0000000203038212 */ /* 0x000fca00078e3cff */
[----:B------:R-:W5:Y:S01]  /*24a50*/  @!P0 LDG.E.U8 R14, desc[UR10][R2.64] ;  /* 0x0000000a020e8981 */ /* 0x000f62000c1e1100 */
[----:B------:R-:W-:-:S03]  /*24a60*/  PRMT R6, RZ, 0x7610, R6 ;  /* 0x00007610ff067816 */ /* 0x000fc60000000006 */
[----:B-----5:R0:W-:Y:S04]  /*24a70*/  STL [R1+0x8], R14 ;  /* 0x0000080e01007387 */ /* 0x0201e80000100800 */
[----:B0-----:R-:W5:Y:S04]  /*24a80*/  LDL.LU R14, [R1+0x1838] ;  /* 0x00183800010e7983 */ /* 0x001f680000300800 */
[----:B------:R-:W3:Y:S01]  /*24a90*/  LDL R3, [R1+0x780] ;  /* 0x0007800001037983 */ /* 0x000ee20000100800 */
[----:B------:R-:W-:Y:S01]  /*24aa0*/  @!P0 IMAD.MOV.U32 R2, RZ, RZ, R13 ;  /* 0x000000ffff028224 */ /* 0x000fe200078e000d */
[----:B------:R-:W-:-:S02]  /*24ab0*/  PRMT R5, RZ, 0x7610, R5 ;  /* 0x00007610ff057816 */ /* 0x000fc40000000005 */
[----:B------:R-:W-:Y:S01]  /*24ac0*/  PRMT R4, RZ, 0x7610, R4 ;  /* 0x00007610ff047816 */ /* 0x000fe20000000004 */
[----:B------:R-:W4:Y:S05]  /*24ad0*/  LDL R13, [R1+0xf44] ;  /* 0x000f4400010d7983 */ /* 0x000f2a0000100800 */
[----:B--2---:R-:W2:Y:S04]  /*24ae0*/  @!P0 LDG.E.U8 R4, desc[UR10][R8.64] ;  /* 0x0000000a08048981 */ /* 0x004ea8000c1e1100 */
[----:B---3--:R4:W3:Y:S04]  /*24af0*/  @!P0 LDG.E.U8 R6, desc[UR10][R2.64] ;  /* 0x0000000a02068981 */ /* 0x0088e8000c1e1100 */
[----:B------:R-:W2:Y:S01]  /*24b00*/  LDL R3, [R1+0x77c] ;  /* 0x00077c0001037983 */ /* 0x000ea20000100800 */
[----:B----4-:R-:W-:-:S05]  /*24b10*/  @!P0 IMAD.MOV.U32 R2, RZ, RZ, R11 ;  /* 0x000000ffff028224 */ /* 0x010fca00078e000b */
[----:B--2---:R-:W2:Y:S04]  /*24b20*/  @!P0 LDG.E.U8 R5, desc[UR10][R2.64] ;  /* 0x0000000a02058981 */ /* 0x004ea8000c1e1100 */
[----:B---3--:R-:W-:Y:S04]  /*24b30*/  STL [R1+0x180c], R6 ;  /* 0x00180c0601007387 */ /* 0x008fe80000100800 */
[----:B------:R-:W3:Y:S04]  /*24b40*/  LDL R11, [R1+0xf40] ;  /* 0x000f4000010b7983 */ /* 0x000ee80000100800 */
[----:B--2---:R-:W-:Y:S04]  /*24b50*/  STL [R1+0x1808], R5 ;  /* 0x0018080501007387 */ /* 0x004fe80000100800 */
[----:B------:R-:W2:Y:S04]  /*24b60*/  LDL R8, [R1+0xec8] ;  /* 0x000ec80001087983 */ /* 0x000ea80000100800 */
[----:B------:R-:W2:Y:S01]  /*24b70*/  LDL R9, [R1+0xefc] ;  /* 0x000efc0001097983 */ /* 0x000ea20000100800 */
[----:B------:R-:W-:-:S03]  /*24b80*/  PRMT R3, RZ, 0x7610, R3 ;  /* 0x00007610ff037816 */ /* 0x000fc60000000003 */
[----:B------:R-:W-:Y:S01]  /*24b90*/  STL [R1+0x1810], R4 ;  /* 0x0018100401007387 */ /* 0x000fe20000100800 */
[----:B--2---:R-:W-:-:S04]  /*24ba0*/  @!P0 LOP3.LUT R9, R9, R8, RZ, 0x3c, !PT ;  /* 0x0000000809098212 */ /* 0x004fc800078e3cff */
[----:B------:R-:W-:-:S04]  /*24bb0*/  @!P0 LOP3.LUT R8, R9, R8, RZ, 0x3c, !PT ;  /* 0x0000000809088212 */ /* 0x000fc800078e3cff */
[----:B------:R-:W-:-:S05]  /*24bc0*/  @!P0 LOP3.LUT R9, R9, R8, RZ, 0x3c, !PT ;  /* 0x0000000809098212 */ /* 0x000fca00078e3cff */
[----:B------:R0:W2:Y:S04]  /*24bd0*/  @!P0 LDG.E.U8 R3, desc[UR10][R8.64] ;  /* 0x0000000a08038981 */ /* 0x0000a8000c1e1100 */
[----:B------:R-:W4:Y:S01]  /*24be0*/  LDL R9, [R1+0xf00] ;  /* 0x000f000001097983 */ /* 0x000f220000100800 */
[----:B------:R-:W-:Y:S01]  /*24bf0*/  PRMT R2, RZ, 0x7610, R2 ;  /* 0x00007610ff027816 */ /* 0x000fe20000000002 */
[----:B0-----:R-:W-:Y:S02]  /*24c00*/  @!P0 IMAD.MOV.U32 R8, RZ, RZ, R13 ;  /* 0x000000ffff088224 */ /* 0x001fe400078e000d */
[----:B--2---:R-:W-:Y:S01]  /*24c10*/  STL [R1+0x1814], R3 ;  /* 0x0018140301007387 */ /* 0x004fe20000100800 */
[----:B------:R-:W-:-:S03]  /*24c20*/  PRMT R0, RZ, 0x7610, R0 ;  /* 0x00007610ff007816 */ /* 0x000fc60000000000 */
[----:B------:R-:W2:Y:S04]  /*24c30*/  LDL R13, [R1+0x8e4] ;  /* 0x0008e400010d7983 */ /* 0x000ea80000100800 */
[----:B----4-:R3:W4:Y:S04]  /*24c40*/  @!P0 LDG.E.U8 R2, desc[UR10][R8.64] ;  /* 0x0000000a08028981 */ /* 0x010728000c1e1100 */
[----:B------:R-:W2:Y:S01]  /*24c50*/  LDL R9, [R1+0xf08] ;  /* 0x000f080001097983 */ /* 0x000ea20000100800 */
[----:B---3--:R-:W-:-:S03]  /*24c60*/  @!P0 IMAD.MOV.U32 R8, RZ, RZ, R11 ;  /* 0x000000ffff088224 */ /* 0x008fc600078e000b */
[----:B----4-:R-:W-:Y:S01]  /*24c70*/  STL [R1+0x1818], R2 ;  /* 0x0018180201007387 */ /* 0x010fe20000100800 */
[----:B------:R-:W-:-:S03]  /*24c80*/  PRMT R15, RZ, 0x7610, R15 ;  /* 0x00007610ff0f7816 */ /* 0x000fc6000000000f */
[----:B------:R-:W3:Y:S04]  /*24c90*/  LDL R11, [R1+0x8dc] ;  /* 0x0008dc00010b7983 */ /* 0x000ee80000100800 */
[----:B--2---:R0:W2:Y:S04]  /*24ca0*/  @!P0 LDG.E.U8 R0, desc[UR10][R8.64] ;  /* 0x0000000a08008981 */ /* 0x0040a8000c1e1100 */
[----:B------:R-:W0:Y:S04]  /*24cb0*/  LDL R8, [R1+0x918] ;  /* 0x0009180001087983 */ /* 0x000e280000100800 */
[----:B------:R-:W0:Y:S02]  /*24cc0*/  LDL R9, [R1+0x91c] ;  /* 0x00091c0001097983 */ /* 0x000e240000100800 */
[----:B0-----:R-:W-:-:S04]  /*24cd0*/  @!P0 LOP3.LUT R9, R9, R8, RZ, 0x3c, !PT ;  /* 0x0000000809098212 */ /* 0x001fc800078e3cff */
[----:B------:R-:W-:-:S04]  /*24ce0*/  @!P0 LOP3.LUT R8, R9, R8, RZ, 0x3c, !PT ;  /* 0x0000000809088212 */ /* 0x000fc800078e3cff */
[----:B------:R-:W-:-:S05]  /*24cf0*/  @!P0 LOP3.LUT R9, R9, R8, RZ, 0x3c, !PT ;  /* 0x0000000809098212 */ /* 0x000fca00078e3cff */
[----:B------:R-:W4:Y:S04]  /*24d00*/  @!P0 LDG.E.U8 R15, desc[UR10][R8.64] ;  /* 0x0000000a080f8981 */ /* 0x000f28000c1e1100 */
[----:B--2---:R-:W-:Y:S04]  /*24d10*/  STL [R1+0x181c], R0 ;  /* 0x00181c0001007387 */ /* 0x004fe80000100800 */
[----:B----4-:R0:W-:Y:S04]  /*24d20*/  STL [R1+0x58], R15 ;  /* 0x0000580f01007387 */ /* 0x0101e80000100800 */
[----:B0-----:R-:W2:Y:S04]  /*24d30*/  LDL.LU R15, [R1+0x1834] ;  /* 0x00183400010f7983 */ /* 0x001ea80000300800 */
[----:B------:R-:W4:Y:S04]  /*24d40*/  LDL R8, [R1+0x8f0] ;  /* 0x0008f00001087983 */ /* 0x000f280000100800 */
[----:B------:R-:W4:Y:S01]  /*24d50*/  LDL R9, [R1+0x8f4] ;  /* 0x0008f40001097983 */ /* 0x000f220000100800 */
[----:B-----5:R-:W-:-:S02]  /*24d60*/  PRMT R14, RZ, 0x7610, R14 ;  /* 0x00007610ff0e7816 */ /* 0x020fc4000000000e */
        /* <DEDUP_REMOVED lines=8> */
[----:B------:R-:W-:-:S02]  /*24df0*/  PRMT R4, RZ, 0x7610, R4 ;  /* 0x00007610ff047816 */ /* 0x000fc40000000004 */
[----:B-----5:R-:W-:-:S04]  /*24e00*/  @!P0 LOP3.LUT R9, R9, R8, RZ, 0x3c, !PT ;  /* 0x0000000809098212 */ /* 0x020fc800078e3cff */
[----:B------:R-:W-:-:S04]  /*24e10*/  @!P0 LOP3.LUT R8, R9, R8, RZ, 0x3c, !PT ;  /* 0x0000000809088212 */ /* 0x000fc800078e3cff */
[----:B------:R-:W-:-:S05]  /*24e20*/  @!P0 LOP3.LUT R9, R9, R8, RZ, 0x3c, !PT ;  /* 0x0000000809098212 */ /* 0x000fca00078e3cff */
[----:B------:R0:W5:Y:S04]  /*24e30*/  @!P0 LDG.E.U8 R4, desc[UR10][R8.64] ;  /* 0x0000000a08048981 */ /* 0x000168000c1e1100 */
[----:B------:R-:W2:Y:S01]  /*24e40*/  LDL R9, [R1+0x8e0] ;  /* 0x0008e00001097983 */ /* 0x000ea20000100800 */
[----:B------:R-:W-:Y:S01]  /*24e50*/  PRMT R12, RZ, 0x7610, R12 ;  /* 0x00007610ff0c7816 */ /* 0x000fe2000000000c */
[----:B0-----:R-:W-:Y:S02]  /*24e60*/  @!P0 IMAD.MOV.U32 R8, RZ, RZ, R13 ;  /* 0x000000ffff088224 */ /* 0x001fe400078e000d */
[----:B-----5:R0:W-:Y:S01]  /*24e70*/  STL [R1+0x50], R4 ;  /* 0x0000500401007387 */ /* 0x0201e20000100800 */
[----:B------:R-:W-:-:S03]  /*24e80*/  PRMT R6, RZ, 0x7610, R6 ;  /* 0x00007610ff067816 */ /* 0x000fc60000000006 */
[----:B------:R-:W5:Y:S04]  /*24e90*/  LDL R13, [R1+0x868] ;  /* 0x00086800010d7983 */ /* 0x000f680000100800 */
[----:B--2---:R3:W2:Y:S04]  /*24ea0*/  @!P0 LDG.E.U8 R12, desc[UR10][R8.64] ;  /* 0x0000000a080c8981 */ /* 0x0046a8000c1e1100 */
[----:B0-----:R-:W5:Y:S04]  /*24eb0*/  LDL R4, [R1+0x874] ;  /* 0x0008740001047983 */ /* 0x001f680000100800 */
[----:B------:R-:W5:Y:S01]  /*24ec0*/  LDL R9, [R1+0x8d8] ;  /* 0x0008d80001097983 */ /* 0x000f620000100800 */
[----:B---3--:R-:W-:-:S03]  /*24ed0*/  @!P0 IMAD.MOV.U32 R8, RZ, RZ, R11 ;  /* 0x000000ffff088224 */ /* 0x008fc600078e000b */
[----:B--2---:R0:W-:Y:S01]  /*24ee0*/  STL [R1+0x4c], R12 ;  /* 0x00004c0c01007387 */ /* 0x0041e20000100800 */
[----:B----4-:R-:W-:-:S03]  /*24ef0*/  PRMT R14, RZ, 0x7610, R14 ;  /* 0x00007610ff0e7816 */ /* 0x010fc6000000000e */
[----:B------:R-:W2:Y:S04]  /*24f00*/  LDL R11, [R1+0x830] ;  /* 0x00083000010b7983 */ /* 0x000ea80000100800 */
[----:B-----5:R1:W3:Y:S04]  /*24f10*/  @!P0 LDG.E.U8 R6, desc[UR10][R8.64] ;  /* 0x0000000a08068981 */ /* 0x0202e8000c1e1100 */
        /* <DEDUP_REMOVED lines=8> */
[----:B0-----:R-:W3:Y:S04]  /*24fa0*/  LDL R6, [R1+0x834] ;  /* 0x0008340001067983 */ /* 0x001ee80000100800 */
[----:B-----5:R0:W-:Y:S04]  /*24fb0*/  STL [R1+0x44], R14 ;  /* 0x0000440e01007387 */ /* 0x0201e80000100800 */
[----:B0-----:R-:W5:Y:S04]  /*24fc0*/  LDL.LU R14, [R1+0x182c] ;  /* 0x00182c00010e7983 */ /* 0x001f680000300800 */
[----:B------:R-:W2:Y:S04]  /*24fd0*/  LDL R8, [R1+0x8a8] ;  /* 0x0008a80001087983 */ /* 0x000ea80000100800 */
[----:B------:R-:W2:Y:S01]  /*24fe0*/  LDL R9, [R1+0x8ac] ;  /* 0x0008ac0001097983 */ /* 0x000ea20000100800 */
[----:B------:R-:W-:-:S02]  /*24ff0*/  PRMT R15, RZ, 0x7610, R15 ;  /* 0x00007610ff0f7816 */ /* 0x000fc4000000000f */
[----:B--2---:R-:W-:-:S04]  /*25000*/  @!P0 LOP3.LUT R9, R9, R8, RZ, 0x3c, !PT ;  /* 0x0000000809098212 */ /* 0x004fc800078e3cff */
[----:B------:R-:W-:-:S04]  /*25010*/  @!P0 LOP3.LUT R8, R9, R8, RZ, 0x3c, !PT ;  /* 0x0000000809088212 */ /* 0x000fc800078e3cff */
[----:B------:R-:W-:-:S05]  /*25020*/  @!P0 LOP3.LUT R9, R9, R8, RZ, 0x3c, !PT ;  /* 0x0000000809098212 */ /* 0x000fca00078e3cff */
[----:B------:R-:W2:Y:S01]  /*25030*/  @!P0 LDG.E.U8 R15, desc[UR10][R8.64] ;  /* 0x0000000a080f8981 */ /* 0x000ea2000c1e1100 */
[----:B------:R-:W-:-:S03]  /*25040*/  PRMT R2, RZ, 0x7610, R2 ;  /* 0x00007610ff027816 */ /* 0x000fc60000000002 */
[----:B--2---:R0:W-:Y:S04]  /*25050*/  STL [R1+0x40], R15 ;  /* 0x0000400f01007387 */ /* 0x0041e80000100800 */
[----:B0-----:R-:W2:Y:S04]  /*25060*/  LDL.LU R15, [R1+0x1828] ;  /* 0x00182800010f7983 */ /* 0x001ea80000300800 */
[----:B------:R-:W2:Y:S01]  /*25070*/  LDL R9, [R1+0x870] ;  /* 0x0008700001097983 */ /* 0x000ea20000100800 */
[----:B------:R-:W-:Y:S01]  /*25080*/  @!P0 IMAD.MOV.U32 R8, RZ, RZ, R4 ;  /* 0x000000ffff088224 */ /* 0x000fe200078e0004 */
[----:B------:R-:W-:-:S02]  /*25090*/  PRMT R3, RZ, 0x7610, R3 ;  /* 0x00007610ff037816 */ /* 0x000fc40000000003 */
[----:B------:R-:W-:Y:S01]  /*250a0*/  PRMT R5, RZ, 0x7610, R5 ;  /* 0x00007610ff057816 */ /* 0x000fe20000000005 */
[----:B------:R-:W3:Y:S04]  /*250b0*/  LDL R4, [R1+0x7f0] ;  /* 0x0007f00001047983 */ /* 0x000ee80000100800 */
[----:B--2---:R4:W2:Y:S02]  /*250c0*/  @!P0 LDG.E.U8 R2, desc[UR10][R8.64] ;  /* 0x0000000a08028981 */ /* 0x0048a4000c1e1100 */
[----:B----4-:R-:W-:Y:S02]  /*250d0*/  @!P0 IMAD.MOV.U32 R8, RZ, RZ, R12 ;  /* 0x000000ffff088224 */ /* 0x010fe400078e000c */
[----:B------:R-:W-:-:S05]  /*250e0*/  @!P0 IMAD.MOV.U32 R9, RZ, RZ, R13 ;  /* 0x000000ffff098224 */ /* 0x000fca00078e000d */
[----:B------:R3:W4:Y:S02]  /*250f0*/  @!P0 LDG.E.U8 R3, desc[UR10][R8.64] ;  /* 0x0000000a08038981 */ /* 0x000724000c1e1100 */
[----:B---3--:R-:W-:Y:S02]  /*25100*/  @!P0 IMAD.MOV.U32 R8, RZ, RZ, R6 ;  /* 0x000000ffff088224 */ /* 0x008fe400078e0006 */
[----:B------:R-:W-:-:S05]  /*25110*/  @!P0 IMAD.MOV.U32 R9, RZ, RZ, R11 ;  /* 0x000000ffff098224 */ /* 0x000fca00078e000b */
[----:B------:R-:W3:Y:S04]  /*25120*/  @!P0 LDG.E.U8 R5, desc[UR10][R8.64] ;  /* 0x0000000a08058981 */ /* 0x000ee8000c1e1100 */
[----:B--2---:R0:W-:Y:S04]  /*25130*/  STL [R1+0x3c], R2 ;  /* 0x00003c0201007387 */ /* 0x0041e80000100800 */
[----:B------:R-:W2:Y:S04]  /*25140*/  LDL R13, [R1+0x7e8] ;  /* 0x0007e800010d7983 */ /* 0x000ea80000100800 */
[----:B0-----:R-:W2:Y:S04]  /*25150*/  LDL R2, [R1+0x7f4] ;  /* 0x0007f40001027983 */ /* 0x001ea80000100800 */
[----:B----4-:R0:W-:Y:S04]  /*25160*/  STL [R1+0x2c], R3 ;  /* 0x00002c0301007387 */ /* 0x0101e80000100800 */
[----:B------:R-:W4:Y:S04]  /*25170*/  LDL R8, [R1+0x828] ;  /* 0x0008280001087983 */ /* 0x000f280000100800 */
[----:B------:R-:W4:Y:S04]  /*25180*/  LDL R9, [R1+0x82c] ;  /* 0x00082c0001097983 */ /* 0x000f280000100800 */
[----:B------:R-:W2:Y:S04]  /*25190*/  LDL R12, [R1+0x7b0] ;  /* 0x0007b000010c7983 */ /* 0x000ea80000100800 */
[----:B------:R-:W2:Y:S01]  /*251a0*/  LDL R11, [R1+0x7b4] ;  /* 0x0007b400010b7983 */ /* 0x000ea20000100800 */
[----:B------:R-:W-:-:S03]  /*251b0*/  PRMT R15, RZ, 0x7610, R15 ;  /* 0x00007610ff0f7816 */ /* 0x000fc6000000000f */
[----:B------:R-:W2:Y:S04]  /*251c0*/  LDL R6, [R1+0x7a8] ;  /* 0x0007a80001067983 */ /* 0x000ea80000100800 */
[----:B0-----:R-:W2:Y:S01]  /*251d0*/  LDL R3, [R1+0x7ec] ;  /* 0x0007ec0001037983 */ /* 0x001ea20000100800 */
[----:B-----5:R-:W-:-:S03]  /*251e0*/  PRMT R14, RZ, 0x7610, R14 ;  /* 0x00007610ff0e7816 */ /* 0x020fc6000000000e */
[----:B---3--:R0:W-:Y:S04]  /*251f0*/  STL [R1+0x1c], R5 ;  /* 0x00001c0501007387 */ /* 0x0081e80000100800 */
[----:B0-----:R-:W3:Y:S01]  /*25200*/  LDL R5, [R1+0x7ac] ;  /* 0x0007ac0001057983 */ /* 0x001ee20000100800 */
[----:B------:R-:W-:Y:S02]  /*25210*/  PRMT R0, RZ, 0x7610, R0 ;  /* 0x00007610ff007816 */ /* 0x000fe40000000000 */
[----:B----4-:R-:W-:-:S04]  /*25220*/  @!P0 LOP3.LUT R9, R9, R8, RZ, 0x3c, !PT ;  /* 0x0000000809098212 */ /* 0x010fc800078e3cff */
[----:B------:R-:W-:-:S04]  /*25230*/  @!P0 LOP3.LUT R8, R9, R8, RZ, 0x3c, !PT ;  /* 0x0000000809088212 */ /* 0x000fc800078e3cff */
[----:B------:R-:W-:-:S05]  /*25240*/  @!P0 LOP3.LUT R9, R9, R8, RZ, 0x3c, !PT ;  /* 0x0000000809098212 */ /* 0x000fca00078e3cff */
[----:B------:R2:W4:Y:S02]  /*25250*/  @!P0 LDG.E.U8 R15, desc[UR10][R8.64] ;  /* 0x0000000a080f8981 */ /* 0x000524000c1e1100 */
[----:B--2---:R-:W-:Y:S02]  /*25260*/  @!P0 IMAD.MOV.U32 R8, RZ, RZ, R2 ;  /* 0x000000ffff088224 */ /* 0x004fe400078e0002 */
[----:B------:R-:W-:Y:S01]  /*25270*/  @!P0 IMAD.MOV.U32 R9, RZ, RZ, R4 ;  /* 0x000000ffff098224 */ /* 0x000fe200078e0004 */
[----:B------:R-:W-:Y:S02]  /*25280*/  PRMT R10, RZ, 0x7610, R10 ;  /* 0x00007610ff0a7816 */ /* 0x000fe4000000000a */
[----:B------:R-:W-:Y:S01]  /*25290*/  PRMT R16, RZ, 0x7610, R16 ;  /* 0x00007610ff107816 */ /* 0x000fe20000000010 */
[----:B------:R-:W2:Y:S04]  /*252a0*/  LDL R4, [R1+0x778] ;  /* 0x0007780001047983 */ /* 0x000ea80000100800 */
[----:B------:R0:W5:Y:S04]  /*252b0*/  @!P0 LDG.E.U8 R14, desc[UR10][R8.64] ;  /* 0x0000000a080e8981 */ /* 0x000168000c1e1100 */
[----:B------:R-:W2:Y:S01]  /*252c0*/  LDL R2, [R1+0xec4] ;  /* 0x000ec40001027983 */ /* 0x000ea20000100800 */
[----:B0-----:R-:W-:-:S02]  /*252d0*/  @!P0 IMAD.MOV.U32 R8, RZ, RZ, R3 ;  /* 0x000000ffff088224 */ /* 0x001fc400078e0003 */
[----:B------:R-:W-:Y:S01]  /*252e0*/  @!P0 IMAD.MOV.U32 R9, RZ, RZ, R13 ;  /* 0x000000ffff098224 */ /* 0x000fe200078e000d */
[----:B------:R-:W2:Y:S04]  /*252f0*/  LDL R3, [R1+0x774] ;  /* 0x0007740001037983 */ /* 0x000ea80000100800 */
[----:B------:R0:W2:Y:S02]  /*25300*/  @!P0 LDG.E.U8 R0, desc[UR10][R8.64] ;  /* 0x0000000a08008981 */ /* 0x0000a4000c1e1100 */
[----:B0-----:R-:W-:Y:S02]  /*25310*/  @!P0 IMAD.MOV.U32 R8, RZ, RZ, R11 ;  /* 0x000000ffff088224 */ /* 0x001fe400078e000b */
[----:B------:R-:W-:-:S05]  /*25320*/  @!P0 IMAD.MOV.U32 R9, RZ, RZ, R12 ;  /* 0x000000ffff098224 */ /* 0x000fca00078e000c */
[----:B------:R3:W4:Y:S02]  /*25330*/  @!P0 LDG.E.U8 R10, desc[UR10][R8.64] ;  /* 0x0000000a080a8981 */ /* 0x000724000c1e1100 */
[----:B---3--:R-:W-:Y:S02]  /*25340*/  @!P0 IMAD.MOV.U32 R8, RZ, RZ, R5 ;  /* 0x000000ffff088224 */ /* 0x008fe400078e0005 */
[----:B------:R-:W-:-:S05]  /*25350*/  @!P0 IMAD.MOV.U32 R9, RZ, RZ, R6 ;  /* 0x000000ffff098224 */ /* 0x000fca00078e0006 */
[----:B------:R0:W3:Y:S04]  /*25360*/  @!P0 LDG.E.U8 R16, desc[UR10][R8.64] ;  /* 0x0000000a08108981 */ /* 0x0000e8000c1e1100 */
[----:B--2---:R1:W-:Y:S04]  /*25370*/  STL [R1+0x10], R0 ;  /* 0x0000100001007387 */ /* 0x0043e80000100800 */
[----:B------:R-:W2:Y:S04]  /*25380*/  LDL R6, [R1+0xed0] ;  /* 0x000ed00001067983 */ /* 0x000ea80000100800 */
[----:B------:R-:W2:Y:S04]  /*25390*/  LDL R5, [R1+0xf04] ;  /* 0x000f040001057983 */ /* 0x000ea80000100800 */
[----:B-1----:R-:W2:Y:S01]  /*253a0*/  LDL R0, [R1+0xecc] ;  /* 0x000ecc0001007983 */ /* 0x002ea20000100800 */
[----:B------:R-:W-:Y:S01]  /*253b0*/  PRMT R7, RZ, 0x7610, R7 ;  /* 0x00007610ff077816 */ /* 0x000fe20000000007 */
[----:B------:R-:W-:Y:S01]  /*253c0*/  @!P0 IMAD.MOV.U32 R11, RZ, RZ, R4 ;  /* 0x000000ffff0b8224 */ /* 0x000fe200078e0004 */
[----:B0-----:R-:W-:Y:S01]  /*253d0*/  PRMT R8, RZ, 0x7610, R8 ;  /* 0x00007610ff087816 */ /* 0x001fe20000000008 */
[----:B---3--:R-:W-:Y:S04]  /*253e0*/  STL [R1+0x17f4], R16 ;  /* 0x0017f41001007387 */ /* 0x008fe80000100800 */
[----:B----4-:R0:W-:Y:S04]  /*253f0*/  STL [R1+0x4], R10 ;  /* 0x0000040a01007387 */ /* 0x0101e80000100800 */
[----:B------:R-:W3:Y:S01]  /*25400*/  LDL R4, [R1+0xed8] ;  /* 0x000ed80001047983 */ /* 0x000ee20000100800 */
[----:B0-----:R-:W-:-:S03]  /*25410*/  @!P0 IMAD.MOV.U32 R10, RZ, RZ, R2 ;  /* 0x000000ffff0a8224 */ /* 0x001fc600078e0002 */
[----:B------:R-:W4:Y:S04]  /*25420*/  LDL R2, [R1+0xf0c] ;  /* 0x000f0c0001027983 */ /* 0x000f280000100800 */
[----:B------:R0:W3:Y:S02]  /*25430*/  @!P0 LDG.E.U8 R7, desc[UR10][R10.64] ;  /* 0x0000000a0a078981 */ /* 0x0000e4000c1e1100 */
[----:B0-----:R-:W-:Y:S02]  /*25440*/  @!P0 IMAD.MOV.U32 R11, RZ, RZ, R3 ;  /* 0x000000ffff0b8224 */ /* 0x001fe400078e0003 */
[----:B--2---:R-:W-:-:S05]  /*25450*/  @!P0 IMAD.MOV.U32 R10, RZ, RZ, R0 ;  /* 0x000000ffff0a8224 */ /* 0x004fca00078e0000 */
[----:B------:R-:W2:Y:S01]  /*25460*/  @!P0 LDG.E.U8 R8, desc[UR10][R10.64] ;  /* 0x0000000a0a088981 */ /* 0x000ea2000c1e1100 */
[----:B------:R-:W-:Y:S02]  /*25470*/  @!P0 IMAD.MOV.U32 R12, RZ, RZ, R5 ;  /* 0x000000ffff0c8224 */ /* 0x000fe400078e0005 */
[----:B------:R-:W-:Y:S01]  /*25480*/  @!P0 IMAD.MOV.U32 R13, RZ, RZ, R6 ;  /* 0x000000ffff0d8224 */ /* 0x000fe200078e0006 */
[----:B---3--:R-:W-:Y:S04]  /*25490*/  STL [R1+0x17f8], R7 ;  /* 0x0017f80701007387 */ /* 0x008fe80000100800 */
[----:B------:R0:W-:Y:S04]  /*254a0*/  STL [R1+0x18], R15 ;  /* 0x0000180f01007387 */ /* 0x0001e80000100800 */
[----:B0-----:R-:W3:Y:S04]  /*254b0*/  LDL R15, [R1+0xf10] ;  /* 0x000f1000010f7983 */ /* 0x001ee80000100800 */
[----:B-----5:R0:W-:Y:S04]  /*254c0*/  STL [R1+0x14], R14 ;  /* 0x0000140e01007387 */ /* 0x0201e80000100800 */
[----:B------:R-:W5:Y:S04]  /*254d0*/  LDL R3, [R1+0xf18] ;  /* 0x000f180001037983 */ /* 0x000f680000100800 */
[----:B------:R-:W3:Y:S04]  /*254e0*/  LDL R0, [R1+0xf38] ;  /* 0x000f380001007983 */ /* 0x000ee80000100800 */
[----:B0-----:R-:W3:Y:S04]  /*254f0*/  LDL R14, [R1+0xf3c] ;  /* 0x000f3c00010e7983 */ /* 0x001ee80000100800 */
[----:B--2---:R0:W-:Y:S04]  /*25500*/  STL [R1+0x17fc], R8 ;  /* 0x0017fc0801007387 */ /* 0x0041e80000100800 */
[----:B------:R-:W2:Y:S04]  /*25510*/  LDL R6, [R1+0x8a0] ;  /* 0x0008a00001067983 */ /* 0x000ea80000100800 */
[----:B------:R-:W2:Y:S01]  /*25520*/  LDL R5, [R1+0x8a4] ;  /* 0x0008a40001057983 */ /* 0x000ea20000100800 */
[----:B------:R-:W-:-:S02]  /*25530*/  PRMT R9, RZ, 0x7610, R9 ;  /* 0x00007610ff097816 */ /* 0x000fc40000000009 */
[----:B------:R-:W-:-:S04]  /*25540*/  PRMT R10, RZ, 0x7610, R10 ;  /* 0x00007610ff0a7816 */ /* 0x000fc8000000000a */
[----:B------:R4:W2:Y:S01]  /*25550*/  @!P0 LDG.E.U8 R9, desc[UR10][R12.64] ;  /* 0x0000000a0c098981 */ /* 0x0008a2000c1e1100 */
[----:B------:R-:W-:Y:S01]  /*25560*/  PRMT R11, RZ, 0x7610, R11 ;  /* 0x00007610ff0b7816 */ /* 0x000fe2000000000b */
[----:B----4-:R-:W-:Y:S02]  /*25570*/  @!P0 IMAD.MOV.U32 R12, RZ, RZ, R2 ;  /* 0x000000ffff0c8224 */ /* 0x010fe400078e0002 */
[----:B------:R-:W-:-:S05]  /*25580*/  @!P0 IMAD.MOV.U32 R13, RZ, RZ, R4 ;  /* 0x000000ffff0d8224 */ /* 0x000fca00078e0004 */
[----:B------:R1:W4:Y:S01]  /*25590*/  @!P0 LDG.E.U8 R10, desc[UR10][R12.64] ;  /* 0x0000000a0c0a8981 */ /* 0x000322000c1e1100 */
[----:B------:R-:W-:Y:S02]  /*255a0*/  PRMT R7, RZ, 0x7610, R7 ;  /* 0x00007610ff077816 */ /* 0x000fe40000000007 */
[----:B-1----:R-:W-:Y:S01]  /*255b0*/  PRMT R12, RZ, 0x7610, R12 ;  /* 0x00007610ff0c7816 */ /* 0x002fe2000000000c */
[----:B---3--:R1:W3:Y:S02]  /*255c0*/  @!P0 LDG.E.U8 R11, desc[UR10][R14.64] ;  /* 0x0000000a0e0b8981 */ /* 0x0082e4000c1e1100 */
[----:B-1----:R-:W-:Y:S02]  /*255d0*/  @!P0 IMAD.MOV.U32 R14, RZ, RZ, R0 ;  /* 0x000000ffff0e8224 */ /* 0x002fe400078e0000 */
[----:B-----5:R-:W-:-:S05]  /*255e0*/  @!P0 IMAD.MOV.U32 R15, RZ, RZ, R3 ;  /* 0x000000ffff0f8224 */ /* 0x020fca00078e0003 */
[----:B------:R2:W5:Y:S02]  /*255f0*/  @!P0 LDG.E.U8 R12, desc[UR10][R14.64] ;  /* 0x0000000a0e0c8981 */ /* 0x000564000c1e1100 */
[----:B--2---:R-:W-:Y:S02]  /*25600*/  @!P0 IMAD.MOV.U32 R15, RZ, RZ, R6 ;  /* 0x000000ffff0f8224 */ /* 0x004fe400078e0006 */
[----:B------:R-:W-:-:S05]  /*25610*/  @!P0 IMAD.MOV.U32 R14, RZ, RZ, R5 ;  /* 0x000000ffff0e8224 */ /* 0x000fca00078e0005 */
[----:B------:R-:W2:Y:S04]  /*25620*/  @!P0 LDG.E.U8 R7, desc[UR10][R14.64] ;  /* 0x0000000a0e078981 */ /* 0x000ea8000c1e1100 */
[----:B------:R-:W-:Y:S04]  /*25630*/  STL [R1+0x1800], R9 ;  /* 0x0018000901007387 */ /* 0x000fe80000100800 */
[----:B------:R-:W2:Y:S04]  /*25640*/  LDL R4, [R1+0x898] ;  /* 0x0008980001047983 */ /* 0x000ea80000100800 */
[----:B------:R-:W2:Y:S04]  /*25650*/  LDL R2, [R1+0x89c] ;  /* 0x00089c0001027983 */ /* 0x000ea80000100800 */
[----:B----4-:R-:W-:Y:S04]  /*25660*/  STL [R1+0x1804], R10 ;  /* 0x0018040a01007387 */ /* 0x010fe80000100800 */
[----:B---3--:R-:W-:Y:S04]  /*25670*/  STL [R1+0x1820], R11 ;  /* 0x0018200b01007387 */ /* 0x008fe80000100800 */
[----:B------:R-:W3:Y:S04]  /*25680*/  LDL R3, [R1+0x860] ;  /* 0x0008600001037983 */ /* 0x000ee80000100800 */
[----:B------:R-:W4:Y:S04]  /*25690*/  LDL R0, [R1+0x864] ;  /* 0x0008640001007983 */ /* 0x000f280000100800 */
[----:B-----5:R-:W-:Y:S04]  /*256a0*/  STL [R1+0x1824], R12 ;  /* 0x0018240c01007387 */ /* 0x020fe80000100800 */
[----:B------:R-:W5:Y:S04]  /*256b0*/  LDL R6, [R1+0x858] ;  /* 0x0008580001067983 */ /* 0x000f680000100800 */
[----:B------:R-:W5:Y:S04]  /*256c0*/  LDL R5, [R1+0x85c] ;  /* 0x00085c0001057983 */ /* 0x000f680000100800 */
[----:B0-----:R-:W5:Y:S04]  /*256d0*/  LDL R8, [R1+0x820] ;  /* 0x0008200001087983 */ /* 0x001f680000100800 */
[----:B--2---:R0:W-:Y:S04]  /*256e0*/  STL [R1], R7 ;  /* 0x0000000701007387 */ /* 0x0041e80000100800 */
[----:B0-----:R-:W2:Y:S01]  /*256f0*/  LDL R7, [R1+0x824] ;  /* 0x0008240001077983 */ /* 0x001ea20000100800 */
[----:B------:R-:W-:Y:S01]  /*25700*/  PRMT R29, RZ, 0x7610, R29 ;  /* 0x00007610ff1d7816 */ /* 0x000fe2000000001d */
[----:B------:R-:W-:-:S02]  /*25710*/  @!P0 IMAD.MOV.U32 R14, RZ, RZ, R2 ;  /* 0x000000ffff0e8224 */ /* 0x000fc400078e0002 */
[----:B------:R-:W-:Y:S01]  /*25720*/  @!P0 IMAD.MOV.U32 R15, RZ, RZ, R4 ;  /* 0x000000ffff0f8224 */ /* 0x000fe200078e0004 */
[----:B------:R-:W-:Y:S02]  /*25730*/  PRMT R28, RZ, 0x7610, R28 ;  /* 0x00007610ff1c7816 */ /* 0x000fe4000000001c */
[----:B------:R-:W-:Y:S02]  /*25740*/  PRMT R27, RZ, 0x7610, R27 ;  /* 0x00007610ff1b7816 */ /* 0x000fe4000000001b */
[----:B------:R-:W-:Y:S01]  /*25750*/  PRMT R26, RZ, 0x7610, R26 ;  /* 0x00007610ff1a7816 */ /* 0x000fe2000000001a */
[----:B------:R-:W2:Y:S04]  /*25760*/  LDL R4, [R1+0x818] ;  /* 0x0008180001047983 */ /* 0x000ea80000100800 */
[----:B------:R3:W2:Y:S04]  /*25770*/  @!P0 LDG.E.U8 R29, desc[UR10][R14.64] ;  /* 0x0000000a0e1d8981 */ /* 0x0006a8000c1e1100 */
[----:B------:R-:W2:Y:S01]  /*25780*/  LDL R2, [R1+0x81c] ;  /* 0x00081c0001027983 */ /* 0x000ea20000100800 */
[----:B---3--:R-:W-:-:S02]  /*25790*/  @!P0 IMAD.MOV.U32 R15, RZ, RZ, R3 ;  /* 0x000000ffff0f8224 */ /* 0x008fc400078e0003 */
[----:B----4-:R-:W-:-:S05]  /*257a0*/  @!P0 IMAD.MOV.U32 R14, RZ, RZ, R0 ;  /* 0x000000ffff0e8224 */ /* 0x010fca00078e0000 */
[----:B------:R5:W3:Y:S02]  /*257b0*/  @!P0 LDG.E.U8 R28, desc[UR10][R14.64] ;  /* 0x0000000a0e1c8981 */ /* 0x000ae4000c1e1100 */
[----:B-----5:R-:W-:Y:S02]  /*257c0*/  @!P0 IMAD.MOV.U32 R15, RZ, RZ, R6 ;  /* 0x000000ffff0f8224 */ /* 0x020fe400078e0006 */
[----:B------:R-:W-:-:S05]  /*257d0*/  @!P0 IMAD.MOV.U32 R14, RZ, RZ, R5 ;  /* 0x000000ffff0e8224 */ /* 0x000fca00078e0005 */
[----:B------:R0:W4:Y:S02]  /*257e0*/  @!P0 LDG.E.U8 R27, desc[UR10][R14.64] ;  /* 0x0000000a0e1b8981 */ /* 0x000124000c1e1100 */
[----:B0-----:R-:W-:Y:S02]  /*257f0*/  @!P0 IMAD.MOV.U32 R15, RZ, RZ, R8 ;  /* 0x000000ffff0f8224 */ /* 0x001fe400078e0008 */
[----:B--2---:R-:W-:-:S05]  /*25800*/  @!P0 IMAD.MOV.U32 R14, RZ, RZ, R7 ;  /* 0x000000ffff0e8224 */ /* 0x004fca00078e0007 */
[----:B------:R0:W2:Y:S04]  /*25810*/  @!P0 LDG.E.U8 R26, desc[UR10][R14.64] ;  /* 0x0000000a0e1a8981 */ /* 0x0000a8000c1e1100 */
[----:B------:R-:W-:Y:S04]  /*25820*/  STL [R1+0x17ac], R29 ;  /* 0x0017ac1d01007387 */ /* 0x000fe80000100800 */
[----:B------:R-:W5:Y:S04]  /*25830*/  LDL R3, [R1+0x7e0] ;  /* 0x0007e00001037983 */ /* 0x000f680000100800 */
[----:B------:R-:W5:Y:S01]  /*25840*/  LDL R0, [R1+0x7e4] ;  /* 0x0007e40001007983 */ /* 0x000f620000100800 */
[----:B------:R-:W-:Y:S01]  /*25850*/  PRMT R22, RZ, 0x7610, R22 ;  /* 0x00007610ff167816 */ /* 0x000fe20000000016 */
[----:B0-----:R-:W-:-:S02]  /*25860*/  @!P0 IMAD.MOV.U32 R14, RZ, RZ, R2 ;  /* 0x000000ffff0e8224 */ /* 0x001fc400078e0002 */
[----:B------:R-:W-:-:S05]  /*25870*/  @!P0 IMAD.MOV.U32 R15, RZ, RZ, R4 ;  /* 0x000000ffff0f8224 */ /* 0x000fca00078e0004 */
[----:B------:R5:W5:Y:S04]  /*25880*/  @!P0 LDG.E.U8 R22, desc[UR10][R14.64] ;  /* 0x0000000a0e168981 */ /* 0x000b68000c1e1100 */
[----:B---3--:R-:W-:Y:S04]  /*25890*/  STL [R1+0x17b0], R28 ;  /* 0x0017b01c01007387 */ /* 0x008fe80000100800 */
[----:B------:R-:W3:Y:S04]  /*258a0*/  LDL R6, [R1+0x7d8] ;  /* 0x0007d80001067983 */ /* 0x000ee80000100800 */
[----:B------:R-:W3:Y:S04]  /*258b0*/  LDL R5, [R1+0x7dc] ;  /* 0x0007dc0001057983 */ /* 0x000ee80000100800 */
[----:B----4-:R-:W-:Y:S04]  /*258c0*/  STL [R1+0x17b4], R27 ;  /* 0x0017b41b01007387 */ /* 0x010fe80000100800 */
[----:B--2---:R-:W-:Y:S04]  /*258d0*/  STL [R1+0x17b8], R26 ;  /* 0x0017b81a01007387 */ /* 0x004fe80000100800 */
[----:B------:R-:W2:Y:S04]  /*258e0*/  LDL R4, [R1+0x7a0] ;  /* 0x0007a00001047983 */ /* 0x000ea80000100800 */
[----:B------:R-:W4:Y:S01]  /*258f0*/  LDL R2, [R1+0x7a4] ;  /* 0x0007a40001027983 */ /* 0x000f220000100800 */
[----:B------:R-:W-:Y:S01]  /*25900*/  PRMT R20, RZ, 0x7610, R20 ;  /* 0x00007610ff147816 */ /* 0x000fe20000000014 */
[----:B-----5:R-:W-:-:S02]  /*25910*/  @!P0 IMAD.MOV.U32 R14, RZ, RZ, R0 ;  /* 0x000000ffff0e8224 */ /* 0x020fc400078e0000 */
[----:B------:R-:W-:-:S05]  /*25920*/  @!P0 IMAD.MOV.U32 R15, RZ, RZ, R3 ;  /* 0x000000ffff0f8224 */ /* 0x000fca00078e0003 */
[----:B------:R3:W5:Y:S01]  /*25930*/  @!P0 LDG.E.U8 R20, desc[UR10][R14.64] ;  /* 0x0000000a0e148981 */ /* 0x000762000c1e1100 */
[----:B------:R-:W-:Y:S02]  /*25940*/  PRMT R18, RZ, 0x7610, R18 ;  /* 0x00007610ff127816 */ /* 0x000fe40000000012 */
[----:B------:R-:W-:Y:S01]  /*25950*/  PRMT R13, RZ, 0x7610, R13 ;  /* 0x00007610ff0d7816 */ /* 0x000fe2000000000d */
[----:B------:R-:W-:Y:S04]  /*25960*/  STL [R1+0x17bc], R22 ;  /* 0x0017bc1601007387 */ /* 0x000fe80000100800 */
[----:B------:R-:W5:Y:S04]  /*25970*/  LDL R3, [R1+0x798] ;  /* 0x0007980001037983 */ /* 0x000f680000100800 */
[----:B------:R-:W5:Y:S01]  /*25980*/  LDL R0, [R1+0x79c] ;  /* 0x00079c0001007983 */ /* 0x000f620000100800 */
[----:B---3--:R-:W-:-:S02]  /*25990*/  @!P0 IMAD.MOV.U32 R15, RZ, RZ, R6 ;  /* 0x000000ffff0f8224 */ /* 0x008fc400078e0006 */
[----:B------:R-:W-:-:S05]  /*259a0*/  @!P0 IMAD.MOV.U32 R14, RZ, RZ, R5 ;  /* 0x000000ffff0e8224 */ /* 0x000fca00078e0005 */
[----:B------:R2:W3:Y:S02]  /*259b0*/  @!P0 LDG.E.U8 R18, desc[UR10][R14.64] ;  /* 0x0000000a0e128981 */ /* 0x0004e4000c1e1100 */
[----:B--2---:R-:W-:Y:S02]  /*259c0*/  @!P0 IMAD.MOV.U32 R15, RZ, RZ, R4 ;  /* 0x000000ffff0f8224 */ /* 0x004fe400078e0004 */
[----:B----4-:R-:W-:-:S05]  /*259d0*/  @!P0 IMAD.MOV.U32 R14, RZ, RZ, R2 ;  /* 0x000000ffff0e8224 */ /* 0x010fca00078e0002 */
[----:B------:R0:W2:Y:S04]  /*259e0*/  @!P0 LDG.E.U8 R13, desc[UR10][R14.64] ;  /* 0x0000000a0e0d8981 */ /* 0x0000a8000c1e1100 */
[----:B-----5:R-:W-:Y:S04]  /*259f0*/  STL [R1+0x17c0], R20 ;  /* 0x0017c01401007387 */ /* 0x020fe80000100800 */
[----:B------:R-:W4:Y:S04]  /*25a00*/  LDL R10, [R1+0x770] ;  /* 0x00077000010a7983 */ /* 0x000f280000100800 */
[----:B------:R-:W5:Y:S04]  /*25a10*/  LDL R9, [R1+0xed4] ;  /* 0x000ed40001097983 */ /* 0x000f680000100800 */
[----:B------:R-:W4:Y:S04]  /*25a20*/  LDL R8, [R1+0x76c] ;  /* 0x00076c0001087983 */ /* 0x000f280000100800 */
[----:B------:R-:W4:Y:S01]  /*25a30*/  LDL R7, [R1+0xedc] ;  /* 0x000edc0001077983 */ /* 0x000f220000100800 */
[----:B0-----:R-:W-:-:S02]  /*25a40*/  @!P0 IMAD.MOV.U32 R15, RZ, RZ, R3 ;  /* 0x000000ffff0f8224 */ /* 0x001fc400078e0003 */
[----:B------:R-:W-:Y:S01]  /*25a50*/  @!P0 IMAD.MOV.U32 R14, RZ, RZ, R0 ;  /* 0x000000ffff0e8224 */ /* 0x000fe200078e0000 */
[----:B---3--:R-:W-:Y:S04]  /*25a60*/  STL [R1+0x17c4], R18 ;  /* 0x0017c41201007387 */ /* 0x008fe80000100800 */
[----:B------:R-:W3:Y:S04]  /*25a70*/  LDL R6, [R1+0xee0] ;  /* 0x000ee00001067983 */ /* 0x000ee80000100800 */
[----:B------:R-:W3:Y:S04]  /*25a80*/  LDL R5, [R1+0xf14] ;  /* 0x000f140001057983 */ /* 0x000ee80000100800 */
[----:B------:R-:W3:Y:S04]  /*25a90*/  LDL R4, [R1+0xee8] ;  /* 0x000ee80001047983 */ /* 0x000ee80000100800 */
[----:B------:R-:W3:Y:S04]  /*25aa0*/  LDL R2, [R1+0xf1c] ;  /* 0x000f1c0001027983 */ /* 0x000ee80000100800 */
[----:B--2---:R-:W-:Y:S04]  /*25ab0*/  STL [R1+0x17c8], R13 ;  /* 0x0017c80d01007387 */ /* 0x004fe80000100800 */
[----:B------:R-:W2:Y:S04]  /*25ac0*/  LDL R3, [R1+0xf20] ;  /* 0x000f200001037983 */ /* 0x000ea80000100800 */
[----:B------:R-:W2:Y:S01]  /*25ad0*/  LDL R0, [R1+0xf34] ;  /* 0x000f340001007983 */ /* 0x000ea20000100800 */
[----:B------:R-:W-:-:S02]  /*25ae0*/  PRMT R17, RZ, 0x7610, R17 ;  /* 0x00007610ff117816 */ /* 0x000fc40000000011 */
[----:B------:R-:W-:-:S04]  /*25af0*/  PRMT R19, RZ, 0x7610, R19 ;  /* 0x00007610ff137816 */ /* 0x000fc80000000013 */
[----:B------:R5:W2:Y:S01]  /*25b00*/  @!P0 LDG.E.U8 R17, desc[UR10][R14.64] ;  /* 0x0000000a0e118981 */ /* 0x000aa2000c1e1100 */
[----:B------:R-:W-:Y:S01]  /*25b10*/  PRMT R21, RZ, 0x7610, R21 ;  /* 0x00007610ff157816 */ /* 0x000fe20000000015 */
[----:B-----5:R-:W-:Y:S02]  /*25b20*/  @!P0 IMAD.MOV.U32 R14, RZ, RZ, R9 ;  /* 0x000000ffff0e8224 */ /* 0x020fe400078e0009 */
[----:B----4-:R-:W-:-:S05]  /*25b30*/  @!P0 IMAD.MOV.U32 R15, RZ, RZ, R10 ;  /* 0x000000ffff0f8224 */ /* 0x010fca00078e000a */
[----:B------:R0:W4:Y:S01]  /*25b40*/  @!P0 LDG.E.U8 R19, desc[UR10][R14.64] ;  /* 0x0000000a0e138981 */ /* 0x000122000c1e1100 */
[----:B------:R-:W-:Y:S01]  /*25b50*/  PRMT R23, RZ, 0x7610, R23 ;  /* 0x00007610ff177816 */ /* 0x000fe20000000017 */
[----:B0-----:R-:W-:Y:S02]  /*25b60*/  @!P0 IMAD.MOV.U32 R14, RZ, RZ, R7 ;  /* 0x000000ffff0e8224 */ /* 0x001fe400078e0007 */
[----:B------:R-:W-:-:S05]  /*25b70*/  @!P0 IMAD.MOV.U32 R15, RZ, RZ, R8 ;  /* 0x000000ffff0f8224 */ /* 0x000fca00078e0008 */
[----:B------:R3:W5:Y:S01]  /*25b80*/  @!P0 LDG.E.U8 R21, desc[UR10][R14.64] ;  /* 0x0000000a0e158981 */ /* 0x000762000c1e1100 */
[----:B------:R-:W-:Y:S01]  /*25b90*/  PRMT R24, RZ, 0x7610, R24 ;  /* 0x00007610ff187816 */ /* 0x000fe20000000018 */
[----:B---3--:R-:W-:Y:S02]  /*25ba0*/  @!P0 IMAD.MOV.U32 R14, RZ, RZ, R5 ;  /* 0x000000ffff0e8224 */ /* 0x008fe400078e0005 */
[----:B------:R-:W-:-:S05]  /*25bb0*/  @!P0 IMAD.MOV.U32 R15, RZ, RZ, R6 ;  /* 0x000000ffff0f8224 */ /* 0x000fca00078e0006 */
[----:B------:R0:W3:Y:S01]  /*25bc0*/  @!P0 LDG.E.U8 R23, desc[UR10][R14.64] ;  /* 0x0000000a0e178981 */ /* 0x0000e2000c1e1100 */
[----:B------:R-:W-:Y:S01]  /*25bd0*/  PRMT R25, RZ, 0x7610, R25 ;  /* 0x00007610ff197816 */ /* 0x000fe20000000019 */
[----:B0-----:R-:W-:Y:S02]  /*25be0*/  @!P0 IMAD.MOV.U32 R14, RZ, RZ, R2 ;  /* 0x000000ffff0e8224 */ /* 0x001fe400078e0002 */
[----:B------:R-:W-:-:S05]  /*25bf0*/  @!P0 IMAD.MOV.U32 R15, RZ, RZ, R4 ;  /* 0x000000ffff0f8224 */ /* 0x000fca00078e0004 */
[----:B------:R2:W3:Y:S01]  /*25c00*/  @!P0 LDG.E.U8 R24, desc[UR10][R14.64] ;  /* 0x0000000a0e188981 */ /* 0x0004e2000c1e1100 */
[----:B------:R-:W0:Y:S01]  /*25c10*/  S2R R6, SR_TID.X ;  /* 0x0000000000067919 */ /* 0x000e220000002100 */
[----:B--2---:R-:W-:Y:S02]  /*25c20*/  @!P0 IMAD.MOV.U32 R15, RZ, RZ, R3 ;  /* 0x000000ffff0f8224 */ /* 0x004fe400078e0003 */
[----:B------:R-:W-:-:S05]  /*25c30*/  @!P0 IMAD.MOV.U32 R14, RZ, RZ, R0 ;  /* 0x000000ffff0e8224 */ /* 0x000fca00078e0000 */
[----:B------:R1:W2:Y:S01]  /*25c40*/  @!P0 LDG.E.U8 R25, desc[UR10][R14.64] ;  /* 0x0000000a0e198981 */ /* 0x0002a2000c1e1100 */
[----:B0-----:R-:W-:Y:S02]  /*25c50*/  LOP3.LUT R2, R6, 0x3, RZ, 0xc0, !PT ;  /* 0x0000000306027812 */ /* 0x001fe400078ec0ff */
[----:B------:R-:W-:-:S03]  /*25c60*/  SHF.R.U32.HI R4, RZ, 0x2, R6 ;  /* 0x00000002ff047819 */ /* 0x000fc60000011606 */
[----:B------:R-:W-:Y:S01]  /*25c70*/  IMAD R2, R2, 0x88, RZ ;  /* 0x0000008802027824 */ /* 0x000fe200078e02ff */
[----:B------:R-:W-:-:S04]  /*25c80*/  SGXT.U32 R4, R4, 0x3 ;  /* 0x000000030404781a */ /* 0x000fc80000000000 */
[----:B------:R-:W-:-:S05]  /*25c90*/  LOP3.LUT R2, R2, R4, RZ, 0xfc, !PT ;  /* 0x0000000402027212 */ /* 0x000fca00078efcff */
[----:B-1----:R-:W0:Y:S04]  /*25ca0*/  LDS.U8 R14, [R2+UR6] ;  /* 0x00000006020e7984 */ /* 0x002e280008000000 */
[----:B------:R-:W1:Y:S04]  /*25cb0*/  LDS.U8 R15, [R2+UR6+0x20] ;  /* 0x00002006020f7984 */ /* 0x000e680008000000 */
[----:B------:R-:W0:Y:S04]  /*25cc0*/  LDS.U8 R3, [R2+UR6+0x40] ;  /* 0x0000400602037984 */ /* 0x000e280008000000 */
[----:B------:R-:W0:Y:S04]  /*25cd0*/  LDS.U8 R0, [R2+UR6+0x60] ;  /* 0x0000600602007984 */ /* 0x000e280008000000 */
[----:B------:R-:W-:Y:S04]  /*25ce0*/  STL [R1+0x17cc], R17 ;  /* 0x0017cc1101007387 */ /* 0x000fe80000100800 */
[----:B----4-:R-:W-:Y:S04]  /*25cf0*/  STL [R1+0x17d0], R19 ;  /* 0x0017d01301007387 */ /* 0x010fe80000100800 */
[----:B------:R-:W4:Y:S04]  /*25d00*/  LDS.U8 R4, [R2+UR6+0x200] ;  /* 0x0002000602047984 */ /* 0x000f280008000000 */
[----:B------:R-:W-:Y:S04]  /*25d10*/  LDS.U8 R5, [R2+UR6+0x620] ;  /* 0x0006200602057984 */ /* 0x000fe80008000000 */
[----:B-----5:R-:W-:Y:S04]  /*25d20*/  STL [R1+0x17d4], R21 ;  /* 0x0017d41501007387 */ /* 0x020fe80000100800 */
[----:B---3--:R-:W-:Y:S04]  /*25d30*/  STL [R1+0x17d8], R23 ;  /* 0x0017d81701007387 */ /* 0x008fe80000100800 */
[----:B------:R-:W-:Y:S04]  /*25d40*/  STL [R1+0x17dc], R24 ;  /* 0x0017dc1801007387 */ /* 0x000fe80000100800 */
[----:B--2---:R-:W-:Y:S04]  /*25d50*/  STL [R1+0x17e0], R25 ;  /* 0x0017e01901007387 */ /* 0x004fe80000100800 */
[----:B0-----:R-:W-:Y:S04]  /*25d60*/  STL [R1+0x17e4], R14 ;  /* 0x0017e40e01007387 */ /* 0x001fe80000100800 */
[----:B-1----:R-:W-:Y:S04]  /*25d70*/  STL [R1+0x17e8], R15 ;  /* 0x0017e80f01007387 */ /* 0x002fe80000100800 */
[----:B------:R-:W-:Y:S04]  /*25d80*/  STL [R1+0x5e8], R3 ;  /* 0x0005e80301007387 */ /* 0x000fe80000100800 */
[----:B------:R-:W0:Y:S04]  /*25d90*/  LDS.U8 R3, [R2+UR6+0x220] ;  /* 0x0002200602037984 */ /* 0x000e280008000000 */
[----:B------:R-:W-:Y:S04]  /*25da0*/  STL [R1+0x5e4], R0 ;  /* 0x0005e40001007387 */ /* 0x000fe80000100800 */
[----:B------:R-:W1:Y:S04]  /*25db0*/  LDS.U8 R0, [R2+UR6+0x240] ;  /* 0x0002400602007984 */ /* 0x000e680008000000 */
[----:B----4-:R-:W-:Y:S04]  /*25dc0*/  STL [R1+0x38], R4 ;  /* 0x0000380401007387 */ /* 0x010fe80000100800 */
[----:B------:R-:W2:Y:S04]  /*25dd0*/  LDS.U8 R4, [R2+UR6+0x260] ;  /* 0x0002600602047984 */ /* 0x000ea80008000000 */
[----:B0-----:R-:W-:Y:S04]  /*25de0*/  STL [R1+0x34], R3 ;  /* 0x0000340301007387 */ /* 0x001fe80000100800 */
[----:B------:R-:W0:Y:S04]  /*25df0*/  LDS.U8 R3, [R2+UR6+0x400] ;  /* 0x0004000602037984 */ /* 0x000e280008000000 */
[----:B-1----:R-:W-:Y:S04]  /*25e00*/  STL [R1+0x5f0], R0 ;  /* 0x0005f00001007387 */ /* 0x002fe80000100800 */
[----:B------:R-:W1:Y:S04]  /*25e10*/  LDS.U8 R0, [R2+UR6+0x420] ;  /* 0x0004200602007984 */ /* 0x000e680008000000 */
[----:B--2---:R-:W-:Y:S04]  /*25e20*/  STL [R1+0x5ec], R4 ;  /* 0x0005ec0401007387 */ /* 0x004fe80000100800 */
[----:B------:R-:W-:Y:S04]  /*25e30*/  LDS.U8 R4, [R2+UR6+0x460] ;  /* 0x0004600602047984 */ /* 0x000fe80008000000 */
[----:B0-----:R-:W-:Y:S04]  /*25e40*/  STL [R1+0x62c], R3 ;  /* 0x00062c0301007387 */ /* 0x001fe80000100800 */
[----:B------:R-:W0:Y:S04]  /*25e50*/  LDS.U8 R3, [R2+UR6+0x440] ;  /* 0x0004400602037984 */ /* 0x000e280008000000 */
[----:B-1----:R-:W-:Y:S04]  /*25e60*/  STL [R1+0x628], R0 ;  /* 0x0006280001007387 */ /* 0x002fe80000100800 */
[----:B------:R-:W1:Y:S04]  /*25e70*/  LDS.U8 R0, [R2+UR6+0x600] ;  /* 0x0006000602007984 */ /* 0x000e680008000000 */
[----:B0-----:R0:W-:Y:S04]  /*25e80*/  STL [R1+0xf6c], R3 ;  /* 0x000f6c0301007387 */ /* 0x0011e80000100800 */
[----:B------:R-:W-:Y:S04]  /*25e90*/  STL [R1+0xf68], R4 ;  /* 0x000f680401007387 */ /* 0x000fe80000100800 */
[----:B-1----:R1:W-:Y:S04]  /*25ea0*/  STL [R1+0x634], R0 ;  /* 0x0006340001007387 */ /* 0x0023e80000100800 */
[----:B------:R-:W2:Y:S01]  /*25eb0*/  LDS.U8 R4, [R2+UR6+0x640] ;  /* 0x0006400602047984 */ /* 0x000ea20008000000 */
[----:B0-----:R-:W-:-:S02]  /*25ec0*/  SHF.R.U32.HI R3, RZ, 0x2, R6 ;  /* 0x00000002ff037819 */ /* 0x001fc40000011606 */
[----:B-1----:R-:W-:Y:S02]  /*25ed0*/  LOP3.LUT R0, R6, 0x3, RZ, 0xc0, !PT ;  /* 0x0000000306007812 */ /* 0x002fe400078ec0ff */
[----:B------:R-:W-:-:S03]  /*25ee0*/  SGXT.U32 R3, R3, 0x3 ;  /* 0x000000030303781a */ /* 0x000fc60000000000 */
[----:B------:R-:W-:-:S05]  /*25ef0*/  IMAD R0, R0, 0x88, RZ ;  /* 0x0000008800007824 */ /* 0x000fca00078e02ff */
[----:B------:R-:W-:Y:S02]  /*25f00*/  LOP3.LUT R0, R0, R3, RZ, 0xfc, !PT ;  /* 0x0000000300007212 */ /* 0x000fe400078efcff */
[----:B------:R-:W0:Y:S02]  /*25f10*/  LDS.U8 R3, [R2+UR6+0x660] ;  /* 0x0006600602037984 */ /* 0x000e240008000000 */
[----:B------:R-:W-:-:S05]  /*25f20*/  LOP3.LUT R0, R0, 0x8, RZ, 0x3c, !PT ;  /* 0x0000000800007812 */ /* 0x000fca00078e3cff */
[----:B------:R-:W1:Y:S04]  /*25f30*/  LDS.U8 R2, [R0+UR6] ;  /* 0x0000000600027984 */ /* 0x000e680008000000 */
[----:B------:R-:W-:Y:S04]  /*25f40*/  STL [R1+0x630], R5 ;  /* 0x0006300501007387 */ /* 0x000fe80000100800 */
[----:B------:R-:W-:Y:S04]  /*25f50*/  LDS.U8 R5, [R0+UR6+0x620] ;  /* 0x0006200600057984 */ /* 0x000fe80008000000 */
[----:B--2---:R-:W-:Y:S04]  /*25f60*/  STL [R1+0xf74], R4 ;  /* 0x000f740401007387 */ /* 0x004fe80000100800 */
[----:B------:R-:W2:Y:S04]  /*25f70*/  LDS.U8 R4, [R0+UR6+0x20] ;  /* 0x0000200600047984 */ /* 0x000ea80008000000 */
[----:B0-----:R-:W-:Y:S04]  /*25f80*/  STL [R1+0xf70], R3 ;  /* 0x000f700301007387 */ /* 0x001fe80000100800 */
[----:B------:R-:W0:Y:S04]  /*25f90*/  LDS.U8 R3, [R0+UR6+0x40] ;  /* 0x0000400600037984 */ /* 0x000e280008000000 */
[----:B-1----:R-:W-:Y:S04]  /*25fa0*/  STL [R1+0x30], R2 ;  /* 0x0000300201007387 */ /* 0x002fe80000100800 */
[----:B------:R-:W1:Y:S04]  /*25fb0*/  LDS.U8 R2, [R0+UR6+0x60] ;  /* 0x0000600600027984 */ /* 0x000e680008000000 */
        /* <DEDUP_REMOVED lines=18> */
[----:B--2---:R2:W-:Y:S02]  /*260e0*/  STL [R1+0xf7c], R4 ;  /* 0x000f7c0401007387 */ /* 0x0045e40000100800 */
[----:B--2---:R-:W-:-:S02]  /*260f0*/  SHF.R.U32.HI R4, RZ, 0x2, R6 ;  /* 0x00000002ff047819 */ /* 0x004fc40000011606 */
[----:B0-----:R-:W-:Y:S02]  /*26100*/  STL [R1+0xf78], R3 ;  /* 0x000f780301007387 */ /* 0x001fe40000100800 */
[----:B------:R-:W-:Y:S02]  /*26110*/  SGXT.U32 R4, R4, 0x3 ;  /* 0x000000030404781a */ /* 0x000fe40000000000 */
[----:B------:R-:W-:Y:S04]  /*26120*/  LDS.U8 R3, [R0+UR6+0x660] ;  /* 0x0006600600037984 */ /* 0x000fe80008000000 */
[----:B-1----:R0:W-:Y:S02]  /*26130*/  STL [R1+0x644], R2 ;  /* 0x0006440201007387 */ /* 0x0021e40000100800 */
[----:B0-----:R-:W-:-:S05]  /*26140*/  LOP3.LUT R2, R6, 0x3, RZ, 0xc0, !PT ;  /* 0x0000000306027812 */ /* 0x001fca00078ec0ff */
[----:B------:R-:W-:-:S05]  /*26150*/  IMAD R2, R2, 0x88, RZ ;  /* 0x0000008802027824 */ /* 0x000fca00078e02ff */
[----:B------:R-:W-:Y:S02]  /*26160*/  LOP3.LUT R2, R2, R4, RZ, 0xfc, !PT ;  /* 0x0000000402027212 */ /* 0x000fe400078efcff */
[----:B------:R-:W0:Y:S02]  /*26170*/  LDS.U8 R4, [R0+UR6+0x640] ;  /* 0x0006400600047984 */ /* 0x000e240008000000 */
[----:B------:R-:W-:-:S05]  /*26180*/  LOP3.LUT R2, R2, 0x10, RZ, 0x3c, !PT ;  /* 0x0000001002027812 */ /* 0x000fca00078e3cff */
[----:B------:R-:W1:Y:S04]  /*26190*/  LDS.U8 R0, [R2+UR6] ;  /* 0x0000000602007984 */ /* 0x000e680008000000 */
[----:B------:R-:W-:Y:S04]  /*261a0*/  STL [R1+0x640], R5 ;  /* 0x0006400501007387 */ /* 0x000fe80000100800 */
[----:B------:R-:W-:Y:S04]  /*261b0*/  LDS.U8 R5, [R2+UR6+0x640] ;  /* 0x0006400602057984 */ /* 0x000fe80008000000 */
[----:B0-----:R-:W-:Y:S04]  /*261c0*/  STL [R1+0xf84], R4 ;  /* 0x000f840401007387 */ /* 0x001fe80000100800 */
[----:B------:R-:W0:Y:S04]  /*261d0*/  LDS.U8 R4, [R2+UR6+0x20] ;  /* 0x0000200602047984 */ /* 0x000e280008000000 */
[----:B------:R-:W-:Y:S04]  /*261e0*/  STL [R1+0xf80], R3 ;  /* 0x000f800301007387 */ /* 0x000fe80000100800 */
[----:B------:R-:W2:Y:S04]  /*261f0*/  LDS.U8 R3, [R2+UR6+0x40] ;  /* 0x0000400602037984 */ /* 0x000ea80008000000 */
[----:B-1----:R-:W-:Y:S04]  /*26200*/  STL [R1+0x510], R0 ;  /* 0x0005100001007387 */ /* 0x002fe80000100800 */
[----:B------:R-:W1:Y:S04]  /*26210*/  LDS.U8 R0, [R2+UR6+0x60] ;  /* 0x0000600602007984 */ /* 0x000e680008000000 */
[----:B0-----:R-:W-:Y:S04]  /*26220*/  STL [R1+0x50c], R4 ;  /* 0x00050c0401007387 */ /* 0x001fe80000100800 */
[----:B------:R-:W0:Y:S04]  /*26230*/  LDS.U8 R4, [R2+UR6+0x200] ;  /* 0x0002000602047984 */ /* 0x000e280008000000 */
[----:B--2---:R-:W-:Y:S04]  /*26240*/  STL [R1+0x60c], R3 ;  /* 0x00060c0301007387 */ /* 0x004fe80000100800 */
        /* <DEDUP_REMOVED lines=10> */
[----:B--2---:R-:W-:Y:S04]  /*262f0*/  STL [R1+0xf4c], R3 ;  /* 0x000f4c0301007387 */ /* 0x004fe80000100800 */
[----:B------:R-:W0:Y:S04]  /*26300*/  LDS.U8 R3, [R2+UR6+0x440] ;  /* 0x0004400602037984 */ /* 0x000e280008000000 */
[----:B------:R-:W2:Y:S04]  /*26310*/  LDS.U8 R4, [R2+UR6+0x460] ;  /* 0x0004600602047984 */ /* 0x000ea80008000000 */
[----:B-1----:R-:W-:Y:S04]  /*26320*/  STL [R1+0xf48], R0 ;  /* 0x000f480001007387 */ /* 0x002fe80000100800 */
[----:B------:R-:W1:Y:S04]  /*26330*/  LDS.U8 R0, [R2+UR6+0x600] ;  /* 0x0006000602007984 */ /* 0x000e680008000000 */
[----:B0-----:R0:W-:Y:S04]  /*26340*/  STL [R1+0xf8c], R3 ;  /* 0x000f8c0301007387 */ /* 0x0011e80000100800 */
[----:B--2---:R-:W-:Y:S04]  /*26350*/  STL [R1+0xf88], R4 ;  /* 0x000f880401007387 */ /* 0x004fe80000100800 */
[----:B------:R-:W-:Y:S04]  /*26360*/  LDS.U8 R4, [R2+UR6+0x660] ;  /* 0x0006600602047984 */ /* 0x000fe80008000000 */
[----:B-1----:R1:W-:Y:S01]  /*26370*/  STL [R1+0xf54], R0 ;  /* 0x000f540001007387 */ /* 0x0023e20000100800 */
[----:B0-----:R-:W-:-:S02]  /*26380*/  SHF.R.U32.HI R3, RZ, 0x2, R6 ;  /* 0x00000002ff037819 */ /* 0x001fc40000011606 */
[----:B-1----:R-:W-:Y:S02]  /*26390*/  LOP3.LUT R0, R6, 0x3, RZ, 0xc0, !PT ;  /* 0x0000000306007812 */ /* 0x002fe400078ec0ff */
[----:B------:R-:W-:-:S03]  /*263a0*/  SGXT.U32 R3, R3, 0x3 ;  /* 0x000000030303781a */ /* 0x000fc60000000000 */
[----:B------:R-:W-:-:S05]  /*263b0*/  IMAD R0, R0, 0x88, RZ ;  /* 0x0000008800007824 */ /* 0x000fca00078e02ff */
[----:B------:R-:W-:Y:S02]  /*263c0*/  LOP3.LUT R0, R0, R3, RZ, 0xfc, !PT ;  /* 0x0000000300007212 */ /* 0x000fe400078efcff */
[----:B------:R-:W0:Y:S02]  /*263d0*/  LDS.U8 R3, [R2+UR6+0x620] ;  /* 0x0006200602037984 */ /* 0x000e240008000000 */
[----:B------:R-:W-:-:S05]  /*263e0*/  LOP3.LUT R0, R0, 0x18, RZ, 0x3c, !PT ;  /* 0x0000001800007812 */ /* 0x000fca00078e3cff */
[----:B------:R-:W-:Y:S04]  /*263f0*/  LDS.U8 R2, [R0+UR6+0x20] ;  /* 0x0000200600027984 */ /* 0x000fe80008000000 */
[----:B0-----:R-:W-:Y:S04]  /*26400*/  STL [R1+0xf50], R3 ;  /* 0x000f500301007387 */ /* 0x001fe80000100800 */
[----:B------:R-:W0:Y:S04]  /*26410*/  LDS.U8 R3, [R0+UR6] ;  /* 0x0000000600037984 */ /* 0x000e280008000000 */
[----:B------:R-:W-:Y:S04]  /*26420*/  STL [R1+0xf94], R5 ;  /* 0x000f940501007387 */ /* 0x000fe80000100800 */
[----:B------:R-:W-:Y:S04]  /*26430*/  STL [R1+0xf90], R4 ;  /* 0x000f900401007387 */ /* 0x000fe80000100800 */
[----:B------:R-:W1:Y:S04]  /*26440*/  LDS.U8 R4, [R0+UR6+0x40] ;  /* 0x0000400600047984 */ /* 0x000e680008000000 */
        /* <DEDUP_REMOVED lines=23> */
[----:B------:R-:W3:Y:S01]  /*265c0*/  LDL.LU R14, [R1+0x5e0] ;  /* 0x0005e000010e7983 */ /* 0x000ee20000300800 */
[----:B------:R-:W-:-:S03]  /*265d0*/  LOP3.LUT R25, R6, 0x3f, RZ, 0xc0, !PT ;  /* 0x0000003f06197812 */ /* 0x000fc600078ec0ff */
[----:B0-----:R-:W-:Y:S04]  /*265e0*/  STL [R1+0xf64], R3 ;  /* 0x000f640301007387 */ /* 0x001fe80000100800 */
[----:B------:R-:W4:Y:S04]  /*265f0*/  LDL.LU R24, [R1+0x5dc] ;  /* 0x0005dc0001187983 */ /* 0x000f280000300800 */
[----:B--2---:R0:W-:Y:S04]  /*26600*/  STL [R1+0xf60], R2 ;  /* 0x000f600201007387 */ /* 0x0041e80000100800 */
[----:B------:R-:W2:Y:S04]  /*26610*/  LDL.LU R23, [R1+0x5bc] ;  /* 0x0005bc0001177983 */ /* 0x000ea80000300800 */
[----:B------:R-:W5:Y:S04]  /*26620*/  LDL.LU R21, [R1+0x5b8] ;  /* 0x0005b80001157983 */ /* 0x000f680000300800 */
[----:B------:R-:W5:Y:S04]  /*26630*/  LDL.LU R5, [R1+0x59c] ;  /* 0x00059c0001057983 */ /* 0x000f680000300800 */
[----:B------:R-:W5:Y:S04]  /*26640*/  LDL.LU R19, [R1+0x598] ;  /* 0x0005980001137983 */ /* 0x000f680000300800 */
[----:B------:R-:W5:Y:S04]  /*26650*/  LDL.LU R17, [R1+0x57c] ;  /* 0x00057c0001117983 */ /* 0x000f680000300800 */
[----:B------:R-:W5:Y:S04]  /*26660*/  LDL.LU R13, [R1+0x578] ;  /* 0x00057800010d7983 */ /* 0x000f680000300800 */
[----:B------:R-:W5:Y:S04]  /*26670*/  LDL.LU R18, [R1+0x55c] ;  /* 0x00055c0001127983 */ /* 0x000f680000300800 */
[----:B------:R-:W1:Y:S04]  /*26680*/  LDS.U8 R3, [R0+UR6+0x640] ;  /* 0x0006400600037984 */ /* 0x000e680008000000 */
[----:B0-----:R-:W5:Y:S04]  /*26690*/  LDL.LU R2, [R1+0x558] ;  /* 0x0005580001027983 */ /* 0x001f680000300800 */
[----:B------:R-:W5:Y:S04]  /*266a0*/  LDL.LU R6, [R1+0x534] ;  /* 0x0005340001067983 */ /* 0x000f680000300800 */
[----:B------:R-:W0:Y:S01]  /*266b0*/  LDS.U8 R0, [R0+UR6+0x660] ;  /* 0x0006600600007984 */ /* 0x000e220008000000 */
[----:B------:R-:W-:Y:S06]  /*266c0*/  BAR.SYNC.DEFER_BLOCKING 0x0 ;  /* 0x0000000000007b1d */ /* 0x000fec0000010000 */
[----:B------:R-:W5:Y:S04]  /*266d0*/  LDL.LU R20, [R1+0x52c] ;  /* 0x00052c0001147983 */ /* 0x000f680000300800 */
[----:B-1----:R-:W-:Y:S04]  /*266e0*/  STL [R1+0xfa4], R3 ;  /* 0x000fa40301007387 */ /* 0x002fe80000100800 */
[----:B------:R-:W5:Y:S04]  /*266f0*/  LDL.LU R22, [R1+0x4fc] ;  /* 0x0004fc0001167983 */ /* 0x000f680000300800 */
[----:B0-----:R0:W-:Y:S04]  /*26700*/  STL [R1+0xfa0], R0 ;  /* 0x000fa00001007387 */ /* 0x0011e80000100800 */
        /* <DEDUP_REMOVED lines=11> */
[----:B0-----:R-:W5:Y:S04]  /*267c0*/  LDL.LU R0, [R1+0x430] ;  /* 0x0004300001007983 */ /* 0x001f680000300800 */
[----:B------:R-:W5:Y:S04]  /*267d0*/  LDL.LU R3, [R1+0x42c] ;  /* 0x00042c0001037983 */ /* 0x000f680000300800 */
[----:B------:R-:W5:Y:S04]  /*267e0*/  LDL.LU R4, [R1+0x410] ;  /* 0x0004100001047983 */ /* 0x000f680000300800 */
[----:B---3--:R-:W-:Y:S04]  /*267f0*/  STS.U8 [R25+UR6], R14 ;  /* 0x0000000e19007988 */ /* 0x008fe80008000006 */
[----:B----4-:R-:W-:Y:S04]  /*26800*/  STS.U8 [R25+UR6+0x40], R24 ;  /* 0x0000401819007988 */ /* 0x010fe80008000006 */
[----:B--2---:R-:W-:Y:S04]  /*26810*/  STS.U8 [R25+UR6+0x200], R23 ;  /* 0x0002001719007988 */ /* 0x004fe80008000006 */
[----:B-----5:R-:W-:Y:S04]  /*26820*/  STS.U8 [R25+UR6+0x240], R21 ;  /* 0x0002401519007988 */ /* 0x020fe80008000006 */
[----:B------:R0:W-:Y:S04]  /*26830*/  STS.U8 [R25+UR6+0x400], R5 ;  /* 0x0004000519007988 */ /* 0x0001e80008000006 */
[----:B0-----:R-:W2:Y:S04]  /*26840*/  LDL.LU R5, [R1+0x40c] ;  /* 0x00040c0001057983 */ /* 0x001ea80000300800 */
[----:B------:R-:W-:Y:S04]  /*26850*/  STS.U8 [R25+UR6+0x440], R19 ;  /* 0x0004401319007988 */ /* 0x000fe80008000006 */
[----:B------:R-:W-:Y:S04]  /*26860*/  STS.U8 [R25+UR6+0x600], R17 ;  /* 0x0006001119007988 */ /* 0x000fe80008000006 */
[----:B------:R-:W-:Y:S04]  /*26870*/  STS.U8 [R25+UR6+0x640], R13 ;  /* 0x0006400d19007988 */ /* 0x000fe80008000006 */
[----:B------:R-:W-:Y:S04]  /*26880*/  STS.U8 [R25+UR6+0x800], R18 ;  /* 0x0008001219007988 */ /* 0x000fe80008000006 */
[----:B------:R0:W-:Y:S04]  /*26890*/  STS.U8 [R25+UR6+0x840], R2 ;  /* 0x0008400219007988 */ /* 0x0001e80008000006 */
[----:B------:R1:W-:Y:S04]  /*268a0*/  STS.U8 [R25+UR6+0xa00], R6 ;  /* 0x000a000619007988 */ /* 0x0003e80008000006 */
[----:B0-----:R-:W3:Y:S04]  /*268b0*/  LDL.LU R2, [R1+0x3f0] ;  /* 0x0003f00001027983 */ /* 0x001ee80000300800 */
[----:B-1----:R-:W4:Y:S04]  /*268c0*/  LDL.LU R6, [R1+0x32c] ;  /* 0x00032c0001067983 */ /* 0x002f280000300800 */
[----:B------:R-:W-:Y:S04]  /*268d0*/  STS.U8 [R25+UR6+0xa40], R20 ;  /* 0x000a401419007988 */ /* 0x000fe80008000006 */
[----:B------:R-:W5:Y:S04]  /*268e0*/  LDL.LU R15, [R1+0x310] ;  /* 0x00031000010f7983 */ /* 0x000f680000300800 */
[----:B------:R-:W3:Y:S04]  /*268f0*/  LDL.LU R14, [R1+0x30c] ;  /* 0x00030c00010e7983 */ /* 0x000ee80000300800 */
[----:B------:R-:W3:Y:S04]  /*26900*/  LDL.LU R24, [R1+0x2f0] ;  /* 0x0002f00001187983 */ /* 0x000ee80000300800 */
[----:B------:R-:W3:Y:S04]  /*26910*/  LDL.LU R23, [R1+0x2ec] ;  /* 0x0002ec0001177983 */ /* 0x000ee80000300800 */
[----:B------:R-:W3:Y:S04]  /*26920*/  LDL.LU R21, [R1+0x2d0] ;  /* 0x0002d00001157983 */ /* 0x000ee80000300800 */
[----:B------:R-:W-:Y:S04]  /*26930*/  STS.U8 [R25+UR6+0xc00], R22 ;  /* 0x000c001619007988 */ /* 0x000fe80008000006 */
        /* <DEDUP_REMOVED lines=12> */
[----:B------:R0:W-:Y:S04]  /*26a00*/  STS.U8 [R25+UR6+0x1840], R3 ;  /* 0x0018400319007988 */ /* 0x0001e80008000006 */
[----:B------:R1:W-:Y:S04]  /*26a10*/  STS.U8 [R25+UR6+0x1a00], R4 ;  /* 0x001a000419007988 */ /* 0x0003e80008000006 */
[----:B0-----:R-:W5:Y:S04]  /*26a20*/  LDL.LU R3, [R1+0x2cc] ;  /* 0x0002cc0001037983 */ /* 0x001f680000300800 */
[----:B------:R-:W5:Y:S04]  /*26a30*/  LDL.LU R19, [R1+0x2b0] ;  /* 0x0002b00001137983 */ /* 0x000f680000300800 */
[----:B------:R-:W5:Y:S04]  /*26a40*/  LDL.LU R17, [R1+0x2ac] ;  /* 0x0002ac0001117983 */ /* 0x000f680000300800 */
[----:B------:R-:W5:Y:S04]  /*26a50*/  LDL.LU R13, [R1+0x290] ;  /* 0x00029000010d7983 */ /* 0x000f680000300800 */
[----:B------:R-:W5:Y:S04]  /*26a60*/  LDL.LU R18, [R1+0x28c] ;  /* 0x00028c0001127983 */ /* 0x000f680000300800 */
[----:B-1----:R-:W5:Y:S04]  /*26a70*/  LDL.LU R4, [R1+0x270] ;  /* 0x0002700001047983 */ /* 0x002f680000300800 */
[----:B--2---:R0:W-:Y:S04]  /*26a80*/  STS.U8 [R25+UR6+0x1a40], R5 ;  /* 0x001a400519007988 */ /* 0x0041e80008000006 */
[----:B0-----:R-:W2:Y:S04]  /*26a90*/  LDL.LU R5, [R1+0x26c] ;  /* 0x00026c0001057983 */ /* 0x001ea80000300800 */
[----:B------:R-:W2:Y:S04]  /*26aa0*/  LDL.LU R20, [R1+0x250] ;  /* 0x0002500001147983 */ /* 0x000ea80000300800 */
        /* <DEDUP_REMOVED lines=12> */
[----:B---3--:R0:W-:Y:S04]  /*26b70*/  STS.U8 [R25+UR6+0x1c00], R2 ;  /* 0x001c000219007988 */ /* 0x0081e80008000006 */
[----:B------:R-:W3:Y:S04]  /*26b80*/  LDL.LU R0, [R1+0xc4] ;  /* 0x0000c40001007983 */ /* 0x000ee80000300800 */
[----:B----4-:R1:W-:Y:S04]  /*26b90*/  STS.U8 [R25+UR6+0x1c40], R6 ;  /* 0x001c400619007988 */ /* 0x0103e80008000006 */
[----:B0-----:R-:W4:Y:S04]  /*26ba0*/  LDL.LU R2, [R1+0xc0] ;  /* 0x0000c00001027983 */ /* 0x001f280000300800 */
[----:B-1----:R-:W4:Y:S04]  /*26bb0*/  LDL.LU R6, [R1+0xbc] ;  /* 0x0000bc0001067983 */ /* 0x002f280000300800 */
[----:B-----5:R-:W-:Y:S04]  /*26bc0*/  STS.U8 [R25+UR6+0x1e00], R15 ;  /* 0x001e000f19007988 */ /* 0x020fe80008000006 */
[----:B------:R-:W-:Y:S04]  /*26bd0*/  STS.U8 [R25+UR6+0x1e40], R14 ;  /* 0x001e400e19007988 */ /* 0x000fe80008000006 */
[----:B------:R-:W-:Y:S04]  /*26be0*/  STS.U8 [R25+UR6+0x2000], R24 ;  /* 0x0020001819007988 */ /* 0x000fe80008000006 */
[----:B------:R-:W-:Y:S04]  /*26bf0*/  STS.U8 [R25+UR6+0x2040], R23 ;  /* 0x0020401719007988 */ /* 0x000fe80008000006 */
[----:B------:R-:W-:Y:S04]  /*26c00*/  STS.U8 [R25+UR6+0x2200], R21 ;  /* 0x0022001519007988 */ /* 0x000fe80008000006 */
[----:B------:R0:W-:Y:S04]  /*26c10*/  STS.U8 [R25+UR6+0x2240], R3 ;  /* 0x0022400319007988 */ /* 0x0001e80008000006 */
[----:B------:R-:W-:Y:S04]  /*26c20*/  STS.U8 [R25+UR6+0x2400], R19 ;  /* 0x0024001319007988 */ /* 0x000fe80008000006 */
[----:B------:R-:W-:Y:S04]  /*26c30*/  STS.U8 [R25+UR6+0x2440], R17 ;  /* 0x0024401119007988 */ /* 0x000fe80008000006 */
[----:B------:R-:W-:Y:S04]  /*26c40*/  STS.U8 [R25+UR6+0x2600], R13 ;  /* 0x0026000d19007988 */ /* 0x000fe80008000006 */
[----:B------:R-:W-:Y:S04]  /*26c50*/  STS.U8 [R25+UR6+0x2640], R18 ;  /* 0x0026401219007988 */ /* 0x000fe80008000006 */
[----:B------:R1:W-:Y:S04]  /*26c60*/  STS.U8 [R25+UR6+0x2800], R4 ;  /* 0x0028000419007988 */ /* 0x0003e80008000006 */
[----:B0-----:R-:W5:Y:S04]  /*26c70*/  LDL.LU R3, [R1+0xb8] ;  /* 0x0000b80001037983 */ /* 0x001f680000300800 */
[----:B-1----:R-:W5:Y:S04]  /*26c80*/  LDL.LU R4, [R1+0xb4] ;  /* 0x0000b40001047983 */ /* 0x002f680000300800 */
[----:B--2---:R0:W-:Y:S04]  /*26c90*/  STS.U8 [R25+UR6+0x2840], R5 ;  /* 0x0028400519007988 */ /* 0x0041e80008000006 */
        /* <DEDUP_REMOVED lines=8> */
[----:B0-----:R-:W2:Y:S04]  /*26d20*/  LDL.LU R5, [R1+0xb0] ;  /* 0x0000b00001057983 */ /* 0x001ea80000300800 */
[----:B------:R-:W-:Y:S04]  /*26d30*/  STS.U8 [R25+UR6+0x3200], R10 ;  /* 0x0032000a19007988 */ /* 0x000fe80008000006 */
[----:B------:R-:W-:Y:S04]  /*26d40*/  STS.U8 [R25+UR6+0x3240], R9 ;  /* 0x0032400919007988 */ /* 0x000fe80008000006 */
[----:B------:R-:W-:Y:S04]  /*26d50*/  STS.U8 [R25+UR6+0x3400], R8 ;  /* 0x0034000819007988 */ /* 0x000fe80008000006 */
[----:B------:R-:W-:Y:S04]  /*26d60*/  STS.U8 [R25+UR6+0x3440], R7 ;  /* 0x0034400719007988 */ /* 0x000fe80008000006 */
[----:B------:R-:W2:Y:S04]  /*26d70*/  LDL.LU R15, [R1+0xac] ;  /* 0x0000ac00010f7983 */ /* 0x000ea80000300800 */
[----:B------:R-:W-:Y:S04]  /*26d80*/  STS.U8 [R25+UR6+0x3600], R16 ;  /* 0x0036001019007988 */ /* 0x000fe80008000006 */
[----:B------:R-:W2:Y:S04]  /*26d90*/  LDL.LU R14, [R1+0xa8] ;  /* 0x0000a800010e7983 */ /* 0x000ea80000300800 */
[----:B---3--:R-:W-:Y:S04]  /*26da0*/  STS.U8 [R25+UR6+0x3640], R0 ;  /* 0x0036400019007988 */ /* 0x008fe80008000006 */
[----:B------:R-:W3:Y:S04]  /*26db0*/  LDL.LU R24, [R1+0xa4] ;  /* 0x0000a40001187983 */ /* 0x000ee80000300800 */
[----:B------:R-:W3:Y:S04]  /*26dc0*/  LDL.LU R23, [R1+0x5d4] ;  /* 0x0005d40001177983 */ /* 0x000ee80000300800 */
[----:B------:R-:W3:Y:S04]  /*26dd0*/  LDL.LU R21, [R1+0x5d0] ;  /* 0x0005d00001157983 */ /* 0x000ee80000300800 */
[----:B----4-:R-:W-:Y:S04]  /*26de0*/  STS.U8 [R25+UR6+0x3800], R2 ;  /* 0x0038000219007988 */ /* 0x010fe80008000006 */
[----:B------:R0:W-:Y:S04]  /*26df0*/  STS.U8 [R25+UR6+0x3840], R6 ;  /* 0x0038400619007988 */ /* 0x0001e80008000006 */
[----:B0-----:R-:W4:Y:S04]  /*26e00*/  LDL.LU R6, [R1+0x5b4] ;  /* 0x0005b40001067983 */ /* 0x001f280000300800 */
[----:B------:R-:W4:Y:S04]  /*26e10*/  LDL.LU R19, [R1+0x5b0] ;  /* 0x0005b00001137983 */ /* 0x000f280000300800 */
        /* <DEDUP_REMOVED lines=18> */
[----:B-----5:R0:W-:Y:S04]  /*26f40*/  STS.U8 [R25+UR6+0x3a00], R3 ;  /* 0x003a000319007988 */ /* 0x0201e80008000006 */
[----:B------:R1:W-:Y:S04]  /*26f50*/  STS.U8 [R25+UR6+0x3a40], R4 ;  /* 0x003a400419007988 */ /* 0x0003e80008000006 */
[----:B0-----:R-:W5:Y:S04]  /*26f60*/  LDL.LU R3, [R1+0x448] ;  /* 0x0004480001037983 */ /* 0x001f680000300800 */
[----:B-1----:R-:W5:Y:S04]  /*26f70*/  LDL.LU R4, [R1+0x444] ;  /* 0x0004440001047983 */ /* 0x002f680000300800 */
[----:B--2---:R0:W-:Y:S04]  /*26f80*/  STS.U8 [R25+UR6+0x3c00], R5 ;  /* 0x003c000519007988 */ /* 0x0041e80008000006 */
[----:B------:R-:W-:Y:S04]  /*26f90*/  STS.U8 [R25+UR6+0x3c40], R15 ;  /* 0x003c400f19007988 */ /* 0x000fe80008000006 */
[----:B------:R-:W-:Y:S01]  /*26fa0*/  STS.U8 [R25+UR6+0x3e00], R14 ;  /* 0x003e000e19007988 */ /* 0x000fe20008000006 */
[----:B0-----:R-:W-:-:S03]  /*26fb0*/  LOP3.LUT R5, R25, 0x10, RZ, 0x3c, !PT ;  /* 0x0000001019057812 */ /* 0x001fc600078e3cff */
[----:B---3--:R-:W-:Y:S04]  /*26fc0*/  STS.U8 [R25+UR6+0x3e40], R24 ;  /* 0x003e401819007988 */ /* 0x008fe80008000006 */
[----:B------:R-:W-:Y:S04]  /*26fd0*/  STS.U8 [R5+UR6+0x80], R23 ;  /* 0x0000801705007988 */ /* 0x000fe80008000006 */
[----:B------:R-:W-:Y:S04]  /*26fe0*/  STS.U8 [R5+UR6+0xc0], R21 ;  /* 0x0000c01505007988 */ /* 0x000fe80008000006 */
[----:B----4-:R0:W-:Y:S04]  /*26ff0*/  STS.U8 [R5+UR6+0x280], R6 ;  /* 0x0002800605007988 */ /* 0x0101e80008000006 */
[----:B0-----:R-:W2:Y:S04]  /*27000*/  LDL.LU R6, [R1+0x428] ;  /* 0x0004280001067983 */ /* 0x001ea80000300800 */
[----:B------:R-:W-:Y:S04]  /*27010*/  STS.U8 [R5+UR6+0x2c0], R19 ;  /* 0x0002c01305007988 */ /* 0x000fe80008000006 */
[----:B------:R-:W-:Y:S04]  /*27020*/  STS.U8 [R5+UR6+0x480], R17 ;  /* 0x0004801105007988 */ /* 0x000fe80008000006 */
[----:B------:R-:W-:Y:S04]  /*27030*/  STS.U8 [R5+UR6+0x4c0], R13 ;  /* 0x0004c00d05007988 */ /* 0x000fe80008000006 */
[----:B------:R-:W-:Y:S04]  /*27040*/  STS.U8 [R5+UR6+0x680], R18 ;  /* 0x0006801205007988 */ /* 0x000fe80008000006 */
[----:B------:R0:W-:Y:S04]  /*27050*/  STS.U8 [R5+UR6+0x6c0], R10 ;  /* 0x0006c00a05007988 */ /* 0x0001e80008000006 */
[----:B------:R1:W-:Y:S04]  /*27060*/  STS.U8 [R5+UR6+0x880], R16 ;  /* 0x0008801005007988 */ /* 0x0003e80008000006 */
[----:B------:R-:W-:Y:S04]  /*27070*/  STS.U8 [R5+UR6+0x8c0], R20 ;  /* 0x0008c01405007988 */ /* 0x000fe80008000006 */
[----:B------:R-:W-:Y:S04]  /*27080*/  STS.U8 [R5+UR6+0xa80], R22 ;  /* 0x000a801605007988 */ /* 0x000fe80008000006 */
[----:B------:R-:W-:Y:S04]  /*27090*/  STS.U8 [R5+UR6+0xac0], R26 ;  /* 0x000ac01a05007988 */ /* 0x000fe80008000006 */
[----:B------:R-:W-:Y:S04]  /*270a0*/  STS.U8 [R5+UR6+0xc80], R27 ;  /* 0x000c801b05007988 */ /* 0x000fe80008000006 */
[----:B------:R-:W-:Y:S04]  /*270b0*/  STS.U8 [R5+UR6+0xcc0], R28 ;  /* 0x000cc01c05007988 */ /* 0x000fe80008000006 */
[----:B------:R-:W-:Y:S04]  /*270c0*/  STS.U8 [R5+UR6+0xe80], R29 ;  /* 0x000e801d05007988 */ /* 0x000fe80008000006 */
[----:B------:R3:W-:Y:S04]  /*270d0*/  STS.U8 [R5+UR6+0xec0], R12 ;  /* 0x000ec00c05007988 */ /* 0x0007e80008000006 */
[----:B0-----:R-:W4:Y:S04]  /*270e0*/  LDL.LU R10, [R1+0x424] ;  /* 0x00042400010a7983 */ /* 0x001f280000300800 */
[----:B------:R0:W-:Y:S04]  /*270f0*/  STS.U8 [R5+UR6+0x1080], R11 ;  /* 0x0010800b05007988 */ /* 0x0001e80008000006 */
[----:B-1----:R-:W4:Y:S04]  /*27100*/  LDL.LU R16, [R1+0x408] ;  /* 0x0004080001107983 */ /* 0x002f280000300800 */
[----:B------:R-:W-:Y:S04]  /*27110*/  STS.U8 [R5+UR6+0x10c0], R9 ;  /* 0x0010c00905007988 */ /* 0x000fe80008000006 */
[----:B------:R-:W-:Y:S04]  /*27120*/  STS.U8 [R5+UR6+0x1280], R8 ;  /* 0x0012800805007988 */ /* 0x000fe80008000006 */
[----:B------:R-:W-:Y:S04]  /*27130*/  STS.U8 [R5+UR6+0x12c0], R7 ;  /* 0x0012c00705007988 */ /* 0x000fe80008000006 */
[----:B------:R1:W-:Y:S04]  /*27140*/  STS.U8 [R5+UR6+0x1480], R0 ;  /* 0x0014800005007988 */ /* 0x0003e80008000006 */
[----:B------:R1:W-:Y:S04]  /*27150*/  STS.U8 [R5+UR6+0x14c0], R2 ;  /* 0x0014c00205007988 */ /* 0x0003e80008000006 */
[----:B---3--:R-:W3:Y:S04]  /*27160*/  LDL.LU R12, [R1+0x404] ;  /* 0x00040400010c7983 */ /* 0x008ee80000300800 */
[----:B0-----:R-:W3:Y:S04]  /*27170*/  LDL.LU R11, [R1+0x328] ;  /* 0x00032800010b7983 */ /* 0x001ee80000300800 */
[----:B-----5:R0:W-:Y:S04]  /*27180*/  STS.U8 [R5+UR6+0x1680], R3 ;  /* 0x0016800305007988 */ /* 0x0201e80008000006 */
[----:B-1----:R-:W5:Y:S04]  /*27190*/  LDL.LU R0, [R1+0x324] ;  /* 0x0003240001007983 */ /* 0x002f680000300800 */
[----:B------:R-:W5:Y:S04]  /*271a0*/  LDL.LU R2, [R1+0x308] ;  /* 0x0003080001027983 */ /* 0x000f680000300800 */
[----:B------:R1:W-:Y:S04]  /*271b0*/  STS.U8 [R5+UR6+0x16c0], R4 ;  /* 0x0016c00405007988 */ /* 0x0003e80008000006 */
[----:B0-----:R-:W5:Y:S04]  /*271c0*/  LDL.LU R3, [R1+0x304] ;  /* 0x0003040001037983 */ /* 0x001f680000300800 */
[----:B-1----:R-:W5:Y:S04]  /*271d0*/  LDL.LU R4, [R1+0x2e8] ;  /* 0x0002e80001047983 */ /* 0x002f680000300800 */
[----:B------:R-:W5:Y:S04]  /*271e0*/  LDL.LU R9, [R1+0x2e4] ;  /* 0x0002e40001097983 */ /* 0x000f680000300800 */
        /* <DEDUP_REMOVED lines=19> */
[----:B----4-:R0:W-:Y:S04]  /*27320*/  STS.U8 [R5+UR6+0x18c0], R10 ;  /* 0x0018c00a05007988 */ /* 0x0101e80008000006 */
[----:B------:R-:W4:Y:S04]  /*27330*/  LDL.LU R29, [R1+0x78] ;  /* 0x00007800011d7983 */ /* 0x000f280000300800 */
[----:B------:R1:W-:Y:S04]  /*27340*/  STS.U8 [R5+UR6+0x1a80], R16 ;  /* 0x001a801005007988 */ /* 0x0003e80008000006 */
[----:B---3--:R3:W-:Y:S04]  /*27350*/  STS.U8 [R5+UR6+0x1ac0], R12 ;  /* 0x001ac00c05007988 */ /* 0x0087e80008000006 */
[----:B------:R1:W-:Y:S04]  /*27360*/  STS.U8 [R5+UR6+0x1c80], R11 ;  /* 0x001c800b05007988 */ /* 0x0003e80008000006 */
[----:B-----5:R5:W-:Y:S04]  /*27370*/  STS.U8 [R5+UR6+0x1cc0], R0 ;  /* 0x001cc00005007988 */ /* 0x020be80008000006 */
[----:B0-----:R-:W4:Y:S04]  /*27380*/  LDL.LU R10, [R1+0x74] ;  /* 0x00007400010a7983 */ /* 0x001f280000300800 */
[----:B-1----:R-:W4:Y:S04]  /*27390*/  LDL.LU R16, [R1+0x70] ;  /* 0x0000700001107983 */ /* 0x002f280000300800 */
[----:B------:R0:W-:Y:S04]  /*273a0*/  STS.U8 [R5+UR6+0x1e80], R2 ;  /* 0x001e800205007988 */ /* 0x0001e80008000006 */
[----:B---3--:R-:W3:Y:S04]  /*273b0*/  LDL.LU R12, [R1+0x1824] ;  /* 0x00182400010c7983 */ /* 0x008ee80000300800 */
[----:B------:R1:W-:Y:S04]  /*273c0*/  STS.U8 [R5+UR6+0x1ec0], R3 ;  /* 0x001ec00305007988 */ /* 0x0003e80008000006 */
[----:B------:R-:W3:Y:S04]  /*273d0*/  LDL.LU R11, [R1+0x1820] ;  /* 0x00182000010b7983 */ /* 0x000ee80000300800 */
[----:B------:R0:W-:Y:S04]  /*273e0*/  STS.U8 [R5+UR6+0x2080], R4 ;  /* 0x0020800405007988 */ /* 0x0001e80008000006 */
[----:B-----5:R-:W5:Y:S04]  /*273f0*/  LDL.LU R0, [R1+0x181c] ;  /* 0x00181c0001007983 */ /* 0x020f680000300800 */
[----:B------:R1:W-:Y:S04]  /*27400*/  STS.U8 [R5+UR6+0x20c0], R9 ;  /* 0x0020c00905007988 */ /* 0x0003e80008000006 */
[----:B0-----:R-:W3:Y:S04]  /*27410*/  LDL.LU R2, [R1+0x1818] ;  /* 0x0018180001027983 */ /* 0x001ee80000300800 */
[----:B-1----:R-:W3:Y:S04]  /*27420*/  LDL.LU R3, [R1+0x1814] ;  /* 0x0018140001037983 */ /* 0x002ee80000300800 */
[----:B------:R-:W3:Y:S04]  /*27430*/  LDL.LU R4, [R1+0x1810] ;  /* 0x0018100001047983 */ /* 0x000ee80000300800 */
[----:B------:R-:W3:Y:S04]  /*27440*/  LDL.LU R9, [R1+0x5c] ;  /* 0x00005c0001097983 */ /* 0x000ee80000300800 */
[----:B--2---:R0:W-:Y:S04]  /*27450*/  STS.U8 [R5+UR6+0x2280], R6 ;  /* 0x0022800605007988 */ /* 0x0041e80008000006 */
[----:B------:R-:W-:Y:S04]  /*27460*/  STS.U8 [R5+UR6+0x22c0], R15 ;  /* 0x0022c00f05007988 */ /* 0x000fe80008000006 */
[----:B------:R-:W-:Y:S04]  /*27470*/  STS.U8 [R5+UR6+0x2480], R14 ;  /* 0x0024800e05007988 */ /* 0x000fe80008000006 */
[----:B------:R-:W-:Y:S04]  /*27480*/  STS.U8 [R5+UR6+0x24c0], R25 ;  /* 0x0024c01905007988 */ /* 0x000fe80008000006 */
[----:B------:R1:W-:Y:S04]  /*27490*/  STS.U8 [R5+UR6+0x2680], R8 ;  /* 0x0026800805007988 */ /* 0x0003e80008000006 */
[----:B------:R2:W-:Y:S04]  /*274a0*/  STS.U8 [R5+UR6+0x26c0], R7 ;  /* 0x0026c00705007988 */ /* 0x0005e80008000006 */
[----:B0-----:R-:W5:Y:S04]  /*274b0*/  LDL.LU R6, [R1+0x180c] ;  /* 0x00180c0001067983 */ /* 0x001f680000300800 */
[----:B-1----:R-:W5:Y:S04]  /*274c0*/  LDL.LU R8, [R1+0xc] ;  /* 0x00000c0001087983 */ /* 0x002f680000300800 */
[----:B--2---:R-:W2:Y:S04]  /*274d0*/  LDL.LU R7, [R1+0x8] ;  /* 0x0000080001077983 */ /* 0x004ea80000300800 */
[----:B------:R0:W-:Y:S04]  /*274e0*/  STS.U8 [R5+UR6+0x2880], R24 ;  /* 0x0028801805007988 */ /* 0x0001e80008000006 */
        /* <DEDUP_REMOVED lines=8> */
[----:B------:R-:W-:Y:S04]  /*27570*/  STS.U8 [R5+UR6+0x30c0], R26 ;  /* 0x0030c01a05007988 */ /* 0x000fe80008000006 */
[----:B------:R-:W2:Y:S04]  /*27580*/  LDL.LU R15, [R1+0x5cc] ;  /* 0x0005cc00010f7983 */ /* 0x000ea80000300800 */
[----:B------:R-:W-:Y:S04]  /*27590*/  STS.U8 [R5+UR6+0x3280], R27 ;  /* 0x0032801b05007988 */ /* 0x000fe80008000006 */
[----:B------:R-:W2:Y:S04]  /*275a0*/  LDL.LU R14, [R1+0x5c8] ;  /* 0x0005c800010e7983 */ /* 0x000ea80000300800 */
[----:B------:R-:W-:Y:S04]  /*275b0*/  STS.U8 [R5+UR6+0x32c0], R28 ;  /* 0x0032c01c05007988 */ /* 0x000fe80008000006 */
[----:B------:R-:W2:Y:S04]  /*275c0*/  LDL.LU R25, [R1+0x5ac] ;  /* 0x0005ac0001197983 */ /* 0x000ea80000300800 */
[----:B----4-:R-:W-:Y:S04]  /*275d0*/  STS.U8 [R5+UR6+0x3480], R29 ;  /* 0x0034801d05007988 */ /* 0x010fe80008000006 */
[----:B0-----:R-:W4:Y:S04]  /*275e0*/  LDL.LU R24, [R1+0x5a8] ;  /* 0x0005a80001187983 */ /* 0x001f280000300800 */
[----:B------:R-:W-:Y:S04]  /*275f0*/  STS.U8 [R5+UR6+0x34c0], R10 ;  /* 0x0034c00a05007988 */ /* 0x000fe80008000006 */
[----:B-1----:R-:W4:Y:S04]  /*27600*/  LDL.LU R23, [R1+0x58c] ;  /* 0x00058c0001177983 */ /* 0x002f280000300800 */
[----:B------:R0:W-:Y:S04]  /*27610*/  STS.U8 [R5+UR6+0x3680], R16 ;  /* 0x0036801005007988 */ /* 0x0001e80008000006 */
[----:B------:R-:W4:Y:S04]  /*27620*/  LDL.LU R21, [R1+0x588] ;  /* 0x0005880001157983 */ /* 0x000f280000300800 */
        /* <DEDUP_REMOVED lines=11> */
[----:B---3--:R0:W-:Y:S04]  /*276e0*/  STS.U8 [R5+UR6+0x36c0], R9 ;  /* 0x0036c00905007988 */ /* 0x0081e80008000006 */
[----:B------:R-:W3:Y:S04]  /*276f0*/  LDL.LU R10, [R1+0x4a0] ;  /* 0x0004a000010a7983 */ /* 0x000ee80000300800 */
[----:B0-----:R-:W3:Y:S04]  /*27700*/  LDL.LU R9, [R1+0x484] ;  /* 0x0004840001097983 */ /* 0x001ee80000300800 */
[----:B-----5:R0:W-:Y:S04]  /*27710*/  STS.U8 [R5+UR6+0x3880], R8 ;  /* 0x0038800805007988 */ /* 0x0201e80008000006 */
[----:B--2---:R1:W-:Y:S04]  /*27720*/  STS.U8 [R5+UR6+0x38c0], R7 ;  /* 0x0038c00705007988 */ /* 0x0043e80008000006 */
[----:B------:R2:W-:Y:S04]  /*27730*/  STS.U8 [R5+UR6+0x3a80], R6 ;  /* 0x003a800605007988 */ /* 0x0005e80008000006 */
[----:B0-----:R-:W5:Y:S04]  /*27740*/  LDL.LU R8, [R1+0x480] ;  /* 0x0004800001087983 */ /* 0x001f680000300800 */
[----:B-1----:R-:W3:Y:S04]  /*27750*/  LDL.LU R7, [R1+0x464] ;  /* 0x0004640001077983 */ /* 0x002ee80000300800 */
[----:B--2---:R-:W2:Y:S01]  /*27760*/  LDL.LU R5, [R1+0x1808] ;  /* 0x0018080001057983 */ /* 0x004ea20000300800 */
[----:B------:R-:W0:Y:S02]  /*27770*/  S2R R6, SR_TID.X ;  /* 0x0000000000067919 */ /* 0x000e240000002100 */
[----:B0-----:R-:W-:-:S04]  /*27780*/  LOP3.LUT R6, R6, 0x3f, RZ, 0xc0, !PT ;  /* 0x0000003f06067812 */ /* 0x001fc800078ec0ff */
[----:B------:R-:W-:-:S05]  /*27790*/  LOP3.LUT R6, R6, 0x10, RZ, 0x3c, !PT ;  /* 0x0000001006067812 */ /* 0x000fca00078e3cff */
[----:B--2---:R0:W-:Y:S02]  /*277a0*/  STS.U8 [R6+UR6+0x3ac0], R5 ;  /* 0x003ac00506007988 */ /* 0x0041e40008000006 */
[----:B0-----:R-:W0:Y:S02]  /*277b0*/  S2R R5, SR_TID.X ;  /* 0x0000000000057919 */ /* 0x001e240000002100 */
[----:B------:R1:W-:Y:S04]  /*277c0*/  STS.U8 [R6+UR6+0x3c80], R4 ;  /* 0x003c800406007988 */ /* 0x0003e80008000006 */
[----:B------:R-:W-:Y:S04]  /*277d0*/  STS.U8 [R6+UR6+0x3cc0], R3 ;  /* 0x003cc00306007988 */ /* 0x000fe80008000006 */
[----:B------:R-:W-:Y:S04]  /*277e0*/  STS.U8 [R6+UR6+0x3e80], R2 ;  /* 0x003e800206007988 */ /* 0x000fe80008000006 */
[----:B------:R-:W-:Y:S01]  /*277f0*/  STS.U8 [R6+UR6+0x3ec0], R0 ;  /* 0x003ec00006007988 */ /* 0x000fe20008000006 */
[----:B0-----:R-:W-:-:S04]  /*27800*/  LOP3.LUT R5, R5, 0x3f, RZ, 0xc0, !PT ;  /* 0x0000003f05057812 */ /* 0x001fc800078ec0ff */
[----:B-1----:R-:W-:-:S05]  /*27810*/  LOP3.LUT R4, R5, 0x20, RZ, 0x3c, !PT ;  /* 0x0000002005047812 */ /* 0x002fca00078e3cff */
[----:B------:R-:W-:Y:S04]  /*27820*/  STS.U8 [R4+UR6+0x100], R15 ;  /* 0x0001000f04007988 */ /* 0x000fe80008000006 */
[----:B------:R-:W-:Y:S04]  /*27830*/  STS.U8 [R4+UR6+0x140], R14 ;  /* 0x0001400e04007988 */ /* 0x000fe80008000006 */
[----:B------:R-:W-:Y:S04]  /*27840*/  STS.U8 [R4+UR6+0x300], R25 ;  /* 0x0003001904007988 */ /* 0x000fe80008000006 */
[----:B----4-:R-:W-:Y:S04]  /*27850*/  STS.U8 [R4+UR6+0x340], R24 ;  /* 0x0003401804007988 */ /* 0x010fe80008000006 */
[----:B------:R-:W-:Y:S04]  /*27860*/  STS.U8 [R4+UR6+0x500], R23 ;  /* 0x0005001704007988 */ /* 0x000fe80008000006 */
[----:B------:R-:W-:Y:S04]  /*27870*/  STS.U8 [R4+UR6+0x540], R21 ;  /* 0x0005401504007988 */ /* 0x000fe80008000006 */
[----:B------:R0:W-:Y:S04]  /*27880*/  STS.U8 [R4+UR6+0x700], R16 ;  /* 0x0007001004007988 */ /* 0x0001e80008000006 */
[----:B0-----:R-:W2:Y:S04]  /*27890*/  LDL.LU R16, [R1+0x460] ;  /* 0x0004600001107983 */ /* 0x001ea80000300800 */
[----:B------:R-:W-:Y:S04]  /*278a0*/  STS.U8 [R4+UR6+0x740], R19 ;  /* 0x0007401304007988 */ /* 0x000fe80008000006 */
[----:B------:R-:W-:Y:S04]  /*278b0*/  STS.U8 [R4+UR6+0x900], R17 ;  /* 0x0009001104007988 */ /* 0x000fe80008000006 */
[----:B------:R-:W-:Y:S04]  /*278c0*/  STS.U8 [R4+UR6+0x940], R13 ;  /* 0x0009400d04007988 */ /* 0x000fe80008000006 */
[----:B------:R0:W-:Y:S04]  /*278d0*/  STS.U8 [R4+UR6+0xb00], R22 ;  /* 0x000b001604007988 */ /* 0x0001e80008000006 */
[----:B------:R1:W-:Y:S04]  /*278e0*/  STS.U8 [R4+UR6+0xb40], R26 ;  /* 0x000b401a04007988 */ /* 0x0003e80008000006 */
[----:B------:R4:W-:Y:S04]  /*278f0*/  STS.U8 [R4+UR6+0xd00], R27 ;  /* 0x000d001b04007988 */ /* 0x0009e80008000006 */
[----:B------:R0:W-:Y:S04]  /*27900*/  STS.U8 [R4+UR6+0xd40], R28 ;  /* 0x000d401c04007988 */ /* 0x0001e80008000006 */
[----:B------:R-:W-:Y:S04]  /*27910*/  STS.U8 [R4+UR6+0xf00], R18 ;  /* 0x000f001204007988 */ /* 0x000fe80008000006 */
[----:B------:R-:W-:Y:S04]  /*27920*/  STS.U8 [R4+UR6+0xf40], R20 ;  /* 0x000f401404007988 */ /* 0x000fe80008000006 */
[----:B------:R-:W-:Y:S04]  /*27930*/  STS.U8 [R4+UR6+0x1100], R29 ;  /* 0x0011001d04007988 */ /* 0x000fe80008000006 */
[----:B---3--:R3:W-:Y:S04]  /*27940*/  STS.U8 [R4+UR6+0x1140], R10 ;  /* 0x0011400a04007988 */ /* 0x0087e80008000006 */
[----:B0-----:R-:W2:Y:S04]  /*27950*/  LDL.LU R22, [R1+0x440] ;  /* 0x0004400001167983 */ /* 0x001ea80000300800 */
[----:B-1----:R-:W2:Y:S04]  /*27960*/  LDL.LU R26, [R1+0x43c] ;  /* 0x00043c00011a7983 */ /* 0x002ea80000300800 */
[----:B----4-:R-:W4:Y:S04]  /*27970*/  LDL.LU R27, [R1+0x420] ;  /* 0x00042000011b7983 */ /* 0x010f280000300800 */
[----:B------:R-:W4:Y:S04]  /*27980*/  LDL.LU R28, [R1+0x41c] ;  /* 0x00041c00011c7983 */ /* 0x000f280000300800 */
[----:B------:R0:W-:Y:S04]  /*27990*/  STS.U8 [R4+UR6+0x1300], R9 ;  /* 0x0013000904007988 */ /* 0x0001e80008000006 */
[----:B---3--:R-:W3:Y:S04]  /*279a0*/  LDL.LU R10, [R1+0x400] ;  /* 0x00040000010a7983 */ /* 0x008ee80000300800 */
[----:B-----5:R1:W-:Y:S04]  /*279b0*/  STS.U8 [R4+UR6+0x1340], R8 ;  /* 0x0013400804007988 */ /* 0x0203e80008000006 */
[----:B------:R5:W-:Y:S04]  /*279c0*/  STS.U8 [R4+UR6+0x1500], R7 ;  /* 0x0015000704007988 */ /* 0x000be80008000006 */
[----:B0-----:R-:W3:Y:S04]  /*279d0*/  LDL.LU R9, [R1+0x3fc] ;  /* 0x0003fc0001097983 */ /* 0x001ee80000300800 */
[----:B-1----:R-:W3:Y:S04]  /*279e0*/  LDL.LU R8, [R1+0x320] ;  /* 0x0003200001087983 */ /* 0x002ee80000300800 */
[----:B-----5:R-:W5:Y:S04]  /*279f0*/  LDL.LU R7, [R1+0x31c] ;  /* 0x00031c0001077983 */ /* 0x020f680000300800 */
        /* <DEDUP_REMOVED lines=13> */
[----:B--2---:R0:W-:Y:S04]  /*27ad0*/  STS.U8 [R4+UR6+0x1540], R16 ;  /* 0x0015401004007988 */ /* 0x0041e80008000006 */
[----:B0-----:R-:W2:Y:S04]  /*27ae0*/  LDL.LU R16, [R1+0x23c] ;  /* 0x00023c0001107983 */ /* 0x001ea80000300800 */
[----:B------:R-:W2:Y:S04]  /*27af0*/  LDL.LU R17, [R1+0x9c] ;  /* 0x00009c0001117983 */ /* 0x000ea80000300800 */
[----:B------:R-:W2:Y:S04]  /*27b00*/  LDL.LU R13, [R1+0x98] ;  /* 0x00009800010d7983 */ /* 0x000ea80000300800 */
[----:B------:R-:W2:Y:S04]  /*27b10*/  LDL.LU R18, [R1+0x54] ;  /* 0x0000540001127983 */ /* 0x000ea80000300800 */
[----:B------:R0:W-:Y:S04]  /*27b20*/  STS.U8 [R4+UR6+0x1700], R22 ;  /* 0x0017001604007988 */ /* 0x0001e80008000006 */
[----:B------:R1:W-:Y:S04]  /*27b30*/  STS.U8 [R4+UR6+0x1740], R26 ;  /* 0x0017401a04007988 */ /* 0x0003e80008000006 */
[----:B----4-:R4:W-:Y:S04]  /*27b40*/  STS.U8 [R4+UR6+0x1900], R27 ;  /* 0x0019001b04007988 */ /* 0x0109e80008000006 */
[----:B------:R0:W-:Y:S04]  /*27b50*/  STS.U8 [R4+UR6+0x1940], R28 ;  /* 0x0019401c04007988 */ /* 0x0001e80008000006 */
[----:B------:R-:W2:Y:S04]  /*27b60*/  LDL.LU R20, [R1+0x50] ;  /* 0x0000500001147983 */ /* 0x000ea80000300800 */
[----:B---3--:R3:W-:Y:S04]  /*27b70*/  STS.U8 [R4+UR6+0x1b00], R10 ;  /* 0x001b000a04007988 */ /* 0x0087e80008000006 */
[----:B0-----:R-:W2:Y:S04]  /*27b80*/  LDL.LU R22, [R1+0x44] ;  /* 0x0000440001167983 */ /* 0x001ea80000300800 */
[----:B-1----:R-:W2:Y:S04]  /*27b90*/  LDL.LU R26, [R1+0x40] ;  /* 0x00004000011a7983 */ /* 0x002ea80000300800 */
[----:B----4-:R-:W4:Y:S04]  /*27ba0*/  LDL.LU R27, [R1+0x3c] ;  /* 0x00003c00011b7983 */ /* 0x010f280000300800 */
[----:B------:R-:W4:Y:S04]  /*27bb0*/  LDL.LU R28, [R1+0x2c] ;  /* 0x00002c00011c7983 */ /* 0x000f280000300800 */
[----:B------:R0:W-:Y:S04]  /*27bc0*/  STS.U8 [R4+UR6+0x1b40], R9 ;  /* 0x001b400904007988 */ /* 0x0001e80008000006 */
[----:B------:R1:W-:Y:S04]  /*27bd0*/  STS.U8 [R4+UR6+0x1d00], R8 ;  /* 0x001d000804007988 */ /* 0x0003e80008000006 */
[----:B-----5:R5:W-:Y:S04]  /*27be0*/  STS.U8 [R4+UR6+0x1d40], R7 ;  /* 0x001d400704007988 */ /* 0x020be80008000006 */
        /* <DEDUP_REMOVED lines=8> */
[----:B------:R-:W-:Y:S04]  /*27c70*/  STS.U8 [R4+UR6+0x2700], R25 ;  /* 0x0027001904007988 */ /* 0x000fe80008000006 */
[----:B---3--:R-:W3:Y:S04]  /*27c80*/  LDL.LU R10, [R1+0x1804] ;  /* 0x00180400010a7983 */ /* 0x008ee80000300800 */
[----:B------:R-:W-:Y:S04]  /*27c90*/  STS.U8 [R4+UR6+0x2740], R24 ;  /* 0x0027401804007988 */ /* 0x000fe80008000006 */
[----:B0-----:R-:W3:Y:S04]  /*27ca0*/  LDL.LU R9, [R1+0x1800] ;  /* 0x0018000001097983 */ /* 0x001ee80000300800 */
[----:B------:R-:W-:Y:S04]  /*27cb0*/  STS.U8 [R4+UR6+0x2900], R23 ;  /* 0x0029001704007988 */ /* 0x000fe80008000006 */
[----:B-1----:R-:W3:Y:S04]  /*27cc0*/  LDL.LU R8, [R1+0x17fc] ;  /* 0x0017fc0001087983 */ /* 0x002ee80000300800 */
[----:B------:R-:W-:Y:S04]  /*27cd0*/  STS.U8 [R4+UR6+0x2940], R21 ;  /* 0x0029401504007988 */ /* 0x000fe80008000006 */
[----:B-----5:R-:W5:Y:S04]  /*27ce0*/  LDL.LU R7, [R1+0x17f8] ;  /* 0x0017f80001077983 */ /* 0x020f680000300800 */
[----:B------:R-:W-:Y:S04]  /*27cf0*/  STS.U8 [R4+UR6+0x2b00], R19 ;  /* 0x002b001304007988 */ /* 0x000fe80008000006 */
[----:B------:R-:W3:Y:S04]  /*27d00*/  LDL.LU R29, [R1+0x1c] ;  /* 0x00001c00011d7983 */ /* 0x000ee80000300800 */
[----:B--2---:R0:W-:Y:S04]  /*27d10*/  STS.U8 [R4+UR6+0x2b40], R16 ;  /* 0x002b401004007988 */ /* 0x0041e80008000006 */
[----:B0-----:R-:W2:Y:S04]  /*27d20*/  LDL.LU R16, [R1+0x18] ;  /* 0x0000180001107983 */ /* 0x001ea80000300800 */
        /* <DEDUP_REMOVED lines=11> */
[----:B------:R0:W-:Y:S04]  /*27de0*/  STS.U8 [R4+UR6+0x2d00], R17 ;  /* 0x002d001104007988 */ /* 0x0001e80008000006 */
[----:B------:R-:W5:Y:S04]  /*27df0*/  LDL.LU R19, [R1+0x544] ;  /* 0x0005440001137983 */ /* 0x000f680000300800 */
[----:B------:R1:W-:Y:S04]  /*27e00*/  STS.U8 [R4+UR6+0x2d40], R13 ;  /* 0x002d400d04007988 */ /* 0x0003e80008000006 */
[----:B------:R0:W-:Y:S04]  /*27e10*/  STS.U8 [R4+UR6+0x2f00], R18 ;  /* 0x002f001204007988 */ /* 0x0001e80008000006 */
[----:B------:R0:W-:Y:S04]  /*27e20*/  STS.U8 [R4+UR6+0x2f40], R20 ;  /* 0x002f401404007988 */ /* 0x0001e80008000006 */
[----:B------:R1:W-:Y:S04]  /*27e30*/  STS.U8 [R4+UR6+0x3100], R22 ;  /* 0x0031001604007988 */ /* 0x0003e80008000006 */
[----:B------:R4:W-:Y:S04]  /*27e40*/  STS.U8 [R4+UR6+0x3140], R26 ;  /* 0x0031401a04007988 */ /* 0x0009e80008000006 */
[----:B0-----:R-:W5:Y:S04]  /*27e50*/  LDL.LU R17, [R1+0x540] ;  /* 0x0005400001117983 */ /* 0x001f680000300800 */
[----:B-1----:R-:W5:Y:S04]  /*27e60*/  LDL.LU R13, [R1+0x504] ;  /* 0x00050400010d7983 */ /* 0x002f680000300800 */
[----:B------:R-:W5:Y:S04]  /*27e70*/  LDL.LU R18, [R1+0x500] ;  /* 0x0005000001127983 */ /* 0x000f680000300800 */
[----:B------:R-:W5:Y:S04]  /*27e80*/  LDL.LU R20, [R1+0x4e4] ;  /* 0x0004e40001147983 */ /* 0x000f680000300800 */
[----:B------:R-:W5:Y:S04]  /*27e90*/  LDL.LU R22, [R1+0x4d8] ;  /* 0x0004d80001167983 */ /* 0x000f680000300800 */
[----:B----4-:R0:W-:Y:S04]  /*27ea0*/  STS.U8 [R4+UR6+0x3300], R27 ;  /* 0x0033001b04007988 */ /* 0x0101e80008000006 */
[----:B------:R-:W4:Y:S04]  /*27eb0*/  LDL.LU R26, [R1+0x4bc] ;  /* 0x0004bc00011a7983 */ /* 0x000f280000300800 */
[----:B------:R1:W-:Y:S04]  /*27ec0*/  STS.U8 [R4+UR6+0x3340], R28 ;  /* 0x0033401c04007988 */ /* 0x0003e80008000006 */
[----:B---3--:R3:W-:Y:S04]  /*27ed0*/  STS.U8 [R4+UR6+0x3500], R29 ;  /* 0x0035001d04007988 */ /* 0x0087e80008000006 */
[----:B0-----:R-:W4:Y:S04]  /*27ee0*/  LDL.LU R27, [R1+0x4b8] ;  /* 0x0004b800011b7983 */ /* 0x001f280000300800 */
[----:B-1----:R-:W4:Y:S04]  /*27ef0*/  LDL.LU R28, [R1+0x49c] ;  /* 0x00049c00011c7983 */ /* 0x002f280000300800 */
[----:B---3--:R-:W3:Y:S04]  /*27f00*/  LDL.LU R29, [R1+0x498] ;  /* 0x00049800011d7983 */ /* 0x008ee80000300800 */
[----:B--2---:R0:W-:Y:S04]  /*27f10*/  STS.U8 [R4+UR6+0x3540], R16 ;  /* 0x0035401004007988 */ /* 0x0041e80008000006 */
[----:B0-----:R-:W2:Y:S04]  /*27f20*/  LDL.LU R16, [R1+0x17f4] ;  /* 0x0017f40001107983 */ /* 0x001ea80000300800 */
[----:B-----5:R0:W-:Y:S02]  /*27f30*/  STS.U8 [R4+UR6+0x3700], R3 ;  /* 0x0037000304007988 */ /* 0x0201e40008000006 */
[----:B0-----:R-:W0:Y:S02]  /*27f40*/  S2R R3, SR_TID.X ;  /* 0x0000000000037919 */ /* 0x001e240000002100 */
[----:B------:R1:W-:Y:S04]  /*27f50*/  STS.U8 [R4+UR6+0x3740], R0 ;  /* 0x0037400004007988 */ /* 0x0003e80008000006 */
[----:B------:R-:W-:Y:S01]  /*27f60*/  STS.U8 [R4+UR6+0x3900], R2 ;  /* 0x0039000204007988 */ /* 0x000fe20008000006 */
[----:B0-----:R-:W-:-:S04]  /*27f70*/  LOP3.LUT R3, R3, 0x3f, RZ, 0xc0, !PT ;  /* 0x0000003f03037812 */ /* 0x001fc800078ec0ff */
[----:B-1----:R-:W-:Y:S01]  /*27f80*/  LOP3.LUT R0, R3, 0x30, RZ, 0x3c, !PT ;  /* 0x0000003003007812 */ /* 0x002fe200078e3cff */
[----:B--2---:R-:W-:Y:S04]  /*27f90*/  STS.U8 [R4+UR6+0x3940], R16 ;  /* 0x0039401004007988 */ /* 0x004fe80008000006 */
        /* <DEDUP_REMOVED lines=8> */
[----:B------:R1:W-:Y:S04]  /*28020*/  STS.U8 [R0+UR6+0x380], R15 ;  /* 0x0003800f00007988 */ /* 0x0003e80008000006 */
[----:B0-----:R-:W2:Y:S04]  /*28030*/  LDL.LU R5, [R1+0x47c] ;  /* 0x00047c0001057983 */ /* 0x001ea80000300800 */
[----:B-1----:R-:W5:Y:S04]  /*28040*/  LDL.LU R15, [R1+0x454] ;  /* 0x00045400010f7983 */ /* 0x002f680000300800 */
[----:B-----5:R0:W-:Y:S04]  /*28050*/  STL [R1+0x17ec], R15 ;  /* 0x0017ec0f01007387 */ /* 0x0201e80000100800 */
[----:B0-----:R-:W5:Y:S04]  /*28060*/  LDL.LU R15, [R1+0x45c] ;  /* 0x00045c00010f7983 */ /* 0x001f680000300800 */
        /* <DEDUP_REMOVED lines=11> */
[----:B----4-:R-:W-:Y:S04]  /*28120*/  STS.U8 [R0+UR6+0xf80], R26 ;  /* 0x000f801a00007988 */ /* 0x010fe80008000006 */
[----:B------:R-:W-:Y:S04]  /*28130*/  STS.U8 [R0+UR6+0xfc0], R27 ;  /* 0x000fc01b00007988 */ /* 0x000fe80008000006 */
[----:B-----5:R0:W-:Y:S04]  /*28140*/  STL [R1+0x17f0], R15 ;  /* 0x0017f00f01007387 */ /* 0x0201e80000100800 */
[----:B0-----:R-:W4:Y:S04]  /*28150*/  LDL.LU R15, [R1+0x478] ;  /* 0x00047800010f7983 */ /* 0x001f280000300800 */
        /* <DEDUP_REMOVED lines=14> */
[----:B---3--:R1:W-:Y:S04]  /*28240*/  STS.U8 [R0+UR6+0x11c0], R29 ;  /* 0x0011c01d00007988 */ /* 0x0083e80008000006 */
[----:B0-----:R-:W3:Y:S04]  /*28250*/  LDL.LU R28, [R1+0x2b4] ;  /* 0x0002b400011c7983 */ /* 0x001ee80000300800 */
[----:B-1----:R-:W3:Y:S04]  /*28260*/  LDL.LU R29, [R1+0x298] ;  /* 0x00029800011d7983 */ /* 0x002ee80000300800 */
        /* <DEDUP_REMOVED lines=10> */
[----:B--2---:R0:W-:Y:S04]  /*28310*/  STS.U8 [R0+UR6+0x1380], R5 ;  /* 0x0013800500007988 */ /* 0x0041e80008000006 */
[----:B------:R-:W2:Y:S04]  /*28320*/  LDL.LU R4, [R1+0x48] ;  /* 0x0000480001047983 */ /* 0x000ea80000300800 */
[----:B0-----:R-:W2:Y:S04]  /*28330*/  LDL.LU R5, [R1] ;  /* 0x0000000001057983 */ /* 0x001ea80000300800 */
[----:B----4-:R0:W-:Y:S04]  /*28340*/  STS.U8 [R0+UR6+0x13c0], R15 ;  /* 0x0013c00f00007988 */ /* 0x0101e80008000006 */
[----:B0-----:R-:W4:Y:S04]  /*28350*/  LDL.LU R15, [R1+0x17f0] ;  /* 0x0017f000010f7983 */ /* 0x001f280000300800 */
[----:B----4-:R0:W-:Y:S04]  /*28360*/  STS.U8 [R0+UR6+0x1580], R15 ;  /* 0x0015800f00007988 */ /* 0x0101e80008000006 */
[----:B0-----:R-:W4:Y:S04]  /*28370*/  LDL.LU R15, [R1+0x17ec] ;  /* 0x0017ec00010f7983 */ /* 0x001f280000300800 */
[----:B----4-:R0:W-:Y:S04]  /*28380*/  STS.U8 [R0+UR6+0x15c0], R15 ;  /* 0x0015c00f00007988 */ /* 0x0101e80008000006 */
[----:B-----5:R1:W-:Y:S04]  /*28390*/  STS.U8 [R0+UR6+0x1780], R14 ;  /* 0x0017800e00007988 */ /* 0x0203e80008000006 */
[----:B------:R4:W-:Y:S04]  /*283a0*/  STS.U8 [R0+UR6+0x17c0], R25 ;  /* 0x0017c01900007988 */ /* 0x0009e80008000006 */
[----:B------:R5:W-:Y:S04]  /*283b0*/  STS.U8 [R0+UR6+0x1980], R24 ;  /* 0x0019801800007988 */ /* 0x000be80008000006 */
[----:B------:R1:W-:Y:S04]  /*283c0*/  STS.U8 [R0+UR6+0x19c0], R23 ;  /* 0x0019c01700007988 */ /* 0x0003e80008000006 */
[----:B------:R2:W-:Y:S04]  /*283d0*/  STS.U8 [R0+UR6+0x1b80], R21 ;  /* 0x001b801500007988 */ /* 0x0005e80008000006 */
[----:B0-----:R-:W3:Y:S04]  /*283e0*/  LDL.LU R15, [R1+0x17e8] ;  /* 0x0017e800010f7983 */ /* 0x001ee80000300800 */
[----:B-1----:R-:W3:Y:S04]  /*283f0*/  LDL.LU R14, [R1+0x17e4] ;  /* 0x0017e400010e7983 */ /* 0x002ee80000300800 */
[----:B----4-:R-:W4:Y:S04]  /*28400*/  LDL.LU R25, [R1+0x17e0] ;  /* 0x0017e00001197983 */ /* 0x010f280000300800 */
[----:B-----5:R-:W5:Y:S04]  /*28410*/  LDL.LU R24, [R1+0x17dc] ;  /* 0x0017dc0001187983 */ /* 0x020f680000300800 */
[----:B------:R-:W4:Y:S04]  /*28420*/  LDL.LU R23, [R1+0x17d8] ;  /* 0x0017d80001177983 */ /* 0x000f280000300800 */
[----:B--2---:R-:W2:Y:S04]  /*28430*/  LDL.LU R21, [R1+0x17d4] ;  /* 0x0017d40001157983 */ /* 0x004ea80000300800 */
[----:B------:R0:W-:Y:S04]  /*28440*/  STS.U8 [R0+UR6+0x1bc0], R19 ;  /* 0x001bc01300007988 */ /* 0x0001e80008000006 */
[----:B------:R1:W-:Y:S04]  /*28450*/  STS.U8 [R0+UR6+0x1d80], R17 ;  /* 0x001d801100007988 */ /* 0x0003e80008000006 */
[----:B------:R0:W-:Y:S04]  /*28460*/  STS.U8 [R0+UR6+0x1dc0], R13 ;  /* 0x001dc00d00007988 */ /* 0x0001e80008000006 */
[----:B------:R0:W-:Y:S04]  /*28470*/  STS.U8 [R0+UR6+0x1f80], R18 ;  /* 0x001f801200007988 */ /* 0x0001e80008000006 */
[----:B------:R1:W-:Y:S04]  /*28480*/  STS.U8 [R0+UR6+0x1fc0], R20 ;  /* 0x001fc01400007988 */ /* 0x0003e80008000006 */
[----:B------:R1:W-:Y:S04]  /*28490*/  STS.U8 [R0+UR6+0x2180], R22 ;  /* 0x0021801600007988 */ /* 0x0003e80008000006 */
[----:B0-----:R-:W2:Y:S04]  /*284a0*/  LDL.LU R19, [R1+0x17d0] ;  /* 0x0017d00001137983 */ /* 0x001ea80000300800 */
[----:B-1----:R-:W2:Y:S04]  /*284b0*/  LDL.LU R17, [R1+0x17cc] ;  /* 0x0017cc0001117983 */ /* 0x002ea80000300800 */
[----:B------:R-:W2:Y:S04]  /*284c0*/  LDL.LU R13, [R1+0x17c8] ;  /* 0x0017c800010d7983 */ /* 0x000ea80000300800 */
[----:B------:R-:W2:Y:S04]  /*284d0*/  LDL.LU R18, [R1+0x17c4] ;  /* 0x0017c40001127983 */ /* 0x000ea80000300800 */
[----:B------:R-:W2:Y:S04]  /*284e0*/  LDL.LU R20, [R1+0x17c0] ;  /* 0x0017c00001147983 */ /* 0x000ea80000300800 */
[----:B------:R-:W2:Y:S04]  /*284f0*/  LDL.LU R22, [R1+0x17bc] ;  /* 0x0017bc0001167983 */ /* 0x000ea80000300800 */
[----:B------:R0:W-:Y:S04]  /*28500*/  STS.U8 [R0+UR6+0x21c0], R26 ;  /* 0x0021c01a00007988 */ /* 0x0001e80008000006 */
[----:B------:R1:W-:Y:S04]  /*28510*/  STS.U8 [R0+UR6+0x2380], R27 ;  /* 0x0023801b00007988 */ /* 0x0003e80008000006 */
[----:B---3--:R3:W-:Y:S04]  /*28520*/  STS.U8 [R0+UR6+0x23c0], R28 ;  /* 0x0023c01c00007988 */ /* 0x0087e80008000006 */
[----:B------:R0:W-:Y:S04]  /*28530*/  STS.U8 [R0+UR6+0x2580], R29 ;  /* 0x0025801d00007988 */ /* 0x0001e80008000006 */
[----:B------:R-:W-:Y:S04]  /*28540*/  STS.U8 [R0+UR6+0x25c0], R12 ;  /* 0x0025c00c00007988 */ /* 0x000fe80008000006 */
[----:B------:R-:W-:Y:S04]  /*28550*/  STS.U8 [R0+UR6+0x2780], R11 ;  /* 0x0027800b00007988 */ /* 0x000fe80008000006 */
[----:B0-----:R-:W2:Y:S04]  /*28560*/  LDL.LU R26, [R1+0x17b8] ;  /* 0x0017b800011a7983 */ /* 0x001ea80000300800 */
[----:B-1----:R-:W2:Y:S04]  /*28570*/  LDL.LU R27, [R1+0x17b4] ;  /* 0x0017b400011b7983 */ /* 0x002ea80000300800 */
[----:B---3--:R-:W3:Y:S04]  /*28580*/  LDL.LU R28, [R1+0x17b0] ;  /* 0x0017b000011c7983 */ /* 0x008ee80000300800 */
[----:B------:R-:W2:Y:S04]  /*28590*/  LDL.LU R29, [R1+0x17ac] ;  /* 0x0017ac00011d7983 */ /* 0x000ea80000300800 */
[----:B------:R-:W-:Y:S04]  /*285a0*/  STS.U8 [R0+UR6+0x27c0], R10 ;  /* 0x0027c00a00007988 */ /* 0x000fe80008000006 */
[----:B------:R0:W-:Y:S04]  /*285b0*/  STS.U8 [R0+UR6+0x2980], R6 ;  /* 0x0029800600007988 */ /* 0x0001e80008000006 */
[----:B------:R-:W-:Y:S04]  /*285c0*/  STS.U8 [R0+UR6+0x29c0], R9 ;  /* 0x0029c00900007988 */ /* 0x000fe80008000006 */
[----:B------:R-:W-:Y:S04]  /*285d0*/  STS.U8 [R0+UR6+0x2b80], R8 ;  /* 0x002b800800007988 */ /* 0x000fe80008000006 */
[----:B------:R-:W-:Y:S04]  /*285e0*/  STS.U8 [R0+UR6+0x2bc0], R7 ;  /* 0x002bc00700007988 */ /* 0x000fe80008000006 */
[----:B------:R-:W-:Y:S04]  /*285f0*/  STS.U8 [R0+UR6+0x2d80], R16 ;  /* 0x002d801000007988 */ /* 0x000fe80008000006 */
[----:B------:R1:W-:Y:S04]  /*28600*/  STS.U8 [R0+UR6+0x2dc0], R2 ;  /* 0x002dc00200007988 */ /* 0x0003e80008000006 */
[----:B------:R1:W-:Y:S04]  /*28610*/  STS.U8 [R0+UR6+0x2f80], R3 ;  /* 0x002f800300007988 */ /* 0x0003e80008000006 */
[----:B0-----:R-:W4:Y:S04]  /*28620*/  LDL.LU R6, [R1+0x5d8] ;  /* 0x0005d80001067983 */ /* 0x001f280000300800 */
[----:B------:R-:W4:Y:S04]  /*28630*/  LDL.LU R12, [R1+0x38] ;  /* 0x00003800010c7983 */ /* 0x000f280000300800 */
[----:B-1----:R-:W4:Y:S04]  /*28640*/  LDL.LU R2, [R1+0x34] ;  /* 0x0000340001027983 */ /* 0x002f280000300800 */
[----:B------:R-:W5:Y:S04]  /*28650*/  LDL.LU R9, [R1+0x30] ;  /* 0x0000300001097983 */ /* 0x000f680000300800 */
[----:B------:R-:W5:Y:S04]  /*28660*/  LDL.LU R3, [R1+0x28] ;  /* 0x0000280001037983 */ /* 0x000f680000300800 */
[----:B------:R-:W5:Y:S04]  /*28670*/  LDL.LU R16, [R1+0x24] ;  /* 0x0000240001107983 */ /* 0x000f680000300800 */
[----:B------:R0:W-:Y:S04]  /*28680*/  STS.U8 [R0+UR6+0x2fc0], R4 ;  /* 0x002fc00400007988 */ /* 0x0001e80008000006 */
[----:B------:R-:W-:Y:S04]  /*28690*/  STS.U8 [R0+UR6+0x3180], R5 ;  /* 0x0031800500007988 */ /* 0x000fe80008000006 */
[----:B0-----:R-:W5:Y:S04]  /*286a0*/  LDL.LU R4, [R1+0x20] ;  /* 0x0000200001047983 */ /* 0x001f680000300800 */
[----:B--2---:R-:W-:Y:S04]  /*286b0*/  STS.U8 [R0+UR6+0x31c0], R29 ;  /* 0x0031c01d00007988 */ /* 0x004fe80008000006 */
[----:B---3--:R-:W-:Y:S04]  /*286c0*/  STS.U8 [R0+UR6+0x3380], R28 ;  /* 0x0033801c00007988 */ /* 0x008fe80008000006 */
        /* <DEDUP_REMOVED lines=10> */
[----:B-----5:R0:W-:Y:S04]  /*28770*/  STS.U8 [R0+UR6+0x3dc0], R24 ;  /* 0x003dc01800007988 */ /* 0x0201e80008000006 */
[----:B------:R-:W-:Y:S04]  /*28780*/  STL [R1+0x17a8], R16 ;  /* 0x0017a81001007387 */ /* 0x000fe80000100800 */
[----:B0-----:R-:W2:Y:S04]  /*28790*/  LDL R24, [R1+0x228] ;  /* 0x0002280001187983 */ /* 0x001ea80000100800 */
[----:B------:R-:W-:Y:S04]  /*287a0*/  STS.U8 [R0+UR6+0x3f80], R25 ;  /* 0x003f801900007988 */ /* 0x000fe80008000006 */
[----:B------:R-:W-:Y:S01]  /*287b0*/  STS.U8 [R0+UR6+0x3fc0], R6 ;  /* 0x003fc00600007988 */ /* 0x000fe20008000006 */
[----:B------:R-:W-:Y:S06]  /*287c0*/  BAR.SYNC.DEFER_BLOCKING 0x0 ;  /* 0x0000000000007b1d */ /* 0x000fec0000010000 */
[----:B--2---:R-:W0:Y:S04]  /*287d0*/  LDSM.16.M88.4 R16, [R24+UR7] ;  /* 0x000000071810783b */ /* 0x004e280008000200 */
[----:B0-----:R-:W-:Y:S01]  /*287e0*/  STL.64 [R1+0x230], R16 ;  /* 0x0002301001007387 */ /* 0x001fe20000100a00 */
[----:B------:R-:W-:-:S03]  /*287f0*/  IMAD.MOV.U32 R22, RZ, RZ, R16 ;  /* 0x000000ffff167224 */ /* 0x000fc600078e0010 */
[----:B------:R-:W-:Y:S01]  /*28800*/  STL.64 [R1+0x238], R18 ;  /* 0x0002381201007387 */ /* 0x000fe20000100a00 */
[----:B------:R-:W-:-:S03]  /*28810*/  IMAD.MOV.U32 R23, RZ, RZ, R17 ;  /* 0x000000ffff177224 */ /* 0x000fc600078e0011 */
[----:B------:R-:W0:Y:S04]  /*28820*/  LDSM.16.M88.4 R16, [R24+UR7+0x400] ;  /* 0x000400071810783b */ /* 0x000e280008000200 */
        /* <DEDUP_REMOVED lines=15> */
[----:B0-----:R0:W-:Y:S01]  /*28920*/  STL.64 [R1+0x250], R16 ;  /* 0x0002501001007387 */ /* 0x0011e20000100a00 */
[----:B------:R-:W-:-:S03]  /*28930*/  IMAD.MOV.U32 R11, RZ, RZ, R16 ;  /* 0x000000ffff0b7224 */ /* 0x000fc600078e0010 */
[----:B------:R-:W-:Y:S04]  /*28940*/  STL.64 [R1+0x258], R18 ;  /* 0x0002581201007387 */ /* 0x000fe80000100a00 */
[----:B0-----:R-:W2:Y:S01]  /*28950*/  LDL.LU R16, [R1+0x17a8] ;  /* 0x0017a80001107983 */ /* 0x001ea20000300800 */
[----:B------:R-:W-:Y:S02]  /*28960*/  IMAD.MOV.U32 R10, RZ, RZ, R17 ;  /* 0x000000ffff0a7224 */ /* 0x000fe400078e0011 */
[----:B------:R-:W-:Y:S02]  /*28970*/  IMAD R3, R3, 0x100, R9 ;  /* 0x0000010003037824 */ /* 0x000fe400078e0209 */
[----:B--2---:R-:W-:Y:S02]  /*28980*/  IMAD R4, R4, 0x100, R16 ;  /* 0x0000010004047824 */ /* 0x004fe400078e0210 */
[----:B------:R-:W0:Y:S04]  /*28990*/  LDSM.16.M88.4 R16, [R24+UR7+0x1400] ;  /* 0x001400071810783b */ /* 0x000e280008000200 */
[----:B0-----:R0:W-:Y:S01]  /*289a0*/  STL.64 [R1+0x270], R16 ;  /* 0x0002701001007387 */ /* 0x0011e20000100a00 */
[----:B------:R-:W-:-:S03]  /*289b0*/  IMAD.MOV.U32 R20, RZ, RZ, R16 ;  /* 0x000000ffff147224 */ /* 0x000fc600078e0010 */
[----:B------:R1:W-:Y:S01]  /*289c0*/  STL.64 [R1+0x278], R18 ;  /* 0x0002781201007387 */ /* 0x0003e20000100a00 */
[----:B------:R-:W-:-:S03]  /*289d0*/  IMAD.MOV.U32 R9, RZ, RZ, R17 ;  /* 0x000000ffff097224 */ /* 0x000fc600078e0011 */
[----:B0-----:R-:W2:Y:S04]  /*289e0*/  LDL.LU.64 R16, [R1+0x370] ;  /* 0x0003700001107983 */ /* 0x001ea80000300a00 */
[----:B-1----:R-:W3:Y:S01]  /*289f0*/  LDL.LU.64 R18, [R1+0x378] ;  /* 0x0003780001127983 */ /* 0x002ee20000300a00 */
[----:B------:R-:W-:Y:S02]  /*28a00*/  IMAD R0, R15, 0x100, R14 ;  /* 0x000001000f007824 */ /* 0x000fe400078e020e */
[----:B------:R-:W-:Y:S01]  /*28a10*/  IMAD R2, R2, 0x100, R12 ;  /* 0x0000010002027824 */ /* 0x000fe200078e020c */
[----:B------:R-:W-:Y:S02]  /*28a20*/  F2FP.F16.E4M3.UNPACK_B R13, R3 ;  /* 0x00000003ff0d723e */ /* 0x000fe400020006ff */
[----:B------:R-:W-:Y:S01]  /*28a30*/  F2FP.F16.E4M3.UNPACK_B R15, R4 ;  /* 0x00000004ff0f723e */ /* 0x000fe200020006ff */
[----:B---3--:R-:W-:Y:S04]  /*28a40*/  STL.64 [R1+0x17a0], R18 ;  /* 0x0017a01201007387 */ /* 0x008fe80000100a00 */
[----:B--2---:R0:W-:Y:S04]  /*28a50*/  STL.64 [R1+0x1798], R16 ;  /* 0x0017981001007387 */ /* 0x0041e80000100a00 */
[----:B0-----:R-:W2:Y:S04]  /*28a60*/  LDL.LU.64 R16, [R1+0x360] ;  /* 0x0003600001107983 */ /* 0x001ea80000300a00 */
[----:B------:R-:W2:Y:S04]  /*28a70*/  LDL.LU.64 R18, [R1+0x368] ;  /* 0x0003680001127983 */ /* 0x000ea80000300a00 */
[----:B------:R-:W-:Y:S04]  /*28a80*/  STL.64 [R1+0x1790], R10 ;  /* 0x0017900a01007387 */ /* 0x000fe80000100a00 */
[----:B------:R-:W-:Y:S04]  /*28a90*/  STL.64 [R1+0x1788], R8 ;  /* 0x0017880801007387 */ /* 0x000fe80000100a00 */
[----:B------:R-:W0:Y:S01]  /*28aa0*/  LDSM.16.M88.4 R8, [R24+UR7+0x1800] ;  /* 0x001800071808783b */ /* 0x000e220008000200 */
[----:B------:R-:W-:-:S02]  /*28ab0*/  F2FP.F16.E4M3.UNPACK_B R12, R0 ;  /* 0x00000000ff0c723e */ /* 0x000fc400020006ff */
[----:B------:R-:W-:Y:S02]  /*28ac0*/  F2FP.F16.E4M3.UNPACK_B R14, R2 ;  /* 0x00000002ff0e723e */ /* 0x000fe400020006ff */
[----:B------:R-:W-:Y:S02]  /*28ad0*/  F2FP.F16.E4M3.UNPACK_B R22, R22 ;  /* 0x00000016ff16723e */ /* 0x000fe400020006ff */
[----:B------:R-:W-:Y:S01]  /*28ae0*/  F2FP.F16.E4M3.UNPACK_B R23, R23 ;  /* 0x00000017ff17723e */ /* 0x000fe200020006ff */
[----:B------:R-:W-:Y:S04]  /*28af0*/  STL [R1+0x1760], R20 ;  /* 0x0017601401007387 */ /* 0x000fe80000100800 */
[----:B0-----:R0:W-:Y:S04]  /*28b00*/  STL.64 [R1+0x290], R8 ;  /* 0x0002900801007387 */ /* 0x0011e80000100a00 */
[----:B------:R-:W-:Y:S04]  /*28b10*/  STL.64 [R1+0x298], R10 ;  /* 0x0002980a01007387 */ /* 0x000fe80000100a00 */
[----:B------:R-:W-:Y:S01]  /*28b20*/  STL.64 [R1+0x18], R22 ;  /* 0x0000181601007387 */ /* 0x000fe20000100a00 */
[----:B------:R-:W-:Y:S01]  /*28b30*/  IMAD.MOV.U32 R3, RZ, RZ, R9 ;  /* 0x000000ffff037224 */ /* 0x000fe200078e0009 */
[----:B0-----:R-:W-:Y:S01]  /*28b40*/  F2FP.F16.E4M3.UNPACK_B R9, R5 ;  /* 0x00000005ff09723e */ /* 0x001fe200020006ff */
[----:B--2---:R-:W-:-:S15]  /*28b50*/  HMMA.16816.F32 R16, R12, R22, R16 ;  /* 0x000000160c10723c */ /* 0x004fde0000001810 */
[----:B------:R-:W-:-:S04]  /*28b60*/  NOP ;  /* 0x0000000000007918 */ /* 0x000fc80000000000 */
[----:B------:R-:W-:Y:S04]  /*28b70*/  STL.64 [R1+0x50], R16 ;  /* 0x0000501001007387 */ /* 0x000fe80000100a00 */
[----:B------:R-:W-:Y:S04]  /*28b80*/  STL.64 [R1+0x58], R18 ;  /* 0x0000581201007387 */ /* 0x000fe80000100a00 */
[----:B------:R-:W0:Y:S04]  /*28b90*/  LDSM.16.M88.4 R16, [R24+UR7+0x1c00] ;  /* 0x001c00071810783b */ /* 0x000e280008000200 */
[----:B0-----:R-:W-:Y:S04]  /*28ba0*/  STL.64 [R1+0x2a0], R16 ;  /* 0x0002a01001007387 */ /* 0x001fe80000100a00 */
[----:B------:R0:W-:Y:S01]  /*28bb0*/  STL.64 [R1+0x2a8], R18 ;  /* 0x0002a81201007387 */ /* 0x0001e20000100a00 */
[----:B------:R-:W-:-:S02]  /*28bc0*/  IMAD.MOV.U32 R4, RZ, RZ, R16 ;  /* 0x000000ffff047224 */ /* 0x000fc400078e0010 */
[----:B------:R-:W-:Y:S01]  /*28bd0*/  IMAD.MOV.U32 R5, RZ, RZ, R17 ;  /* 0x000000ffff057224 */ /* 0x000fe200078e0011 */
[----:B0-----:R-:W2:Y:S04]  /*28be0*/  LDL.LU.64 R18, [R1+0x17a0] ;  /* 0x0017a00001127983 */ /* 0x001ea80000300a00 */
[----:B------:R-:W2:Y:S01]  /*28bf0*/  LDL.LU.64 R16, [R1+0x1798] ;  /* 0x0017980001107983 */ /* 0x000ea20000300a00 */
[----:B------:R-:W-:Y:S01]  /*28c00*/  IMAD.MOV.U32 R2, RZ, RZ, R8 ;  /* 0x000000ffff027224 */ /* 0x000fe200078e0008 */
[----:B------:R-:W-:-:S05]  /*28c10*/  F2FP.F16.E4M3.UNPACK_B R8, R25 ;  /* 0x00000019ff08723e */ /* 0x000fca00020006ff */
[----:B------:R2:W-:Y:S01]  /*28c20*/  STL.64 [R1+0x10], R8 ;  /* 0x0000100801007387 */ /* 0x0005e20000100a00 */
[----:B------:R-:W-:Y:S01]  /*28c30*/  F2FP.F16.E4M3.UNPACK_B R22, R7 ;  /* 0x00000007ff16723e */ /* 0x000fe200020006ff */
[----:B--2---:R-:W-:Y:S02]  /*28c40*/  HMMA.16816.F32 R8, R12, R8, R16 ;  /* 0x000000080c08723c */ /* 0x004fe40000001810 */
[----:B------:R-:W2:-:S15]  /*28c50*/  LDL.LU.64 R16, [R1+0x3d0] ;  /* 0x0003d00001107983 */ /* 0x000e9e0000300a00 */
[----:B------:R-:W-:Y:S02]  /*28c60*/  NOP ;  /* 0x0000000000007918 */ /* 0x000fe40000000000 */
[----:B------:R-:W-:Y:S04]  /*28c70*/  STL.64 [R1+0x70], R8 ;  /* 0x0000700801007387 */ /* 0x000fe80000100a00 */
[----:B------:R-:W-:Y:S04]  /*28c80*/  STL.64 [R1+0x78], R10 ;  /* 0x0000780a01007387 */ /* 0x000fe80000100a00 */
[----:B------:R-:W-:Y:S04]  /*28c90*/  STL [R1+0x8], R22 ;  /* 0x0000081601007387 */ /* 0x000fe80000100800 */
[----:B------:R-:W3:Y:S01]  /*28ca0*/  LDL.LU.64 R18, [R1+0x3d8] ;  /* 0x0003d80001127983 */ /* 0x000ee20000300a00 */
[----:B------:R-:W-:-:S03]  /*28cb0*/  F2FP.F16.E4M3.UNPACK_B R23, R6 ;  /* 0x00000006ff17723e */ /* 0x000fc600020006ff */
[----:B------:R-:W0:Y:S04]  /*28cc0*/  LDSM.16.M88.4 R8, [R24+UR7+0x2000] ;  /* 0x002000071808783b */ /* 0x000e280008000200 */
[----:B---3--:R-:W-:Y:S04]  /*28cd0*/  STL.64 [R1+0x1770], R18 ;  /* 0x0017701201007387 */ /* 0x008fe80000100a00 */
[----:B------:R-:W-:Y:S04]  /*28ce0*/  STL [R1+0xc], R23 ;  /* 0x00000c1701007387 */ /* 0x000fe80000100800 */
[----:B--2---:R1:W-:Y:S04]  /*28cf0*/  STL.64 [R1+0x1768], R16 ;  /* 0x0017681001007387 */ /* 0x0043e80000100a00 */
[----:B-1----:R-:W2:Y:S04]  /*28d00*/  LDL.LU.64 R16, [R1+0x3b0] ;  /* 0x0003b00001107983 */ /* 0x002ea80000300a00 */
[----:B------:R-:W3:Y:S01]  /*28d10*/  LDL.LU.64 R18, [R1+0x3b8] ;  /* 0x0003b80001127983 */ /* 0x000ee20000300a00 */
[----:B0-----:R-:W-:-:S02]  /*28d20*/  IMAD.MOV.U32 R6, RZ, RZ, R8 ;  /* 0x000000ffff067224 */ /* 0x001fc400078e0008 */
[----:B------:R-:W-:Y:S01]  /*28d30*/  IMAD.MOV.U32 R7, RZ, RZ, R9 ;  /* 0x000000ffff077224 */ /* 0x000fe200078e0009 */
[----:B---3--:R-:W-:Y:S04]  /*28d40*/  STL.64 [R1+0x1780], R18 ;  /* 0x0017801201007387 */ /* 0x008fe80000100a00 */
[----:B--2---:R0:W-:Y:S04]  /*28d50*/  STL.64 [R1+0x1778], R16 ;  /* 0x0017781001007387 */ /* 0x0041e80000100a00 */
[----:B0-----:R-:W2:Y:S04]  /*28d60*/  LDL.LU.64 R16, [R1+0x390] ;  /* 0x0003900001107983 */ /* 0x001ea80000300a00 */
[----:B------:R-:W2:Y:S04]  /*28d70*/  LDL.LU.64 R18, [R1+0x398] ;  /* 0x0003980001127983 */ /* 0x000ea80000300a00 */
[----:B------:R-:W-:Y:S04]  /*28d80*/  STL.64 [R1+0x2b0], R8 ;  /* 0x0002b00801007387 */ /* 0x000fe80000100a00 */
[----:B------:R0:W-:Y:S04]  /*28d90*/  STL.64 [R1+0x2b8], R10 ;  /* 0x0002b80a01007387 */ /* 0x0001e80000100a00 */
[----:B0-----:R-:W3:Y:S04]  /*28da0*/  LDL.LU.64 R10, [R1+0x1790] ;  /* 0x00179000010a7983 */ /* 0x001ee80000300a00 */
[----:B------:R-:W4:Y:S01]  /*28db0*/  LDL.LU.64 R8, [R1+0x1788] ;  /* 0x0017880001087983 */ /* 0x000f220000300a00 */
[----:B------:R-:W-:Y:S01]  /*28dc0*/  F2FP.F16.E4M3.UNPACK_B R20, R21 ;  /* 0x00000015ff14723e */ /* 0x000fe200020006ff */
[----:B--2---:R-:W-:-:S15]  /*28dd0*/  HMMA.16816.F32 R16, R12, R22, R16 ;  /* 0x000000160c10723c */ /* 0x004fde0000001810 */
[----:B------:R-:W-:-:S04]  /*28de0*/  NOP ;  /* 0x0000000000007918 */ /* 0x000fc80000000000 */
[----:B------:R-:W-:Y:S04]  /*28df0*/  STL.64 [R1+0x90], R16 ;  /* 0x0000901001007387 */ /* 0x000fe80000100a00 */
[----:B------:R-:W-:Y:S04]  /*28e00*/  STL.64 [R1+0x98], R18 ;  /* 0x0000981201007387 */ /* 0x000fe80000100a00 */
[----:B------:R-:W0:Y:S01]  /*28e10*/  LDSM.16.M88.4 R16, [R24+UR7+0x2400] ;  /* 0x002400071810783b */ /* 0x000e220008000200 */
[----:B----4-:R-:W-:-:S03]  /*28e20*/  F2FP.F16.E4M3.UNPACK_B R21, R8 ;  /* 0x00000008ff15723e */ /* 0x010fc600020006ff */
[----:B0-----:R-:W-:Y:S04]  /*28e30*/  STL.64 [R1+0x2c0], R16 ;  /* 0x0002c01001007387 */ /* 0x001fe80000100a00 */
[----:B------:R0:W-:Y:S01]  /*28e40*/  STL.64 [R1+0x2c8], R18 ;  /* 0x0002c81201007387 */ /* 0x0001e20000100a00 */
[----:B------:R-:W-:Y:S02]  /*28e50*/  IMAD.MOV.U32 R8, RZ, RZ, R16 ;  /* 0x000000ffff087224 */ /* 0x000fe400078e0010 */
[----:B------:R-:W-:Y:S01]  /*28e60*/  IMAD.MOV.U32 R0, RZ, RZ, R17 ;  /* 0x000000ffff007224 */ /* 0x000fe200078e0011 */
[----:B0-----:R-:W2:Y:S04]  /*28e70*/  LDL.LU.64 R18, [R1+0x1780] ;  /* 0x0017800001127983 */ /* 0x001ea80000300a00 */
[----:B------:R-:W2:Y:S04]  /*28e80*/  LDL.LU.64 R16, [R1+0x1778] ;  /* 0x0017780001107983 */ /* 0x000ea80000300a00 */
[----:B------:R2:W-:Y:S01]  /*28e90*/  STL.64 [R1], R20 ;  /* 0x0000001401007387 */ /* 0x0005e20000100a00 */
[----:B---3--:R-:W-:Y:S01]  /*28ea0*/  F2FP.F16.E4M3.UNPACK_B R29, R10 ;  /* 0x0000000aff1d723e */ /* 0x008fe200020006ff */
[----:B--2---:R-:W-:Y:S02]  /*28eb0*/  HMMA.16816.F32 R20, R12, R20, R16 ;  /* 0x000000140c14723c */ /* 0x004fe40000001810 */
[----:B------:R-:W2:Y:S04]  /*28ec0*/  LDL.LU.64 R18, [R1+0x1770] ;  /* 0x0017700001127983 */ /* 0x000ea80000300a00 */
[----:B------:R-:W2:-:S13]  /*28ed0*/  LDL.LU.64 R16, [R1+0x1768] ;  /* 0x0017680001107983 */ /* 0x000e9a0000300a00 */
[----:B------:R-:W-:Y:S04]  /*28ee0*/  STL.64 [R1+0xb0], R20 ;  /* 0x0000b01401007387 */ /* 0x000fe80000100a00 */
[----:B------:R-:W-:Y:S04]  /*28ef0*/  STL.64 [R1+0xb8], R22 ;  /* 0x0000b81601007387 */ /* 0x000fe80000100a00 */
[----:B------:R-:W0:Y:S04]  /*28f00*/  LDSM.16.M88.4 R20, [R24+UR7+0x2800] ;  /* 0x002800071814783b */ /* 0x000e280008000200 */
[----:B0-----:R0:W-:Y:S01]  /*28f10*/  STL.64 [R1+0x2d0], R20 ;  /* 0x0002d01401007387 */ /* 0x0011e20000100a00 */
[----:B------:R-:W-:-:S03]  /*28f20*/  IMAD.MOV.U32 R10, RZ, RZ, R20 ;  /* 0x000000ffff0a7224 */ /* 0x000fc600078e0014 */
[----:B------:R1:W-:Y:S04]  /*28f30*/  STL.64 [R1+0x2d8], R22 ;  /* 0x0002d81601007387 */ /* 0x0003e80000100a00 */
[----:B0-----:R-:W3:Y:S01]  /*28f40*/  LDL.LU R20, [R1+0x1760] ;  /* 0x0017600001147983 */ /* 0x001ee20000300800 */
[----:B------:R-:W-:Y:S01]  /*28f50*/  F2FP.F16.E4M3.UNPACK_B R28, R11 ;  /* 0x0000000bff1c723e */ /* 0x000fe200020006ff */
[----:B------:R-:W-:Y:S01]  /*28f60*/  IMAD.MOV.U32 R11, RZ, RZ, R21 ;  /* 0x000000ffff0b7224 */ /* 0x000fe200078e0015 */
[----:B------:R-:W-:-:S04]  /*28f70*/  F2FP.F16.E4M3.UNPACK_B R27, R9 ;  /* 0x00000009ff1b723e */ /* 0x000fc800020006ff */
[----:B------:R-:W-:Y:S04]  /*28f80*/  STL.64 [R1+0x1748], R10 ;  /* 0x0017480a01007387 */ /* 0x000fe80000100a00 */
[----:B------:R-:W-:Y:S04]  /*28f90*/  STL [R1+0x1740], R8 ;  /* 0x0017400801007387 */ /* 0x000fe80000100800 */
[----:B------:R-:W0:Y:S01]  /*28fa0*/  LDSM.16.M88.4 R8, [R24+UR7+0x2c00] ;  /* 0x002c00071808783b */ /* 0x000e220008000200 */
[----:B--2---:R-:W-:Y:S01]  /*28fb0*/  HMMA.16816.F32 R16, R12, R28, R16 ;  /* 0x0000001c0c10723c */ /* 0x004fe20000001810 */
[----:B---3--:R-:W-:-:S02]  /*28fc0*/  F2FP.F16.E4M3.UNPACK_B R26, R20 ;  /* 0x00000014ff1a723e */ /* 0x008fc400020006ff */
[----:B------:R-:W2:-:S15]  /*28fd0*/  LDL.LU.64 R20, [R1+0x110] ;  /* 0x0001100001147983 */ /* 0x000e9e0000300a00 */
[----:B------:R-:W-:Y:S01]  /*28fe0*/  NOP ;  /* 0x0000000000007918 */ /* 0x000fe20000000000 */
[----:B------:R3:W-:Y:S04]  /*28ff0*/  STL.64 [R1+0xd0], R16 ;  /* 0x0000d01001007387 */ /* 0x0007e80000100a00 */
[----:B------:R-:W-:Y:S04]  /*29000*/  STL.64 [R1+0xd8], R18 ;  /* 0x0000d81201007387 */ /* 0x000fe80000100a00 */
[----:B-1----:R-:W2:Y:S04]  /*29010*/  LDL.LU.64 R22, [R1+0x118] ;  /* 0x0001180001167983 */ /* 0x002ea80000300a00 */
[----:B0-----:R0:W-:Y:S04]  /*29020*/  STL.64 [R1+0x2e0], R8 ;  /* 0x0002e00801007387 */ /* 0x0011e80000100a00 */
[----:B------:R1:W-:Y:S01]  /*29030*/  STL.64 [R1+0x2e8], R10 ;  /* 0x0002e80a01007387 */ /* 0x0003e20000100a00 */
[----:B---3--:R-:W-:-:S02]  /*29040*/  IMAD.MOV.U32 R16, RZ, RZ, R8 ;  /* 0x000000ffff107224 */ /* 0x008fc400078e0008 */
[----:B------:R-:W-:Y:S02]  /*29050*/  IMAD.MOV.U32 R17, RZ, RZ, R9 ;  /* 0x000000ffff117224 */ /* 0x000fe400078e0009 */
[----:B0-----:R-:W3:Y:S04]  /*29060*/  LDL.LU.64 R8, [R1+0x130] ;  /* 0x0001300001087983 */ /* 0x001ee80000300a00 */
[----:B-1----:R-:W4:Y:S04]  /*29070*/  LDL.LU.64 R10, [R1+0x138] ;  /* 0x00013800010a7983 */ /* 0x002f280000300a00 */
[----:B----4-:R-:W-:Y:S04]  /*29080*/  STL.64 [R1+0x1758], R10 ;  /* 0x0017580a01007387 */ /* 0x010fe80000100a00 */
[----:B---3--:R0:W-:Y:S04]  /*29090*/  STL.64 [R1+0x1750], R8 ;  /* 0x0017500801007387 */ /* 0x0081e80000100a00 */
[----:B0-----:R-:W3:Y:S04]  /*290a0*/  LDL.LU.64 R8, [R1+0xf0] ;  /* 0x0000f00001087983 */ /* 0x001ee80000300a00 */
[----:B------:R-:W3:Y:S01]  /*290b0*/  LDL.LU.64 R10, [R1+0xf8] ;  /* 0x0000f800010a7983 */ /* 0x000ee20000300a00 */
[----:B------:R-:W-:-:S02]  /*290c0*/  F2FP.F16.E4M3.UNPACK_B R2, R2 ;  /* 0x00000002ff02723e */ /* 0x000fc400020006ff */
[----:B------:R-:W-:-:S07]  /*290d0*/  F2FP.F16.E4M3.UNPACK_B R3, R3 ;  /* 0x00000003ff03723e */ /* 0x000fce00020006ff */
[C---:B--2---:R-:W-:Y:S08]  /*290e0*/  HMMA.16816.F32 R20, R12.reuse, R2, R20 ;  /* 0x000000020c14723c */ /* 0x044ff00000001814 */
[----:B---3--:R-:W-:-:S15]  /*290f0*/  HMMA.16816.F32 R8, R12, R26, R8 ;  /* 0x0000001a0c08723c */ /* 0x008fde0000001808 */
[----:B------:R-:W-:-:S04]  /*29100*/  NOP ;  /* 0x0000000000007918 */ /* 0x000fc80000000000 */
[----:B------:R-:W-:Y:S04]  /*29110*/  STL.64 [R1+0xf0], R8 ;  /* 0x0000f00801007387 */ /* 0x000fe80000100a00 */
[----:B------:R-:W-:Y:S04]  /*29120*/  STL.64 [R1+0xf8], R10 ;  /* 0x0000f80a01007387 */ /* 0x000fe80000100a00 */
[----:B------:R-:W0:Y:S04]  /*29130*/  LDSM.16.M88.4 R8, [R24+UR7+0x3000] ;  /* 0x003000071808783b */ /* 0x000e280008000200 */
[----:B0-----:R-:W-:Y:S01]  /*29140*/  STL.64 [R1+0x2f0], R8 ;  /* 0x0002f00801007387 */ /* 0x001fe20000100a00 */
[----:B------:R-:W-:-:S03]  /*29150*/  IMAD.MOV.U32 R18, RZ, RZ, R8 ;  /* 0x000000ffff127224 */ /* 0x000fc600078e0008 */
[----:B------:R-:W-:Y:S01]  /*29160*/  STL.64 [R1+0x2f8], R10 ;  /* 0x0002f80a01007387 */ /* 0x000fe20000100a00 */
[----:B------:R-:W-:-:S03]  /*29170*/  IMAD.MOV.U32 R19, RZ, RZ, R9 ;  /* 0x000000ffff137224 */ /* 0x000fc600078e0009 */
[----:B------:R-:W0:Y:S04]  /*29180*/  LDSM.16.M88.4 R8, [R24+UR7+0x3400] ;  /* 0x003400071808783b */ /* 0x000e280008000200 */
[----:B------:R-:W-:Y:S04]  /*29190*/  STL.64 [R1+0x1738], R18 ;  /* 0x0017381201007387 */ /* 0x000fe80000100a00 */
[----:B------:R1:W-:Y:S04]  /*291a0*/  STL.64 [R1+0x1730], R16 ;  /* 0x0017301001007387 */ /* 0x0003e80000100a00 */
[----:B-1----:R-:W2:Y:S04]  /*291b0*/  LDL.LU.64 R16, [R1+0x150] ;  /* 0x0001500001107983 */ /* 0x002ea80000300a00 */
[----:B------:R-:W2:Y:S04]  /*291c0*/  LDL.LU.64 R18, [R1+0x158] ;  /* 0x0001580001127983 */ /* 0x000ea80000300a00 */
[----:B------:R1:W-:Y:S04]  /*291d0*/  STL.64 [R1+0x110], R20 ;  /* 0x0001101401007387 */ /* 0x0003e80000100a00 */
[----:B------:R-:W-:Y:S04]  /*291e0*/  STL.64 [R1+0x118], R22 ;  /* 0x0001181601007387 */ /* 0x000fe80000100a00 */
[----:B0-----:R-:W-:Y:S04]  /*291f0*/  STL.64 [R1+0x300], R8 ;  /* 0x0003000801007387 */ /* 0x001fe80000100a00 */
[----:B------:R0:W-:Y:S01]  /*29200*/  STL.64 [R1+0x308], R10 ;  /* 0x0003080a01007387 */ /* 0x0001e20000100a00 */
[----:B-1----:R-:W-:-:S02]  /*29210*/  IMAD.MOV.U32 R20, RZ, RZ, R8 ;  /* 0x000000ffff147224 */ /* 0x002fc400078e0008 */
[----:B------:R-:W-:Y:S01]  /*29220*/  IMAD.MOV.U32 R21, RZ, RZ, R9 ;  /* 0x000000ffff157224 */ /* 0x000fe200078e0009 */
[----:B0-----:R-:W3:Y:S04]  /*29230*/  LDL.LU.64 R10, [R1+0x1758] ;  /* 0x00175800010a7983 */ /* 0x001ee80000300a00 */
[----:B------:R-:W3:Y:S01]  /*29240*/  LDL.LU.64 R8, [R1+0x1750] ;  /* 0x0017500001087983 */ /* 0x000ee20000300a00 */
[----:B------:R-:W-:Y:S02]  /*29250*/  F2FP.F16.E4M3.UNPACK_B R4, R4 ;  /* 0x00000004ff04723e */ /* 0x000fe400020006ff */
[----:B------:R-:W-:Y:S02]  /*29260*/  F2FP.F16.E4M3.UNPACK_B R5, R5 ;  /* 0x00000005ff05723e */ /* 0x000fe400020006ff */
[----:B------:R-:W-:-:S02]  /*29270*/  F2FP.F16.E4M3.UNPACK_B R6, R6 ;  /* 0x00000006ff06723e */ /* 0x000fc400020006ff */
[----:B------:R-:W-:-:S03]  /*29280*/  F2FP.F16.E4M3.UNPACK_B R7, R7 ;  /* 0x00000007ff07723e */ /* 0x000fc600020006ff */
[----:B---3--:R-:W-:-:S15]  /*29290*/  HMMA.16816.F32 R8, R12, R4, R8 ;  /* 0x000000040c08723c */ /* 0x008fde0000001808 */
[----:B------:R-:W-:-:S04]  /*292a0*/  NOP ;  /* 0x0000000000007918 */ /* 0x000fc80000000000 */
[----:B------:R-:W-:Y:S04]  /*292b0*/  STL.64 [R1+0x130], R8 ;  /* 0x0001300801007387 */ /* 0x000fe80000100a00 */
[----:B------:R-:W-:Y:S04]  /*292c0*/  STL.64 [R1+0x138], R10 ;  /* 0x0001380a01007387 */ /* 0x000fe80000100a00 */
[----:B------:R-:W0:Y:S01]  /*292d0*/  LDSM.16.M88.4 R8, [R24+UR7+0x3800] ;  /* 0x003800071808783b */ /* 0x000e220008000200 */
[----:B--2---:R-:W-:Y:S03]  /*292e0*/  HMMA.16816.F32 R16, R12, R6, R16 ;  /* 0x000000060c10723c */ /* 0x004fe60000001810 */
[----:B0-----:R-:W-:Y:S04]  /*292f0*/  STL.64 [R1+0x310], R8 ;  /* 0x0003100801007387 */ /* 0x001fe80000100a00 */
[----:B------:R0:W-:Y:S01]  /*29300*/  STL.64 [R1+0x318], R10 ;  /* 0x0003180a01007387 */ /* 0x0001e20000100a00 */
[----:B------:R-:W-:-:S02]  /*29310*/  IMAD.MOV.U32 R22, RZ, RZ, R8 ;  /* 0x000000ffff167224 */ /* 0x000fc400078e0008 */
[----:B------:R-:W-:Y:S01]  /*29320*/  IMAD.MOV.U32 R23, RZ, RZ, R9 ;  /* 0x000000ffff177224 */ /* 0x000fe200078e0009 */
[----:B0-----:R-:W2:Y:S04]  /*29330*/  LDL.LU.64 R10, [R1+0x1748] ;  /* 0x00174800010a7983 */ /* 0x001ea80000300a00 */
[----:B------:R-:W3:Y:S04]  /*29340*/  LDL.LU R8, [R1+0x1740] ;  /* 0x0017400001087983 */ /* 0x000ee80000300800 */
[----:B------:R0:W-:Y:S04]  /*29350*/  STL.64 [R1+0x1678], R6 ;  /* 0x0016780601007387 */ /* 0x0001e80000100a00 */
[----:B------:R1:W-:Y:S04]  /*29360*/  STL.64 [R1+0x1670], R4 ;  /* 0x0016700401007387 */ /* 0x0003e80000100a00 */
[----:B------:R-:W-:Y:S04]  /*29370*/  STL.64 [R1+0x150], R16 ;  /* 0x0001501001007387 */ /* 0x000fe80000100a00 */
[----:B------:R-:W-:Y:S01]  /*29380*/  STL.64 [R1+0x158], R18 ;  /* 0x0001581201007387 */ /* 0x000fe20000100a00 */
[----:B------:R-:W-:-:S03]  /*29390*/  F2FP.F16.E4M3.UNPACK_B R9, R0 ;  /* 0x00000000ff09723e */ /* 0x000fc600020006ff */
[----:B------:R-:W4:Y:S04]  /*293a0*/  LDSM.16.M88.4 R16, [R24+UR7+0x3c00] ;  /* 0x003c00071810783b */ /* 0x000f280008000200 */
[----:B------:R-:W5:Y:S04]  /*293b0*/  LDL.LU R0, [R1+0x50c] ;  /* 0x00050c0001007983 */ /* 0x000f680000300800 */
[----:B0-----:R-:W2:Y:S04]  /*293c0*/  LDL.LU R6, [R1+0x51c] ;  /* 0x00051c0001067983 */ /* 0x001ea80000300800 */
[----:B-1----:R-:W2:Y:S04]  /*293d0*/  LDL.LU R4, [R1+0x528] ;  /* 0x0005280001047983 */ /* 0x002ea80000300800 */
[----:B------:R-:W2:Y:S04]  /*293e0*/  LDL.LU R5, [R1+0x53c] ;  /* 0x00053c0001057983 */ /* 0x000ea80000300800 */
[----:B------:R-:W2:Y:S01]  /*293f0*/  LDL.LU R7, [R1+0x538] ;  /* 0x0005380001077983 */ /* 0x000ea20000300800 */
[----:B----4-:R-:W-:-:S02]  /*29400*/  IMAD.MOV.U32 R24, RZ, RZ, R16 ;  /* 0x000000ffff187224 */ /* 0x010fc400078e0010 */
[----:B------:R-:W-:Y:S01]  /*29410*/  IMAD.MOV.U32 R25, RZ, RZ, R17 ;  /* 0x000000ffff197224 */ /* 0x000fe200078e0011 */
[----:B--2---:R-:W-:Y:S04]  /*29420*/  STL.64 [R1+0x1708], R6 ;  /* 0x0017080601007387 */ /* 0x004fe80000100a00 */
[----:B------:R0:W-:Y:S04]  /*29430*/  STL.64 [R1+0x1700], R4 ;  /* 0x0017000401007387 */ /* 0x0001e80000100a00 */
[----:B0-----:R-:W2:Y:S04]  /*29440*/  LDL.LU.64 R4, [R1+0x190] ;  /* 0x0001900001047983 */ /* 0x001ea80000300a00 */
[----:B------:R-:W2:Y:S04]  /*29450*/  LDL.LU.64 R6, [R1+0x198] ;  /* 0x0001980001067983 */ /* 0x000ea80000300a00 */
[----:B------:R-:W-:Y:S04]  /*29460*/  STL.64 [R1+0x320], R16 ;  /* 0x0003201001007387 */ /* 0x000fe80000100a00 */
[----:B------:R0:W-:Y:S04]  /*29470*/  STL.64 [R1+0x328], R18 ;  /* 0x0003281201007387 */ /* 0x0001e80000100a00 */
[----:B0-----:R-:W4:Y:S04]  /*29480*/  LDL.LU.64 R18, [R1+0x1738] ;  /* 0x0017380001127983 */ /* 0x001f280000300a00 */
[----:B------:R-:W4:Y:S04]  /*29490*/  LDL.LU.64 R16, [R1+0x1730] ;  /* 0x0017300001107983 */ /* 0x000f280000300a00 */
[----:B------:R-:W-:Y:S04]  /*294a0*/  STL.64 [R1+0x1718], R26 ;  /* 0x0017181a01007387 */ /* 0x000fe80000100a00 */
[----:B------:R0:W-:Y:S04]  /*294b0*/  STL.64 [R1+0x1710], R24 ;  /* 0x0017101801007387 */ /* 0x0001e80000100a00 */
[----:B0-----:R-:W4:Y:S04]  /*294c0*/  LDL.LU.64 R24, [R1+0x170] ;  /* 0x0001700001187983 */ /* 0x001f280000300a00 */
[----:B------:R-:W4:Y:S01]  /*294d0*/  LDL.LU.64 R26, [R1+0x178] ;  /* 0x00017800011a7983 */ /* 0x000f220000300a00 */
[----:B---3--:R-:W-:-:S02]  /*294e0*/  F2FP.F16.E4M3.UNPACK_B R8, R8 ;  /* 0x00000008ff08723e */ /* 0x008fc400020006ff */
[----:B------:R-:W-:Y:S02]  /*294f0*/  F2FP.F16.E4M3.UNPACK_B R10, R10 ;  /* 0x0000000aff0a723e */ /* 0x000fe400020006ff */
[----:B------:R-:W-:-:S07]  /*29500*/  F2FP.F16.E4M3.UNPACK_B R11, R11 ;  /* 0x0000000bff0b723e */ /* 0x000fce00020006ff */
[C---:B--2---:R-:W-:Y:S08]  /*29510*/  HMMA.16816.F32 R4, R12.reuse, R10, R4 ;  /* 0x0000000a0c04723c */ /* 0x044ff00000001804 */
[----:B----4-:R-:W-:-:S15]  /*29520*/  HMMA.16816.F32 R24, R12, R8, R24 ;  /* 0x000000080c18723c */ /* 0x010fde0000001818 */
[----:B------:R-:W-:-:S04]  /*29530*/  NOP ;  /* 0x0000000000007918 */ /* 0x000fc80000000000 */
[----:B------:R-:W-:Y:S04]  /*29540*/  STL.64 [R1+0x170], R24 ;  /* 0x0001701801007387 */ /* 0x000fe80000100a00 */
[----:B------:R-:W-:Y:S04]  /*29550*/  STL.64 [R1+0x178], R26 ;  /* 0x0001781a01007387 */ /* 0x000fe80000100a00 */
[----:B------:R-:W-:Y:S04]  /*29560*/  STL.64 [R1+0x1658], R10 ;  /* 0x0016580a01007387 */ /* 0x000fe80000100a00 */
[----:B------:R0:W-:Y:S04]  /*29570*/  STL.64 [R1+0x1650], R8 ;  /* 0x0016500801007387 */ /* 0x0001e80000100a00 */
[----:B------:R-:W-:Y:S04]  /*29580*/  STL.64 [R1+0x190], R4 ;  /* 0x0001900401007387 */ /* 0x000fe80000100a00 */
[----:B------:R-:W-:Y:S04]  /*29590*/  STL.64 [R1+0x198], R6 ;  /* 0x0001980601007387 */ /* 0x000fe80000100a00 */
[----:B0-----:R-:W2:Y:S04]  /*295a0*/  LDL.LU.64 R8, [R1+0x1b0] ;  /* 0x0001b00001087983 */ /* 0x001ea80000300a00 */
[----:B------:R-:W2:Y:S04]  /*295b0*/  LDL.LU.64 R10, [R1+0x1b8] ;  /* 0x0001b800010a7983 */ /* 0x000ea80000300a00 */
[----:B------:R-:W3:Y:S04]  /*295c0*/  LDL.LU.64 R24, [R1+0x200] ;  /* 0x0002000001187983 */ /* 0x000ee80000300a00 */
[----:B------:R-:W4:Y:S01]  /*295d0*/  LDL.LU.64 R26, [R1+0x208] ;  /* 0x00020800011a7983 */ /* 0x000f220000300a00 */
[----:B------:R-:W-:-:S02]  /*295e0*/  F2FP.F16.E4M3.UNPACK_B R16, R16 ;  /* 0x00000010ff10723e */ /* 0x000fc400020006ff */
[----:B------:R-:W-:Y:S02]  /*295f0*/  F2FP.F16.E4M3.UNPACK_B R17, R17 ;  /* 0x00000011ff11723e */ /* 0x000fe400020006ff */
[----:B------:R-:W-:Y:S02]  /*29600*/  F2FP.F16.E4M3.UNPACK_B R18, R18 ;  /* 0x00000012ff12723e */ /* 0x000fe400020006ff */
[----:B------:R-:W-:Y:S01]  /*29610*/  F2FP.F16.E4M3.UNPACK_B R19, R19 ;  /* 0x00000013ff13723e */ /* 0x000fe200020006ff */
[----:B----4-:R-:W-:Y:S04]  /*29620*/  STL.64 [R1+0x1728], R26 ;  /* 0x0017281a01007387 */ /* 0x010fe80000100a00 */
[----:B---3--:R0:W-:Y:S04]  /*29630*/  STL.64 [R1+0x1720], R24 ;  /* 0x0017201801007387 */ /* 0x0081e80000100a00 */
[----:B0-----:R-:W3:Y:S04]  /*29640*/  LDL.LU.64 R24, [R1+0x1d0] ;  /* 0x0001d00001187983 */ /* 0x001ee80000300a00 */
[----:B------:R-:W3:Y:S01]  /*29650*/  LDL.LU.64 R26, [R1+0x1d8] ;  /* 0x0001d800011a7983 */ /* 0x000ee20000300a00 */
[----:B--2---:R-:W-:Y:S03]  /*29660*/  HMMA.16816.F32 R8, R12, R16, R8 ;  /* 0x000000100c08723c */ /* 0x004fe60000001808 */
[----:B------:R-:W2:Y:S04]  /*29670*/  LDL.LU.64 R4, [R1+0x210] ;  /* 0x0002100001047983 */ /* 0x000ea80000300a00 */
[----:B------:R-:W2:-:S12]  /*29680*/  LDL.LU.64 R6, [R1+0x218] ;  /* 0x0002180001067983 */ /* 0x000e980000300a00 */
[----:B------:R0:W-:Y:S04]  /*29690*/  STL.64 [R1+0x1b0], R8 ;  /* 0x0001b00801007387 */ /* 0x0001e80000100a00 */
[----:B------:R1:W-:Y:S04]  /*296a0*/  STL.64 [R1+0x1b8], R10 ;  /* 0x0001b80a01007387 */ /* 0x0003e80000100a00 */
[----:B0-----:R-:W4:Y:S04]  /*296b0*/  LDL.LU.64 R8, [R1+0x1f0] ;  /* 0x0001f00001087983 */ /* 0x001f280000300a00 */
[----:B-1----:R-:W4:Y:S01]  /*296c0*/  LDL.LU.64 R10, [R1+0x1f8] ;  /* 0x0001f800010a7983 */ /* 0x002f220000300a00 */
[----:B---3--:R-:W-:-:S15]  /*296d0*/  HMMA.16816.F32 R24, R12, R18, R24 ;  /* 0x000000120c18723c */ /* 0x008fde0000001818 */
[----:B------:R-:W-:-:S04]  /*296e0*/  NOP ;  /* 0x0000000000007918 */ /* 0x000fc80000000000 */
[----:B------:R-:W-:Y:S04]  /*296f0*/  STL.64 [R1+0x1d0], R24 ;  /* 0x0001d01801007387 */ /* 0x000fe80000100a00 */
[----:B------:R0:W-:Y:S04]  /*29700*/  STL.64 [R1+0x1d8], R26 ;  /* 0x0001d81a01007387 */ /* 0x0001e80000100a00 */
[----:B0-----:R-:W3:Y:S04]  /*29710*/  LDL.LU.64 R26, [R1+0x1728] ;  /* 0x00172800011a7983 */ /* 0x001ee80000300a00 */
[----:B------:R-:W3:Y:S01]  /*29720*/  LDL.LU.64 R24, [R1+0x1720] ;  /* 0x0017200001187983 */ /* 0x000ee20000300a00 */
[----:B------:R-:W-:-:S02]  /*29730*/  F2FP.F16.E4M3.UNPACK_B R20, R20 ;  /* 0x00000014ff14723e */ /* 0x000fc400020006ff */
[----:B------:R-:W-:Y:S01]  /*29740*/  F2FP.F16.E4M3.UNPACK_B R21, R21 ;  /* 0x00000015ff15723e */ /* 0x000fe200020006ff */
[----:B------:R0:W-:Y:S04]  /*29750*/  STL.64 [R1+0x1638], R18 ;  /* 0x0016381201007387 */ /* 0x0001e80000100a00 */
[----:B0-----:R-:W2:Y:S04]  /*29760*/  LDL.LU R18, [R1+0x520] ;  /* 0x0005200001127983 */ /* 0x001ea80000300800 */
[----:B------:R-:W2:Y:S04]  /*29770*/  LDL.LU R19, [R1+0x530] ;  /* 0x0005300001137983 */ /* 0x000ea80000300800 */
[----:B------:R0:W-:Y:S04]  /*29780*/  STL.64 [R1+0x1630], R16 ;  /* 0x0016301001007387 */ /* 0x0001e80000100a00 */
[----:B0-----:R-:W5:Y:S01]  /*29790*/  LDL.LU R17, [R1+0x510] ;  /* 0x0005100001117983 */ /* 0x001f620000300800 */
[----:B---3--:R-:W-:-:S15]  /*297a0*/  HMMA.16816.F32 R24, R12, R20, R24 ;  /* 0x000000140c18723c */ /* 0x008fde0000001818 */
[----:B------:R-:W-:-:S04]  /*297b0*/  NOP ;  /* 0x0000000000007918 */ /* 0x000fc80000000000 */
[----:B------:R-:W-:Y:S04]  /*297c0*/  STL.64 [R1+0x200], R24 ;  /* 0x0002001801007387 */ /* 0x000fe80000100a00 */
[----:B------:R0:W-:Y:S04]  /*297d0*/  STL.64 [R1+0x208], R26 ;  /* 0x0002081a01007387 */ /* 0x0001e80000100a00 */
[----:B0-----:R-:W3:Y:S04]  /*297e0*/  LDL.LU.64 R26, [R1+0x1718] ;  /* 0x00171800011a7983 */ /* 0x001ee80000300a00 */
[----:B------:R-:W3:Y:S01]  /*297f0*/  LDL.LU.64 R24, [R1+0x1710] ;  /* 0x0017100001187983 */ /* 0x000ee20000300a00 */
[----:B------:R-:W-:-:S02]  /*29800*/  F2FP.F16.E4M3.UNPACK_B R22, R22 ;  /* 0x00000016ff16723e */ /* 0x000fc400020006ff */
[----:B------:R-:W-:-:S07]  /*29810*/  F2FP.F16.E4M3.UNPACK_B R23, R23 ;  /* 0x00000017ff17723e */ /* 0x000fce00020006ff */
[----:B--2---:R-:W-:-:S15]  /*29820*/  HMMA.16816.F32 R4, R12, R22, R4 ;  /* 0x000000160c04723c */ /* 0x004fde0000001804 */
[----:B------:R-:W-:-:S04]  /*29830*/  NOP ;  /* 0x0000000000007918 */ /* 0x000fc80000000000 */
[----:B------:R-:W-:Y:S04]  /*29840*/  STL.64 [R1+0x210], R4 ;  /* 0x0002100401007387 */ /* 0x000fe80000100a00 */
[----:B------:R0:W-:Y:S04]  /*29850*/  STL.64 [R1+0x218], R6 ;  /* 0x0002180601007387 */ /* 0x0001e80000100a00 */
[----:B0-----:R-:W2:Y:S04]  /*29860*/  LDL.LU.64 R6, [R1+0x1708] ;  /* 0x0017080001067983 */ /* 0x001ea80000300a00 */
[----:B------:R-:W2:Y:S04]  /*29870*/  LDL.LU.64 R4, [R1+0x1700] ;  /* 0x0017000001047983 */ /* 0x000ea80000300a00 */
[----:B------:R-:W-:Y:S04]  /*29880*/  STL.64 [R1+0x1648], R22 ;  /* 0x0016481601007387 */ /* 0x000fe80000100a00 */
[----:B------:R-:W-:Y:S01]  /*29890*/  STL.64 [R1+0x1640], R20 ;  /* 0x0016401401007387 */ /* 0x000fe20000100a00 */
[----:B---3--:R-:W-:-:S02]  /*298a0*/  F2FP.F16.E4M3.UNPACK_B R24, R24 ;  /* 0x00000018ff18723e */ /* 0x008fc400020006ff */
[----:B------:R-:W-:-:S07]  /*298b0*/  F2FP.F16.E4M3.UNPACK_B R25, R25 ;  /* 0x00000019ff19723e */ /* 0x000fce00020006ff */
[----:B----4-:R-:W-:Y:S01]  /*298c0*/  HMMA.16816.F32 R8, R12, R24, R8 ;  /* 0x000000180c08723c */ /* 0x010fe20000001808 */
[----:B------:R-:W-:Y:S04]  /*298d0*/  STL [R1+0x162c], R24 ;  /* 0x00162c1801007387 */ /* 0x000fe80000100800 */
[----:B------:R0:W-:-:S14]  /*298e0*/  STL [R1+0x1628], R25 ;  /* 0x0016281901007387 */ /* 0x0001dc0000100800 */
[----:B------:R-:W-:Y:S04]  /*298f0*/  STL.64 [R1+0x1f0], R8 ;  /* 0x0001f00801007387 */ /* 0x000fe80000100a00 */
[----:B------:R-:W-:Y:S04]  /*29900*/  STL.64 [R1+0x1f8], R10 ;  /* 0x0001f80a01007387 */ /* 0x000fe80000100a00 */
[----:B------:R1:W-:Y:S04]  /*29910*/  STL.64 [R1+0x1690], R26 ;  /* 0x0016901a01007387 */ /* 0x0003e80000100a00 */
[----:B0-----:R-:W3:Y:S04]  /*29920*/  LDL.LU.64 R24, [R1+0x160] ;  /* 0x0001600001187983 */ /* 0x001ee80000300a00 */
[----:B-1----:R-:W4:Y:S04]  /*29930*/  LDL.LU.64 R26, [R1+0x168] ;  /* 0x00016800011a7983 */ /* 0x002f280000300a00 */
[----:B----4-:R0:W-:Y:S04]  /*29940*/  STL.64 [R1+0x16a0], R26 ;  /* 0x0016a01a01007387 */ /* 0x0101e80000100a00 */
[----:B0-----:R-:W4:Y:S04]  /*29950*/  LDL.LU R26, [R1] ;  /* 0x00000000011a7983 */ /* 0x001f280000300800 */
[----:B------:R-:W4:Y:S04]  /*29960*/  LDL.LU R27, [R1+0x4] ;  /* 0x00000400011b7983 */ /* 0x000f280000300800 */
[----:B---3--:R0:W-:Y:S04]  /*29970*/  STL.64 [R1+0x1698], R24 ;  /* 0x0016981801007387 */ /* 0x0081e80000100a00 */
[----:B0-----:R-:W3:Y:S04]  /*29980*/  LDL.LU R24, [R1+0x8] ;  /* 0x0000080001187983 */ /* 0x001ee80000300800 */
[----:B------:R-:W3:Y:S04]  /*29990*/  LDL.LU R25, [R1+0xc] ;  /* 0x00000c0001197983 */ /* 0x000ee80000300800 */
[----:B----4-:R0:W-:Y:S04]  /*299a0*/  STL.64 [R1+0x16b8], R26 ;  /* 0x0016b81a01007387 */ /* 0x0101e80000100a00 */
[----:B0-----:R-:W4:Y:S04]  /*299b0*/  LDL.LU R26, [R1+0x10] ;  /* 0x00001000011a7983 */ /* 0x001f280000300800 */
[----:B------:R-:W4:Y:S01]  /*299c0*/  LDL.LU R27, [R1+0x14] ;  /* 0x00001400011b7983 */ /* 0x000f220000300800 */
[----:B--2---:R-:W-:-:S02]  /*299d0*/  IMAD R4, R4, 0x100, R19 ;  /* 0x0000010004047824 */ /* 0x004fc400078e0213 */
[----:B------:R-:W-:Y:S02]  /*299e0*/  IMAD R5, R7, 0x100, R5 ;  /* 0x0000010007057824 */ /* 0x000fe400078e0205 */
[----:B------:R-:W-:Y:S01]  /*299f0*/  IMAD R6, R6, 0x100, R18 ;  /* 0x0000010006067824 */ /* 0x000fe200078e0212 */
[----:B---3--:R0:W-:Y:S01]  /*29a00*/  STL.64 [R1+0x16d0], R24 ;  /* 0x0016d01801007387 */ /* 0x0081e20000100a00 */
[----:B------:R-:W-:Y:S02]  /*29a10*/  IMAD.MOV.U32 R13, RZ, RZ, R4 ;  /* 0x000000ffff0d7224 */ /* 0x000fe400078e0004 */
[----:B------:R-:W-:Y:S01]  /*29a20*/  IMAD.MOV.U32 R15, RZ, RZ, R5 ;  /* 0x000000ffff0f7224 */ /* 0x000fe200078e0005 */
[----:B------:R-:W-:Y:S01]  /*29a30*/  F2FP.F16.E4M3.UNPACK_B R14, R6 ;  /* 0x00000006ff0e723e */ /* 0x000fe200020006ff */
[----:B0-----:R-:W2:Y:S04]  /*29a40*/  LDL.LU R24, [R1+0x18] ;  /* 0x0000180001187983 */ /* 0x001ea80000300800 */
[----:B------:R-:W2:Y:S04]  /*29a50*/  LDL.LU R25, [R1+0x1c] ;  /* 0x00001c0001197983 */ /* 0x000ea80000300800 */
[----:B----4-:R-:W-:Y:S04]  /*29a60*/  STL.64 [R1+0x16e8], R26 ;  /* 0x0016e81a01007387 */ /* 0x010fe80000100a00 */
[----:B------:R-:W3:Y:S04]  /*29a70*/  LDL.LU.64 R4, [R1+0x120] ;  /* 0x0001200001047983 */ /* 0x000ee80000300a00 */
[----:B------:R-:W4:Y:S04]  /*29a80*/  LDL.LU.64 R6, [R1+0x128] ;  /* 0x0001280001067983 */ /* 0x000f280000300a00 */
[----:B----4-:R-:W-:Y:S04]  /*29a90*/  STL.64 [R1+0x1688], R6 ;  /* 0x0016880601007387 */ /* 0x010fe80000100a00 */
[----:B---3--:R0:W-:Y:S04]  /*29aa0*/  STL.64 [R1+0x1680], R4 ;  /* 0x0016800401007387 */ /* 0x0081e80000100a00 */
[----:B0-----:R-:W3:Y:S04]  /*29ab0*/  LDL.LU.64 R4, [R1+0x140] ;  /* 0x0001400001047983 */ /* 0x001ee80000300a00 */
        /* <DEDUP_REMOVED lines=12> */
[----:B------:R-:W4:Y:S01]  /*29b80*/  LDL.LU.64 R6, [R1+0x1c8] ;  /* 0x0001c80001067983 */ /* 0x000f220000300a00 */
[----:B-----5:R-:W-:Y:S01]  /*29b90*/  IMAD R0, R0, 0x100, R17 ;  /* 0x0000010000007824 */ /* 0x020fe200078e0211 */
[----:B------:R-:W-:-:S02]  /*29ba0*/  F2FP.F16.E4M3.UNPACK_B R13, R13 ;  /* 0x0000000dff0d723e */ /* 0x000fc400020006ff */
[----:B------:R-:W-:Y:S01]  /*29bb0*/  F2FP.F16.E4M3.UNPACK_B R15, R15 ;  /* 0x0000000fff0f723e */ /* 0x000fe200020006ff */
[----:B----4-:R-:W-:Y:S04]  /*29bc0*/  STL.64 [R1+0x16f8], R6 ;  /* 0x0016f80601007387 */ /* 0x010fe80000100a00 */
[----:B---3--:R0:W-:Y:S04]  /*29bd0*/  STL.64 [R1+0x16f0], R4 ;  /* 0x0016f00401007387 */ /* 0x0081e80000100a00 */
[----:B0-----:R-:W2:Y:S04]  /*29be0*/  LDL.LU.64 R4, [R1+0x1e0] ;  /* 0x0001e00001047983 */ /* 0x001ea80000300a00 */
[----:B------:R-:W2:Y:S04]  /*29bf0*/  LDL.LU.64 R6, [R1+0x1e8] ;  /* 0x0001e80001067983 */ /* 0x000ea80000300a00 */
[----:B------:R-:W3:Y:S04]  /*29c00*/  LDL.LU.64 R8, [R1+0x3e0] ;  /* 0x0003e00001087983 */ /* 0x000ee80000300a00 */
[----:B------:R-:W4:Y:S01]  /*29c10*/  LDL.LU.64 R10, [R1+0x3e8] ;  /* 0x0003e800010a7983 */ /* 0x000f220000300a00 */
[----:B------:R-:W-:-:S07]  /*29c20*/  F2FP.F16.E4M3.UNPACK_B R12, R0 ;  /* 0x00000000ff0c723e */ /* 0x000fce00020006ff */
[C---:B--2---:R-:W-:Y:S01]  /*29c30*/  HMMA.16816.F32 R24, R12.reuse, R24, R4 ;  /* 0x000000180c18723c */ /* 0x044fe20000001804 */
[----:B----4-:R-:W-:Y:S04]  /*29c40*/  STL.64 [R1+0x1668], R10 ;  /* 0x0016680a01007387 */ /* 0x010fe80000100a00 */
[----:B---3--:R0:W-:Y:S04]  /*29c50*/  STL.64 [R1+0x1660], R8 ;  /* 0x0016600801007387 */ /* 0x0081e80000100a00 */
[----:B0-----:R-:W2:Y:S04]  /*29c60*/  LDL.LU.64 R8, [R1+0x100] ;  /* 0x0001000001087983 */ /* 0x001ea80000300a00 */
[----:B------:R-:W2:Y:S04]  /*29c70*/  LDL.LU.64 R10, [R1+0x108] ;  /* 0x00010800010a7983 */ /* 0x000ea80000300a00 */
[----:B------:R-:W3:Y:S04]  /*29c80*/  LDL.LU.64 R20, [R1+0x3c0] ;  /* 0x0003c00001147983 */ /* 0x000ee80000300a00 */
[----:B------:R-:W3:Y:S04]  /*29c90*/  LDL.LU.64 R22, [R1+0x3c8] ;  /* 0x0003c80001167983 */ /* 0x000ee80000300a00 */
[----:B------:R-:W4:Y:S04]  /*29ca0*/  LDL.LU.64 R16, [R1+0x3a0] ;  /* 0x0003a00001107983 */ /* 0x000f280000300a00 */
[----:B------:R-:W4:Y:S04]  /*29cb0*/  LDL.LU.64 R18, [R1+0x3a8] ;  /* 0x0003a80001127983 */ /* 0x000f280000300a00 */
[----:B------:R-:W5:Y:S04]  /*29cc0*/  LDL.LU.64 R6, [R1+0x16f8] ;  /* 0x0016f80001067983 */ /* 0x000f680000300a00 */
[----:B------:R-:W5:Y:S04]  /*29cd0*/  LDL.LU.64 R4, [R1+0x16f0] ;  /* 0x0016f00001047983 */ /* 0x000f680000300a00 */
[----:B------:R-:W-:Y:S04]  /*29ce0*/  STL.64 [R1+0x1e0], R24 ;  /* 0x0001e01801007387 */ /* 0x000fe80000100a00 */
[----:B------:R0:W-:Y:S04]  /*29cf0*/  STL.64 [R1+0x1e8], R26 ;  /* 0x0001e81a01007387 */ /* 0x0001e80000100a00 */
[----:B0-----:R-:W5:Y:S02]  /*29d00*/  LDL.LU.64 R26, [R1+0x16e8] ;  /* 0x0016e800011a7983 */ /* 0x001f640000300a00 */
[----:B-----5:R-:W-:Y:S02]  /*29d10*/  HMMA.16816.F32 R24, R12, R26, R4 ;  /* 0x0000001a0c18723c */ /* 0x020fe40000001804 */
[----:B------:R-:W5:Y:S04]  /*29d20*/  LDL.LU.64 R6, [R1+0x16e0] ;  /* 0x0016e00001067983 */ /* 0x000f680000300a00 */
[----:B------:R-:W5:-:S13]  /*29d30*/  LDL.LU.64 R4, [R1+0x16d8] ;  /* 0x0016d80001047983 */ /* 0x000f5a0000300a00 */
[----:B------:R0:W-:Y:S04]  /*29d40*/  STL.64 [R1+0x1c0], R24 ;  /* 0x0001c01801007387 */ /* 0x0001e80000100a00 */
[----:B------:R5:W-:Y:S04]  /*29d50*/  STL.64 [R1+0x1c8], R26 ;  /* 0x0001c81a01007387 */ /* 0x000be80000100a00 */
[----:B0-----:R-:W5:Y:S02]  /*29d60*/  LDL.LU.64 R24, [R1+0x16d0] ;  /* 0x0016d00001187983 */ /* 0x001f640000300a00 */
[----:B-----5:R-:W-:Y:S02]  /*29d70*/  HMMA.16816.F32 R24, R12, R24, R4 ;  /* 0x000000180c18723c */ /* 0x020fe40000001804 */
[----:B------:R-:W5:Y:S04]  /*29d80*/  LDL.LU.64 R6, [R1+0x16c8] ;  /* 0x0016c80001067983 */ /* 0x000f680000300a00 */
[----:B------:R-:W5:-:S13]  /*29d90*/  LDL.LU.64 R4, [R1+0x16c0] ;  /* 0x0016c00001047983 */ /* 0x000f5a0000300a00 */
[----:B------:R-:W-:Y:S04]  /*29da0*/  STL.64 [R1+0x1a0], R24 ;  /* 0x0001a01801007387 */ /* 0x000fe80000100a00 */
[----:B------:R0:W-:Y:S04]  /*29db0*/  STL.64 [R1+0x1a8], R26 ;  /* 0x0001a81a01007387 */ /* 0x0001e80000100a00 */
[----:B0-----:R-:W5:Y:S02]  /*29dc0*/  LDL.LU.64 R26, [R1+0x16b8] ;  /* 0x0016b800011a7983 */ /* 0x001f640000300a00 */
[----:B-----5:R-:W-:Y:S02]  /*29dd0*/  HMMA.16816.F32 R24, R12, R26, R4 ;  /* 0x0000001a0c18723c */ /* 0x020fe40000001804 */
[----:B------:R-:W5:Y:S04]  /*29de0*/  LDL.LU.64 R6, [R1+0x16b0] ;  /* 0x0016b00001067983 */ /* 0x000f680000300a00 */
[----:B------:R-:W5:-:S13]  /*29df0*/  LDL.LU.64 R4, [R1+0x16a8] ;  /* 0x0016a80001047983 */ /* 0x000f5a0000300a00 */
[----:B------:R-:W-:Y:S04]  /*29e00*/  STL.64 [R1+0x180], R24 ;  /* 0x0001801801007387 */ /* 0x000fe80000100a00 */
[----:B------:R0:W-:Y:S04]  /*29e10*/  STL.64 [R1+0x188], R26 ;  /* 0x0001881a01007387 */ /* 0x0001e80000100a00 */
[----:B0-----:R-:W2:Y:S04]  /*29e20*/  LDL.LU.64 R26, [R1+0x16a0] ;  /* 0x0016a000011a7983 */ /* 0x001ea80000300a00 */
[----:B------:R-:W2:Y:S02]  /*29e30*/  LDL.LU.64 R24, [R1+0x1698] ;  /* 0x0016980001187983 */ /* 0x000ea40000300a00 */
[----:B--2---:R-:W-:-:S15]  /*29e40*/  HMMA.16816.F32 R24, R12, R28, R24 ;  /* 0x0000001c0c18723c */ /* 0x004fde0000001818 */
[----:B------:R-:W-:-:S04]  /*29e50*/  NOP ;  /* 0x0000000000007918 */ /* 0x000fc80000000000 */
[----:B------:R-:W-:Y:S04]  /*29e60*/  STL.64 [R1+0x160], R24 ;  /* 0x0001601801007387 */ /* 0x000fe80000100a00 */
[----:B------:R0:W-:Y:S04]  /*29e70*/  STL.64 [R1+0x168], R26 ;  /* 0x0001681a01007387 */ /* 0x0001e80000100a00 */
[----:B0-----:R-:W5:Y:S02]  /*29e80*/  LDL.LU.64 R26, [R1+0x1690] ;  /* 0x00169000011a7983 */ /* 0x001f640000300a00 */
[----:B-----5:R-:W-:Y:S02]  /*29e90*/  HMMA.16816.F32 R24, R12, R26, R4 ;  /* 0x0000001a0c18723c */ /* 0x020fe40000001804 */
[----:B------:R-:W2:Y:S04]  /*29ea0*/  LDL.LU.64 R6, [R1+0x1688] ;  /* 0x0016880001067983 */ /* 0x000ea80000300a00 */
[----:B------:R-:W2:-:S13]  /*29eb0*/  LDL.LU.64 R4, [R1+0x1680] ;  /* 0x0016800001047983 */ /* 0x000e9a0000300a00 */
[----:B------:R0:W-:Y:S04]  /*29ec0*/  STL.64 [R1+0x140], R24 ;  /* 0x0001401801007387 */ /* 0x0001e80000100a00 */
[----:B------:R1:W-:Y:S04]  /*29ed0*/  STL.64 [R1+0x148], R26 ;  /* 0x0001481a01007387 */ /* 0x0003e80000100a00 */
[----:B0-----:R-:W5:Y:S04]  /*29ee0*/  LDL.LU.64 R24, [R1+0x350] ;  /* 0x0003500001187983 */ /* 0x001f680000300a00 */
[----:B-1----:R-:W5:Y:S01]  /*29ef0*/  LDL.LU.64 R26, [R1+0x358] ;  /* 0x00035800011a7983 */ /* 0x002f620000300a00 */
[----:B--2---:R-:W-:-:S15]  /*29f00*/  HMMA.16816.F32 R4, R12, R2, R4 ;  /* 0x000000020c04723c */ /* 0x004fde0000001804 */
[----:B------:R-:W-:-:S04]  /*29f10*/  NOP ;  /* 0x0000000000007918 */ /* 0x000fc80000000000 */
        /* <DEDUP_REMOVED lines=8> */
[----:B0-----:R-:W2:Y:S04]  /*29fa0*/  LDL.LU.64 R10, [R1+0x1668] ;  /* 0x00166800010a7983 */ /* 0x001ea80000300a00 */
[----:B------:R-:W2:Y:S02]  /*29fb0*/  LDL.LU.64 R8, [R1+0x1660] ;  /* 0x0016600001087983 */ /* 0x000ea40000300a00 */
[----:B--2---:R-:W-:Y:S02]  /*29fc0*/  HMMA.16816.F32 R4, R12, R6, R8 ;  /* 0x000000060c04723c */ /* 0x004fe40000001808 */
[----:B------:R-:W4:Y:S04]  /*29fd0*/  LDL.LU.64 R10, [R1+0x1658] ;  /* 0x00165800010a7983 */ /* 0x000f280000300a00 */
[----:B------:R-:W3:-:S13]  /*29fe0*/  LDL.LU.64 R8, [R1+0x1650] ;  /* 0x0016500001087983 */ /* 0x000eda0000300a00 */
[----:B------:R0:W-:Y:S04]  /*29ff0*/  STL.64 [R1+0xe0], R4 ;  /* 0x0000e00401007387 */ /* 0x0001e80000100a00 */
[----:B------:R1:W-:Y:S04]  /*2a000*/  STL.64 [R1+0xe8], R6 ;  /* 0x0000e80601007387 */ /* 0x0003e80000100a00 */
[----:B0-----:R-:W2:Y:S04]  /*2a010*/  LDL.LU.64 R4, [R1+0x60] ;  /* 0x0000600001047983 */ /* 0x001ea80000300a00 */
[----:B-1----:R-:W2:Y:S01]  /*2a020*/  LDL.LU.64 R6, [R1+0x68] ;  /* 0x0000680001067983 */ /* 0x002ea20000300a00 */
[C---:B---3--:R-:W-:Y:S08]  /*2a030*/  HMMA.16816.F32 R20, R12.reuse, R8, R20 ;  /* 0x000000080c14723c */ /* 0x048ff00000001814 */
[C---:B----4-:R-:W-:Y:S11]  /*2a040*/  HMMA.16816.F32 R8, R12.reuse, R10, R16 ;  /* 0x0000000a0c08723c */ /* 0x050ff60000001810 */
[----:B------:R-:W-:Y:S04]  /*2a050*/  STL.64 [R1+0xc0], R20 ;  /* 0x0000c01401007387 */ /* 0x000fe80000100a00 */
[----:B------:R0:W-:Y:S04]  /*2a060*/  STL.64 [R1+0xc8], R22 ;  /* 0x0000c81601007387 */ /* 0x0001e80000100a00 */
[----:B0-----:R-:W3:Y:S04]  /*2a070*/  LDL.LU.64 R22, [R1+0x1648] ;  /* 0x0016480001167983 */ /* 0x001ee80000300a00 */
[----:B------:R-:W5:Y:S04]  /*2a080*/  LDL.LU.64 R20, [R1+0x1640] ;  /* 0x0016400001147983 */ /* 0x000f680000300a00 */
[----:B------:R-:W2:Y:S04]  /*2a090*/  LDL.LU.64 R18, [R1+0x1638] ;  /* 0x0016380001127983 */ /* 0x000ea80000300a00 */
[----:B------:R-:W4:Y:S04]  /*2a0a0*/  LDL.LU.64 R16, [R1+0x1630] ;  /* 0x0016300001107983 */ /* 0x000f280000300a00 */
[----:B------:R0:W-:Y:S04]  /*2a0b0*/  STL.64 [R1+0xa0], R8 ;  /* 0x0000a00801007387 */ /* 0x0001e80000100a00 */
[----:B------:R1:W-:Y:S04]  /*2a0c0*/  STL.64 [R1+0xa8], R10 ;  /* 0x0000a80a01007387 */ /* 0x0003e80000100a00 */
[----:B0-----:R-:W4:Y:S04]  /*2a0d0*/  LDL.LU.64 R8, [R1+0x380] ;  /* 0x0003800001087983 */ /* 0x001f280000300a00 */
[----:B-1----:R-:W4:Y:S02]  /*2a0e0*/  LDL.LU.64 R10, [R1+0x388] ;  /* 0x00038800010a7983 */ /* 0x002f240000300a00 */
[C---:B----4-:R-:W-:Y:S08]  /*2a0f0*/  HMMA.16816.F32 R8, R12.reuse, R16, R8 ;  /* 0x000000100c08723c */ /* 0x050ff00000001808 */
[C---:B--2---:R-:W-:Y:S08]  /*2a100*/  HMMA.16816.F32 R16, R12.reuse, R18, R4 ;  /* 0x000000120c10723c */ /* 0x044ff00000001804 */
[C---:B-----5:R-:W-:Y:S03]  /*2a110*/  HMMA.16816.F32 R4, R12.reuse, R20, R24 ;  /* 0x000000140c04723c */ /* 0x060fe60000001818 */
[----:B------:R0:W-:Y:S04]  /*2a120*/  STL.64 [R1+0x80], R8 ;  /* 0x0000800801007387 */ /* 0x0001e80000100a00 */
[----:B------:R1:W-:Y:S04]  /*2a130*/  STL.64 [R1+0x88], R10 ;  /* 0x0000880a01007387 */ /* 0x0003e80000100a00 */
[----:B0-----:R-:W3:Y:S04]  /*2a140*/  LDL.LU.64 R8, [R1+0x340] ;  /* 0x0003400001087983 */ /* 0x001ee80000300a00 */
[----:B------:R-:W-:Y:S04]  /*2a150*/  STL.64 [R1+0x60], R16 ;  /* 0x0000601001007387 */ /* 0x000fe80000100a00 */
[----:B------:R-:W-:Y:S04]  /*2a160*/  STL.64 [R1+0x68], R18 ;  /* 0x0000681201007387 */ /* 0x000fe80000100a00 */
[----:B-1----:R-:W3:Y:S04]  /*2a170*/  LDL.LU.64 R10, [R1+0x348] ;  /* 0x00034800010a7983 */ /* 0x002ee80000300a00 */
[----:B------:R0:W-:Y:S04]  /*2a180*/  STL.64 [R1+0x40], R4 ;  /* 0x0000400401007387 */ /* 0x0001e80000100a00 */
[----:B------:R1:W-:Y:S04]  /*2a190*/  STL.64 [R1+0x48], R6 ;  /* 0x0000480601007387 */ /* 0x0003e80000100a00 */
[----:B------:R-:W2:Y:S04]  /*2a1a0*/  LDL.LU R28, [R1+0x5e8] ;  /* 0x0005e800011c7983 */ /* 0x000ea80000300800 */
[----:B------:R-:W2:Y:S04]  /*2a1b0*/  LDL.LU R0, [R1+0x5e4] ;  /* 0x0005e40001007983 */ /* 0x000ea80000300800 */
[----:B0-----:R-:W4:Y:S04]  /*2a1c0*/  LDL.LU R5, [R1+0x264] ;  /* 0x0002640001057983 */ /* 0x001f280000300800 */
[----:B------:R-:W5:Y:S04]  /*2a1d0*/  LDL.LU R26, [R1+0x280] ;  /* 0x00028000011a7983 */ /* 0x000f680000300800 */
[----:B------:R-:W2:Y:S04]  /*2a1e0*/  LDL.LU R16, [R1+0x90] ;  /* 0x0000900001107983 */ /* 0x000ea80000300800 */
[----:B------:R-:W2:Y:S04]  /*2a1f0*/  LDL.LU R17, [R1+0x94] ;  /* 0x0000940001117983 */ /* 0x000ea80000300800 */
[----:B------:R-:W2:Y:S04]  /*2a200*/  LDL.LU R18, [R1+0x98] ;  /* 0x0000980001127983 */ /* 0x000ea80000300800 */
[----:B------:R-:W2:Y:S04]  /*2a210*/  LDL.LU R19, [R1+0x9c] ;  /* 0x00009c0001137983 */ /* 0x000ea80000300800 */
[----:B------:R-:W3:Y:S04]  /*2a220*/  LDL.LU R24, [R1+0x5f0] ;  /* 0x0005f00001187983 */ /* 0x000ee80000300800 */
[----:B------:R-:W3:Y:S04]  /*2a230*/  LDL.LU R2, [R1+0x5ec] ;  /* 0x0005ec0001027983 */ /* 0x000ee80000300800 */
[----:B------:R-:W3:Y:S04]  /*2a240*/  LDL.LU R25, [R1+0x5f8] ;  /* 0x0005f80001197983 */ /* 0x000ee80000300800 */
[----:B------:R-:W3:Y:S04]  /*2a250*/  LDL.LU R3, [R1+0x5f4] ;  /* 0x0005f40001037983 */ /* 0x000ee80000300800 */
[----:B------:R-:W3:Y:S04]  /*2a260*/  LDL.LU R4, [R1+0x5fc] ;  /* 0x0005fc0001047983 */ /* 0x000ee80000300800 */
[----:B------:R-:W3:Y:S04]  /*2a270*/  LDL.LU R20, [R1+0x234] ;  /* 0x0002340001147983 */ /* 0x000ee80000300800 */
[----:B------:R-:W3:Y:S04]  /*2a280*/  LDL.LU R21, [R1+0x240] ;  /* 0x0002400001157983 */ /* 0x000ee80000300800 */
[----:B-1----:R-:W4:Y:S04]  /*2a290*/  LDL.LU R6, [R1+0x244] ;  /* 0x0002440001067983 */ /* 0x002f280000300800 */
[----:B------:R-:W4:Y:S04]  /*2a2a0*/  LDL.LU R7, [R1+0x260] ;  /* 0x0002600001077983 */ /* 0x000f280000300800 */
[----:B--2---:R-:W-:Y:S04]  /*2a2b0*/  STL.64 [R1+0x1600], R18 ;  /* 0x0016001201007387 */ /* 0x004fe80000100a00 */
[----:B------:R0:W-:Y:S04]  /*2a2c0*/  STL.64 [R1+0x15f8], R16 ;  /* 0x0015f81001007387 */ /* 0x0001e80000100a00 */
[----:B0-----:R-:W2:Y:S04]  /*2a2d0*/  LDL.LU R16, [R1+0x70] ;  /* 0x0000700001107983 */ /* 0x001ea80000300800 */
[----:B------:R-:W2:Y:S04]  /*2a2e0*/  LDL.LU R17, [R1+0x74] ;  /* 0x0000740001117983 */ /* 0x000ea80000300800 */
[----:B------:R-:W2:Y:S04]  /*2a2f0*/  LDL.LU R18, [R1+0x78] ;  /* 0x0000780001127983 */ /* 0x000ea80000300800 */
[----:B------:R-:W2:Y:S01]  /*2a300*/  LDL.LU R19, [R1+0x7c] ;  /* 0x00007c0001137983 */ /* 0x000ea20000300800 */
[----:B---3--:R-:W-:Y:S03]  /*2a310*/  HMMA.16816.F32 R8, R12, R22, R8 ;  /* 0x000000160c08723c */ /* 0x008fe60000001808 */
[----:B--2---:R-:W-:Y:S04]  /*2a320*/  STL.64 [R1+0x1610], R18 ;  /* 0x0016101201007387 */ /* 0x004fe80000100a00 */
[----:B------:R0:W-:Y:S04]  /*2a330*/  STL.64 [R1+0x1608], R16 ;  /* 0x0016081001007387 */ /* 0x0001e80000100a00 */
[----:B0-----:R-:W2:Y:S04]  /*2a340*/  LDL.LU R16, [R1+0x50] ;  /* 0x0000500001107983 */ /* 0x001ea80000300800 */
[----:B------:R-:W2:Y:S04]  /*2a350*/  LDL.LU R17, [R1+0x54] ;  /* 0x0000540001117983 */ /* 0x000ea80000300800 */
[----:B------:R-:W3:Y:S04]  /*2a360*/  LDL.LU R18, [R1+0x58] ;  /* 0x0000580001127983 */ /* 0x000ee80000300800 */
[----:B------:R-:W3:Y:S01]  /*2a370*/  LDL.LU R19, [R1+0x5c] ;  /* 0x00005c0001137983 */ /* 0x000ee20000300800 */
[----:B------:R-:W-:-:S02]  /*2a380*/  IMAD R0, R0, 0x100, R28 ;  /* 0x0000010000007824 */ /* 0x000fc400078e021c */
[----:B------:R-:W-:Y:S02]  /*2a390*/  IMAD R2, R2, 0x100, R24 ;  /* 0x0000010002027824 */ /* 0x000fe400078e0218 */
[----:B------:R-:W-:Y:S01]  /*2a3a0*/  IMAD R3, R3, 0x100, R25 ;  /* 0x0000010003037824 */ /* 0x000fe200078e0219 */
[----:B---3--:R-:W-:Y:S04]  /*2a3b0*/  STL.64 [R1+0x1620], R18 ;  /* 0x0016201201007387 */ /* 0x008fe80000100a00 */
[----:B--2---:R0:W-:Y:S04]  /*2a3c0*/  STL.64 [R1+0x1618], R16 ;  /* 0x0016181001007387 */ /* 0x0041e80000100a00 */
[----:B0-----:R-:W2:Y:S04]  /*2a3d0*/  LDL.LU.64 R16, [R1+0x330] ;  /* 0x0003300001107983 */ /* 0x001ea80000300a00 */
[----:B------:R-:W2:Y:S04]  /*2a3e0*/  LDL.LU.64 R18, [R1+0x338] ;  /* 0x0003380001127983 */ /* 0x000ea80000300a00 */
[----:B------:R-:W3:Y:S04]  /*2a3f0*/  LDL.LU R22, [R1+0x600] ;  /* 0x0006000001167983 */ /* 0x000ee80000300800 */
[----:B------:R-:W2:Y:S04]  /*2a400*/  LDL.LU R23, [R1+0x230] ;  /* 0x0002300001177983 */ /* 0x000ea80000300800 */
[----:B------:R0:W-:Y:S04]  /*2a410*/  STL.64 [R1+0x30], R8 ;  /* 0x0000300801007387 */ /* 0x0001e80000100a00 */
[----:B------:R1:W-:Y:S04]  /*2a420*/  STL.64 [R1+0x38], R10 ;  /* 0x0000380a01007387 */ /* 0x0003e80000100a00 */
[----:B------:R-:W2:Y:S04]  /*2a430*/  LDL.LU R29, [R1+0x254] ;  /* 0x00025400011d7983 */ /* 0x000ea80000300800 */
[----:B------:R-:W2:Y:S04]  /*2a440*/  LDL.LU R27, [R1+0x284] ;  /* 0x00028400011b7983 */ /* 0x000ea80000300800 */
[----:B------:R-:W2:Y:S04]  /*2a450*/  LDL.LU R28, [R1+0x250] ;  /* 0x00025000011c7983 */ /* 0x000ea80000300800 */
[----:B0-----:R-:W2:Y:S04]  /*2a460*/  LDL.LU R8, [R1+0xb0] ;  /* 0x0000b00001087983 */ /* 0x001ea80000300800 */
[----:B------:R-:W2:Y:S04]  /*2a470*/  LDL.LU R9, [R1+0xb4] ;  /* 0x0000b40001097983 */ /* 0x000ea80000300800 */
[----:B-1----:R-:W2:Y:S04]  /*2a480*/  LDL.LU R10, [R1+0xb8] ;  /* 0x0000b800010a7983 */ /* 0x002ea80000300800 */
[----:B------:R-:W2:Y:S04]  /*2a490*/  LDL.LU R11, [R1+0xbc] ;  /* 0x0000bc00010b7983 */ /* 0x000ea80000300800 */
[----:B------:R-:W2:Y:S04]  /*2a4a0*/  LDL.LU R24, [R1+0x162c] ;  /* 0x00162c0001187983 */ /* 0x000ea80000300800 */
[----:B------:R-:W2:Y:S02]  /*2a4b0*/  LDL.LU R25, [R1+0x1628] ;  /* 0x0016280001197983 */ /* 0x000ea40000300800 */
[----:B--2---:R-:W-:Y:S02]  /*2a4c0*/  HMMA.16816.F32 R12, R12, R24, R16 ;  /* 0x000000180c0c723c */ /* 0x004fe40000001810 */
[----:B------:R-:W2:Y:S04]  /*2a4d0*/  LDL.LU.64 R18, [R1+0x1620] ;  /* 0x0016200001127983 */ /* 0x000ea80000300a00 */
[----:B------:R-:W2:Y:S01]  /*2a4e0*/  LDL.LU.64 R16, [R1+0x1618] ;  /* 0x0016180001107983 */ /* 0x000ea20000300a00 */
[----:B---3--:R-:W-:Y:S01]  /*2a4f0*/  IMAD R4, R4, 0x100, R22 ;  /* 0x0000010004047824 */ /* 0x008fe200078e0216 */
[----:B------:R-:W-:-:S02]  /*2a500*/  F2FP.F16.E4M3.UNPACK_B R22, R23.H1 ;  /* 0x00000017ff16723e */ /* 0x000fc400030006ff */
[----:B------:R-:W-:-:S09]  /*2a510*/  F2FP.F16.E4M3.UNPACK_B R23, R20.H1 ;  /* 0x00000014ff17723e */ /* 0x000fd200030006ff */
[----:B------:R0:W-:Y:S04]  /*2a520*/  STL.64 [R1+0x20], R12 ;  /* 0x0000200c01007387 */ /* 0x0001e80000100a00 */
[----:B------:R1:W-:Y:S01]  /*2a530*/  STL.64 [R1+0x28], R14 ;  /* 0x0000280e01007387 */ /* 0x0003e20000100a00 */
[----:B0-----:R-:W-:Y:S02]  /*2a540*/  F2FP.F16.E4M3.UNPACK_B R12, R0 ;  /* 0x00000000ff0c723e */ /* 0x001fe400020006ff */
[----:B-1----:R-:W-:Y:S02]  /*2a550*/  F2FP.F16.E4M3.UNPACK_B R14, R2 ;  /* 0x00000002ff0e723e */ /* 0x002fe400020006ff */
[----:B------:R-:W-:Y:S02]  /*2a560*/  F2FP.F16.E4M3.UNPACK_B R13, R3 ;  /* 0x00000003ff0d723e */ /* 0x000fe400020006ff */
[----:B------:R-:W-:-:S07]  /*2a570*/  F2FP.F16.E4M3.UNPACK_B R15, R4 ;  /* 0x00000004ff0f723e */ /* 0x000fce00020006ff */
[----:B--2---:R-:W-:-:S15]  /*2a580*/  HMMA.16816.F32 R16, R12, R22, R16 ;  /* 0x000000160c10723c */ /* 0x004fde0000001810 */
[----:B------:R-:W-:-:S04]  /*2a590*/  NOP ;  /* 0x0000000000007918 */ /* 0x000fc80000000000 */
[----:B------:R-:W-:Y:S04]  /*2a5a0*/  STL.64 [R1+0x50], R16 ;  /* 0x0000501001007387 */ /* 0x000fe80000100a00 */
[----:B------:R0:W-:Y:S04]  /*2a5b0*/  STL.64 [R1+0x58], R18 ;  /* 0x0000581201007387 */ /* 0x0001e80000100a00 */
[----:B0-----:R-:W2:Y:S04]  /*2a5c0*/  LDL.LU.64 R18, [R1+0x1610] ;  /* 0x0016100001127983 */ /* 0x001ea80000300a00 */
[----:B------:R-:W2:Y:S01]  /*2a5d0*/  LDL.LU.64 R16, [R1+0x1608] ;  /* 0x0016080001107983 */ /* 0x000ea20000300a00 */
[----:B------:R-:W-:-:S02]  /*2a5e0*/  F2FP.F16.E4M3.UNPACK_B R2, R21.H1 ;  /* 0x00000015ff02723e */ /* 0x000fc400030006ff */
[----:B----4-:R-:W-:-:S07]  /*2a5f0*/  F2FP.F16.E4M3.UNPACK_B R3, R6.H1 ;  /* 0x00000006ff03723e */ /* 0x010fce00030006ff */
[----:B--2---:R-:W-:-:S15]  /*2a600*/  HMMA.16816.F32 R16, R12, R2, R16 ;  /* 0x000000020c10723c */ /* 0x004fde0000001810 */
[----:B------:R-:W-:-:S04]  /*2a610*/  NOP ;  /* 0x0000000000007918 */ /* 0x000fc80000000000 */
[----:B------:R-:W-:Y:S04]  /*2a620*/  STL.64 [R1+0x70], R16 ;  /* 0x0000701001007387 */ /* 0x000fe80000100a00 */
[----:B------:R0:W-:Y:S04]  /*2a630*/  STL.64 [R1+0x78], R18 ;  /* 0x0000781201007387 */ /* 0x0001e80000100a00 */
[----:B0-----:R-:W2:Y:S04]  /*2a640*/  LDL.LU.64 R18, [R1+0x1600] ;  /* 0x0016000001127983 */ /* 0x001ea80000300a00 */
[----:B------:R-:W2:Y:S01]  /*2a650*/  LDL.LU.64 R16, [R1+0x15f8] ;  /* 0x0015f80001107983 */ /* 0x000ea20000300a00 */
[----:B------:R-:W-:-:S02]  /*2a660*/  F2FP.F16.E4M3.UNPACK_B R4, R7.H1 ;  /* 0x00000007ff04723e */ /* 0x000fc400030006ff */
[----:B------:R-:W-:Y:S01]  /*2a670*/  F2FP.F16.E4M3.UNPACK_B R5, R5.H1 ;  /* 0x00000005ff05723e */ /* 0x000fe200030006ff */
[----:B------:R-:W-:Y:S02]  /*2a680*/  IMAD.MOV.U32 R20, RZ, RZ, R22 ;  /* 0x000000ffff147224 */ /* 0x000fe400078e0016 */
[----:B------:R-:W-:Y:S02]  /*2a690*/  IMAD.MOV.U32 R22, RZ, RZ, R2 ;  /* 0x000000ffff167224 */ /* 0x000fe400078e0002 */
[----:B------:R-:W-:Y:S01]  /*2a6a0*/  IMAD.MOV.U32 R21, RZ, RZ, R3 ;  /* 0x000000ffff157224 */ /* 0x000fe200078e0003 */
[----:B-----5:R-:W-:Y:S02]  /*2a6b0*/  F2FP.F16.E4M3.UNPACK_B R2, R26.H1 ;  /* 0x0000001aff02723e */ /* 0x020fe400030006ff */
[----:B------:R-:W-:Y:S01]  /*2a6c0*/  F2FP.F16.E4M3.UNPACK_B R3, R27.H1 ;  /* 0x0000001bff03723e */ /* 0x000fe200030006ff */
[----:B------:R-:W-:Y:S02]  /*2a6d0*/  IMAD.MOV.U32 R0, RZ, RZ, R23 ;  /* 0x000000ffff007224 */ /* 0x000fe400078e0017 */
[----:B------:R-:W-:-:S02]  /*2a6e0*/  IMAD.MOV.U32 R24, RZ, RZ, R4 ;  /* 0x000000ffff187224 */ /* 0x000fc400078e0004 */
[----:B------:R-:W-:Y:S01]  /*2a6f0*/  IMAD.MOV.U32 R23, RZ, RZ, R5 ;  /* 0x000000ffff177224 */ /* 0x000fe200078e0005 */
[C---:B--2---:R-:W-:Y:S08]  /*2a700*/  HMMA.16816.F32 R16, R12.reuse, R4, R16 ;  /* 0x000000040c10723c */ /* 0x044ff00000001810 */
[----:B------:R-:W-:Y:S11]  /*2a710*/  HMMA.16816.F32 R4, R12, R2, R8 ;  /* 0x000000020c04723c */ /* 0x000ff60000001808 */
[----:B------:R-:W-:Y:S04]  /*2a720*/  STL.64 [R1+0x90], R16 ;  /* 0x0000901001007387 */ /* 0x000fe80000100a00 */
[----:B------:R-:W-:Y:S04]  /*2a730*/  STL.64 [R1+0x98], R18 ;  /* 0x0000981201007387 */ /* 0x000fe80000100a00 */
[----:B------:R-:W-:Y:S04]  /*2a740*/  STL [R1], R2 ;  /* 0x0000000201007387 */ /* 0x000fe80000100800 */
[----:B------:R-:W-:Y:S04]  /*2a750*/  STL.64 [R1+0x1590], R22 ;  /* 0x0015901601007387 */ /* 0x000fe80000100a00 */
[----:B------:R0:W-:Y:S04]  /*2a760*/  STL.64 [R1+0x1588], R20 ;  /* 0x0015881401007387 */ /* 0x0001e80000100a00 */
[----:B------:R-:W-:Y:S04]  /*2a770*/  STL [R1+0x4], R3 ;  /* 0x0000040301007387 */ /* 0x000fe80000100800 */
[----:B0-----:R-:W2:Y:S04]  /*2a780*/  LDL.LU R20, [R1+0x190] ;  /* 0x0001900001147983 */ /* 0x001ea80000300800 */
[----:B------:R0:W-:Y:S04]  /*2a790*/  STL.64 [R1+0xb0], R4 ;  /* 0x0000b00401007387 */ /* 0x0001e80000100a00 */
[----:B------:R1:W-:Y:S04]  /*2a7a0*/  STL.64 [R1+0xb8], R6 ;  /* 0x0000b80601007387 */ /* 0x0003e80000100a00 */
[----:B------:R-:W2:Y:S04]  /*2a7b0*/  LDL.LU R21, [R1+0x194] ;  /* 0x0001940001157983 */ /* 0x000ea80000300800 */
[----:B------:R-:W3:Y:S04]  /*2a7c0*/  LDL.LU R22, [R1+0x198] ;  /* 0x0001980001167983 */ /* 0x000ee80000300800 */
[----:B------:R-:W3:Y:S04]  /*2a7d0*/  LDL.LU R23, [R1+0x19c] ;  /* 0x00019c0001177983 */ /* 0x000ee80000300800 */
[----:B0-----:R-:W4:Y:S04]  /*2a7e0*/  LDL.LU R5, [R1+0x2a4] ;  /* 0x0002a40001057983 */ /* 0x001f280000300800 */
[----:B-1----:R-:W5:Y:S04]  /*2a7f0*/  LDL.LU R6, [R1+0x2b0] ;  /* 0x0002b00001067983 */ /* 0x002f680000300800 */
[----:B------:R-:W5:Y:S04]  /*2a800*/  LDL.LU R7, [R1+0x2b4] ;  /* 0x0002b40001077983 */ /* 0x000f680000300800 */
[----:B-----5:R-:W-:Y:S04]  /*2a810*/  STL.64 [R1+0x15e0], R6 ;  /* 0x0015e00601007387 */ /* 0x020fe80000100a00 */
[----:B----4-:R-:W-:Y:S04]  /*2a820*/  STL [R1+0x15d8], R5 ;  /* 0x0015d80501007387 */ /* 0x010fe80000100800 */
[----:B------:R-:W4:Y:S04]  /*2a830*/  LDL.LU R8, [R1+0x2c0] ;  /* 0x0002c00001087983 */ /* 0x000f280000300800 */
[----:B------:R-:W5:Y:S04]  /*2a840*/  LDL.LU R9, [R1+0x2c4] ;  /* 0x0002c40001097983 */ /* 0x000f680000300800 */
[----:B------:R-:W4:Y:S04]  /*2a850*/  LDL.LU R10, [R1+0x2d0] ;  /* 0x0002d000010a7983 */ /* 0x000f280000300800 */
[----:B---3--:R-:W-:Y:S04]  /*2a860*/  STL.64 [R1+0x15a0], R22 ;  /* 0x0015a01601007387 */ /* 0x008fe80000100a00 */
[----:B--2---:R0:W-:Y:S04]  /*2a870*/  STL.64 [R1+0x1598], R20 ;  /* 0x0015981401007387 */ /* 0x0041e80000100a00 */
[----:B0-----:R-:W2:Y:S04]  /*2a880*/  LDL.LU R20, [R1+0x170] ;  /* 0x0001700001147983 */ /* 0x001ea80000300800 */
[----:B------:R-:W2:Y:S04]  /*2a890*/  LDL.LU R21, [R1+0x174] ;  /* 0x0001740001157983 */ /* 0x000ea80000300800 */
[----:B------:R-:W3:Y:S04]  /*2a8a0*/  LDL.LU R22, [R1+0x178] ;  /* 0x0001780001167983 */ /* 0x000ee80000300800 */
[----:B------:R-:W3:Y:S04]  /*2a8b0*/  LDL.LU R23, [R1+0x17c] ;  /* 0x00017c0001177983 */ /* 0x000ee80000300800 */
[----:B------:R-:W2:Y:S04]  /*2a8c0*/  LDL.LU R4, [R1+0xf0] ;  /* 0x0000f00001047983 */ /* 0x000ea80000300800 */
[----:B------:R-:W2:Y:S04]  /*2a8d0*/  LDL.LU R5, [R1+0xf4] ;  /* 0x0000f40001057983 */ /* 0x000ea80000300800 */
[----:B------:R-:W2:Y:S04]  /*2a8e0*/  LDL.LU R6, [R1+0xf8] ;  /* 0x0000f80001067983 */ /* 0x000ea80000300800 */
[----:B------:R-:W2:Y:S04]  /*2a8f0*/  LDL.LU R7, [R1+0xfc] ;  /* 0x0000fc0001077983 */ /* 0x000ea80000300800 */
[----:B------:R-:W3:Y:S04]  /*2a900*/  LDL.LU R26, [R1+0x270] ;  /* 0x00027000011a7983 */ /* 0x000ee80000300800 */
[----:B--2---:R-:W-:Y:S04]  /*2a910*/  STL.64 [R1+0x15f0], R6 ;  /* 0x0015f00601007387 */ /* 0x004fe80000100a00 */
[----:B------:R0:W-:Y:S04]  /*2a920*/  STL.64 [R1+0x15e8], R4 ;  /* 0x0015e80401007387 */ /* 0x0001e80000100a00 */
        /* <DEDUP_REMOVED lines=8> */
[----:B---3--:R-:W-:Y:S04]  /*2a9b0*/  STL.64 [R1+0x15b0], R22 ;  /* 0x0015b01601007387 */ /* 0x008fe80000100a00 */
[----:B------:R0:W-:Y:S04]  /*2a9c0*/  STL.64 [R1+0x15a8], R20 ;  /* 0x0015a81401007387 */ /* 0x0001e80000100a00 */
[----:B0-----:R-:W3:Y:S04]  /*2a9d0*/  LDL.LU R20, [R1+0x150] ;  /* 0x0001500001147983 */ /* 0x001ee80000300800 */
[----:B------:R-:W3:Y:S04]  /*2a9e0*/  LDL.LU R21, [R1+0x154] ;  /* 0x0001540001157983 */ /* 0x000ee80000300800 */
[----:B------:R-:W2:Y:S04]  /*2a9f0*/  LDL.LU R22, [R1+0x158] ;  /* 0x0001580001167983 */ /* 0x000ea80000300800 */
[----:B------:R-:W2:Y:S01]  /*2aa00*/  LDL.LU R23, [R1+0x15c] ;  /* 0x00015c0001177983 */ /* 0x000ea20000300800 */
[----:B------:R-:W-:-:S02]  /*2aa10*/  F2FP.F16.E4M3.UNPACK_B R28, R28.H1 ;  /* 0x0000001cff1c723e */ /* 0x000fc400030006ff */
[----:B------:R-:W-:Y:S01]  /*2aa20*/  F2FP.F16.E4M3.UNPACK_B R29, R29.H1 ;  /* 0x0000001dff1d723e */ /* 0x000fe200030006ff */
[----:B--2---:R-:W-:Y:S04]  /*2aa30*/  STL.64 [R1+0x15c0], R22 ;  /* 0x0015c01601007387 */ /* 0x004fe80000100a00 */
[----:B---3--:R0:W-:Y:S04]  /*2aa40*/  STL.64 [R1+0x15b8], R20 ;  /* 0x0015b81401007387 */ /* 0x0081e80000100a00 */
[----:B0-----:R-:W2:Y:S04]  /*2aa50*/  LDL.LU R20, [R1+0x130] ;  /* 0x0001300001147983 */ /* 0x001ea80000300800 */
[----:B------:R-:W2:Y:S04]  /*2aa60*/  LDL.LU R21, [R1+0x134] ;  /* 0x0001340001157983 */ /* 0x000ea80000300800 */
[----:B------:R-:W3:Y:S04]  /*2aa70*/  LDL.LU R22, [R1+0x138] ;  /* 0x0001380001167983 */ /* 0x000ee80000300800 */
[----:B------:R-:W3:Y:S01]  /*2aa80*/  LDL.LU R23, [R1+0x13c] ;  /* 0x00013c0001177983 */ /* 0x000ee20000300800 */
[----:B------:R-:W-:Y:S03]  /*2aa90*/  HMMA.16816.F32 R4, R12, R28, R4 ;  /* 0x0000001c0c04723c */ /* 0x000fe60000001804 */
[----:B---3--:R-:W-:Y:S04]  /*2aaa0*/  STL.64 [R1+0x15d0], R22 ;  /* 0x0015d01601007387 */ /* 0x008fe80000100a00 */
[----:B--2---:R0:W-:Y:S04]  /*2aab0*/  STL.64 [R1+0x15c8], R20 ;  /* 0x0015c81401007387 */ /* 0x0041e80000100a00 */
[----:B0-----:R-:W2:Y:S04]  /*2aac0*/  LDL.LU R20, [R1+0x110] ;  /* 0x0001100001147983 */ /* 0x001ea80000300800 */
[----:B------:R-:W2:Y:S04]  /*2aad0*/  LDL.LU R21, [R1+0x114] ;  /* 0x0001140001157983 */ /* 0x000ea80000300800 */
[----:B------:R-:W2:Y:S04]  /*2aae0*/  LDL.LU R22, [R1+0x118] ;  /* 0x0001180001167983 */ /* 0x000ea80000300800 */
[----:B------:R-:W2:Y:S04]  /*2aaf0*/  LDL.LU R23, [R1+0x11c] ;  /* 0x00011c0001177983 */ /* 0x000ea80000300800 */
[----:B------:R-:W3:Y:S04]  /*2ab00*/  LDL.LU R11, [R1+0x2d4] ;  /* 0x0002d400010b7983 */ /* 0x000ee80000300800 */
[----:B------:R-:W3:Y:S04]  /*2ab10*/  LDL.LU R16, [R1+0x2e0] ;  /* 0x0002e00001107983 */ /* 0x000ee80000300800 */
[----:B------:R-:W3:Y:S04]  /*2ab20*/  LDL.LU R19, [R1+0x2f4] ;  /* 0x0002f40001137983 */ /* 0x000ee80000300800 */
[----:B------:R-:W-:Y:S04]  /*2ab30*/  STL.64 [R1+0xd0], R4 ;  /* 0x0000d00401007387 */ /* 0x000fe80000100a00 */
[----:B------:R0:W-:Y:S04]  /*2ab40*/  STL.64 [R1+0xd8], R6 ;  /* 0x0000d80601007387 */ /* 0x0001e80000100a00 */
[----:B0-----:R-:W3:Y:S04]  /*2ab50*/  LDL.LU.64 R6, [R1+0x15f0] ;  /* 0x0015f00001067983 */ /* 0x001ee80000300a00 */
[----:B------:R-:W3:Y:S01]  /*2ab60*/  LDL.LU.64 R4, [R1+0x15e8] ;  /* 0x0015e80001047983 */ /* 0x000ee20000300a00 */
[----:B------:R-:W-:-:S02]  /*2ab70*/  F2FP.F16.E4M3.UNPACK_B R26, R26.H1 ;  /* 0x0000001aff1a723e */ /* 0x000fc400030006ff */
[----:B------:R-:W-:Y:S02]  /*2ab80*/  F2FP.F16.E4M3.UNPACK_B R27, R27.H1 ;  /* 0x0000001bff1b723e */ /* 0x000fe400030006ff */
[----:B------:R-:W-:Y:S02]  /*2ab90*/  F2FP.F16.E4M3.UNPACK_B R2, R2.H1 ;  /* 0x00000002ff02723e */ /* 0x000fe400030006ff */
[----:B------:R-:W-:Y:S01]  /*2aba0*/  F2FP.F16.E4M3.UNPACK_B R3, R3.H1 ;  /* 0x00000003ff03723e */ /* 0x000fe200030006ff */
[----:B------:R-:W4:Y:S04]  /*2abb0*/  LDL.LU R17, [R1+0x2e4] ;  /* 0x0002e40001117983 */ /* 0x000f280000300800 */
[----:B------:R-:W4:Y:S04]  /*2abc0*/  LDL.LU R18, [R1+0x2f0] ;  /* 0x0002f00001127983 */ /* 0x000f280000300800 */
[----:B------:R-:W-:Y:S04]  /*2abd0*/  STL [R1+0x154c], R28 ;  /* 0x00154c1c01007387 */ /* 0x000fe80000100800 */
[----:B------:R-:W-:Y:S01]  /*2abe0*/  STL [R1+0x1548], R29 ;  /* 0x0015481d01007387 */ /* 0x000fe20000100800 */
[C---:B--2---:R-:W-:Y:S08]  /*2abf0*/  HMMA.16816.F32 R20, R12.reuse, R2, R20 ;  /* 0x000000020c14723c */ /* 0x044ff00000001814 */
[----:B---3--:R-:W-:-:S15]  /*2ac00*/  HMMA.16816.F32 R4, R12, R26, R4 ;  /* 0x0000001a0c04723c */ /* 0x008fde0000001804 */
[----:B------:R-:W-:-:S04]  /*2ac10*/  NOP ;  /* 0x0000000000007918 */ /* 0x000fc80000000000 */
[----:B------:R-:W-:Y:S04]  /*2ac20*/  STL.64 [R1+0xf0], R4 ;  /* 0x0000f00401007387 */ /* 0x000fe80000100a00 */
[----:B------:R0:W-:Y:S04]  /*2ac30*/  STL.64 [R1+0xf8], R6 ;  /* 0x0000f80601007387 */ /* 0x0001e80000100a00 */
[----:B0-----:R-:W2:Y:S04]  /*2ac40*/  LDL.LU.64 R6, [R1+0x15e0] ;  /* 0x0015e00001067983 */ /* 0x001ea80000300a00 */
[----:B------:R-:W3:Y:S04]  /*2ac50*/  LDL.LU R5, [R1+0x15d8] ;  /* 0x0015d80001057983 */ /* 0x000ee80000300800 */
[----:B------:R-:W-:Y:S04]  /*2ac60*/  STL [R1+0x1550], R27 ;  /* 0x0015501b01007387 */ /* 0x000fe80000100800 */
[----:B------:R-:W-:Y:S04]  /*2ac70*/  STL.64 [R1+0x110], R20 ;  /* 0x0001101401007387 */ /* 0x000fe80000100a00 */
[----:B------:R0:W-:Y:S04]  /*2ac80*/  STL.64 [R1+0x118], R22 ;  /* 0x0001181601007387 */ /* 0x0001e80000100a00 */
[----:B0-----:R-:W2:Y:S04]  /*2ac90*/  LDL.LU.64 R22, [R1+0x15d0] ;  /* 0x0015d00001167983 */ /* 0x001ea80000300a00 */
[----:B------:R-:W2:Y:S01]  /*2aca0*/  LDL.LU.64 R20, [R1+0x15c8] ;  /* 0x0015c80001147983 */ /* 0x000ea20000300a00 */
[----:B------:R-:W-:-:S02]  /*2acb0*/  F2FP.F16.E4M3.UNPACK_B R4, R25.H1 ;  /* 0x00000019ff04723e */ /* 0x000fc400030006ff */
[----:B---3--:R-:W-:-:S07]  /*2acc0*/  F2FP.F16.E4M3.UNPACK_B R5, R5.H1 ;  /* 0x00000005ff05723e */ /* 0x008fce00030006ff */
[----:B--2---:R-:W-:-:S15]  /*2acd0*/  HMMA.16816.F32 R20, R12, R4, R20 ;  /* 0x000000040c14723c */ /* 0x004fde0000001814 */
[----:B------:R-:W-:-:S04]  /*2ace0*/  NOP ;  /* 0x0000000000007918 */ /* 0x000fc80000000000 */
[----:B------:R-:W-:Y:S04]  /*2acf0*/  STL.64 [R1+0x130], R20 ;  /* 0x0001301401007387 */ /* 0x000fe80000100a00 */
[----:B------:R0:W-:Y:S04]  /*2ad00*/  STL.64 [R1+0x138], R22 ;  /* 0x0001381601007387 */ /* 0x0001e80000100a00 */
[----:B0-----:R-:W2:Y:S04]  /*2ad10*/  LDL.LU.64 R22, [R1+0x15c0] ;  /* 0x0015c00001167983 */ /* 0x001ea80000300a00 */
[----:B------:R-:W2:Y:S01]  /*2ad20*/  LDL.LU.64 R20, [R1+0x15b8] ;  /* 0x0015b80001147983 */ /* 0x000ea20000300a00 */
[----:B------:R-:W-:-:S02]  /*2ad30*/  F2FP.F16.E4M3.UNPACK_B R6, R6.H1 ;  /* 0x00000006ff06723e */ /* 0x000fc400030006ff */
[----:B------:R-:W-:-:S07]  /*2ad40*/  F2FP.F16.E4M3.UNPACK_B R7, R7.H1 ;  /* 0x00000007ff07723e */ /* 0x000fce00030006ff */
[----:B--2---:R-:W-:-:S15]  /*2ad50*/  HMMA.16816.F32 R20, R12, R6, R20 ;  /* 0x000000060c14723c */ /* 0x004fde0000001814 */
[----:B------:R-:W-:-:S04]  /*2ad60*/  NOP ;  /* 0x0000000000007918 */ /* 0x000fc80000000000 */
[----:B------:R-:W-:Y:S04]  /*2ad70*/  STL.64 [R1+0x150], R20 ;  /* 0x0001501401007387 */ /* 0x000fe80000100a00 */
[----:B------:R0:W-:Y:S04]  /*2ad80*/  STL.64 [R1+0x158], R22 ;  /* 0x0001581601007387 */ /* 0x0001e80000100a00 */
[----:B0-----:R-:W2:Y:S04]  /*2ad90*/  LDL.LU.64 R22, [R1+0x15b0] ;  /* 0x0015b00001167983 */ /* 0x001ea80000300a00 */
[----:B------:R-:W2:Y:S01]  /*2ada0*/  LDL.LU.64 R20, [R1+0x15a8] ;  /* 0x0015a80001147983 */ /* 0x000ea20000300a00 */
[----:B----4-:R-:W-:-:S02]  /*2adb0*/  F2FP.F16.E4M3.UNPACK_B R8, R8.H1 ;  /* 0x00000008ff08723e */ /* 0x010fc400030006ff */
[----:B-----5:R-:W-:Y:S01]  /*2adc0*/  F2FP.F16.E4M3.UNPACK_B R9, R9.H1 ;  /* 0x00000009ff09723e */ /* 0x020fe200030006ff */
[----:B------:R-:W-:Y:S04]  /*2add0*/  STL.64 [R1+0x14e0], R6 ;  /* 0x0014e00601007387 */ /* 0x000fe80000100a00 */
[----:B------:R0:W-:Y:S04]  /*2ade0*/  STL.64 [R1+0x14d8], R4 ;  /* 0x0014d80401007387 */ /* 0x0001e80000100a00 */
[----:B0-----:R-:W3:Y:S04]  /*2adf0*/  LDL.LU R4, [R1+0x1b0] ;  /* 0x0001b00001047983 */ /* 0x001ee80000300800 */
[----:B------:R-:W3:Y:S04]  /*2ae00*/  LDL.LU R5, [R1+0x1b4] ;  /* 0x0001b40001057983 */ /* 0x000ee80000300800 */
[----:B------:R-:W3:Y:S04]  /*2ae10*/  LDL.LU R6, [R1+0x1b8] ;  /* 0x0001b80001067983 */ /* 0x000ee80000300800 */
[----:B------:R-:W3:Y:S01]  /*2ae20*/  LDL.LU R7, [R1+0x1bc] ;  /* 0x0001bc0001077983 */ /* 0x000ee20000300800 */
[----:B--2---:R-:W-:-:S15]  /*2ae30*/  HMMA.16816.F32 R20, R12, R8, R20 ;  /* 0x000000080c14723c */ /* 0x004fde0000001814 */
[----:B------:R-:W-:-:S04]  /*2ae40*/  NOP ;  /* 0x0000000000007918 */ /* 0x000fc80000000000 */
[----:B------:R-:W-:Y:S04]  /*2ae50*/  STL.64 [R1+0x170], R20 ;  /* 0x0001701401007387 */ /* 0x000fe80000100a00 */
[----:B------:R0:W-:Y:S04]  /*2ae60*/  STL.64 [R1+0x178], R22 ;  /* 0x0001781601007387 */ /* 0x0001e80000100a00 */
[----:B0-----:R-:W2:Y:S04]  /*2ae70*/  LDL.LU.64 R22, [R1+0x15a0] ;  /* 0x0015a00001167983 */ /* 0x001ea80000300a00 */
[----:B------:R-:W2:Y:S01]  /*2ae80*/  LDL.LU.64 R20, [R1+0x1598] ;  /* 0x0015980001147983 */ /* 0x000ea20000300a00 */
[----:B------:R-:W-:-:S02]  /*2ae90*/  F2FP.F16.E4M3.UNPACK_B R10, R10.H1 ;  /* 0x0000000aff0a723e */ /* 0x000fc400030006ff */
[----:B------:R-:W-:Y:S02]  /*2aea0*/  F2FP.F16.E4M3.UNPACK_B R11, R11.H1 ;  /* 0x0000000bff0b723e */ /* 0x000fe400030006ff */
[----:B------:R-:W-:Y:S02]  /*2aeb0*/  F2FP.F16.E4M3.UNPACK_B R16, R16.H1 ;  /* 0x00000010ff10723e */ /* 0x000fe400030006ff */
[----:B------:R-:W-:-:S07]  /*2aec0*/  F2FP.F16.E4M3.UNPACK_B R17, R17.H1 ;  /* 0x00000011ff11723e */ /* 0x000fce00030006ff */
[C---:B---3--:R-:W-:Y:S08]  /*2aed0*/  HMMA.16816.F32 R4, R12.reuse, R16, R4 ;  /* 0x000000100c04723c */ /* 0x048ff00000001804 */
[----:B--2---:R-:W-:-:S15]  /*2aee0*/  HMMA.16816.F32 R20, R12, R10, R20 ;  /* 0x0000000a0c14723c */ /* 0x004fde0000001814 */
[----:B------:R-:W-:-:S04]  /*2aef0*/  NOP ;  /* 0x0000000000007918 */ /* 0x000fc80000000000 */
[----:B------:R-:W-:Y:S04]  /*2af00*/  STL.64 [R1+0x190], R20 ;  /* 0x0001901401007387 */ /* 0x000fe80000100a00 */
[----:B------:R0:W-:Y:S04]  /*2af10*/  STL.64 [R1+0x198], R22 ;  /* 0x0001981601007387 */ /* 0x0001e80000100a00 */
[----:B0-----:R-:W2:Y:S04]  /*2af20*/  LDL.LU.64 R22, [R1+0x1590] ;  /* 0x0015900001167983 */ /* 0x001ea80000300a00 */
[----:B------:R-:W3:Y:S04]  /*2af30*/  LDL.LU.64 R20, [R1+0x1588] ;  /* 0x0015880001147983 */ /* 0x000ee80000300a00 */
[----:B------:R-:W-:Y:S04]  /*2af40*/  STL.64 [R1+0x14c0], R10 ;  /* 0x0014c00a01007387 */ /* 0x000fe80000100a00 */
[----:B------:R0:W-:Y:S04]  /*2af50*/  STL.64 [R1+0x14b8], R8 ;  /* 0x0014b80801007387 */ /* 0x0001e80000100a00 */
[----:B0-----:R-:W4:Y:S04]  /*2af60*/  LDL.LU R8, [R1+0x160] ;  /* 0x0001600001087983 */ /* 0x001f280000300800 */
[----:B------:R0:W-:Y:S04]  /*2af70*/  STL.64 [R1+0x1b0], R4 ;  /* 0x0001b00401007387 */ /* 0x0001e80000100a00 */
[----:B------:R1:W-:Y:S04]  /*2af80*/  STL.64 [R1+0x1b8], R6 ;  /* 0x0001b80601007387 */ /* 0x0003e80000100a00 */
[----:B------:R-:W4:Y:S04]  /*2af90*/  LDL.LU R9, [R1+0x164] ;  /* 0x0001640001097983 */ /* 0x000f280000300800 */
[----:B------:R-:W5:Y:S04]  /*2afa0*/  LDL.LU R10, [R1+0x168] ;  /* 0x00016800010a7983 */ /* 0x000f680000300800 */
[----:B------:R-:W5:Y:S04]  /*2afb0*/  LDL.LU R11, [R1+0x16c] ;  /* 0x00016c00010b7983 */ /* 0x000f680000300800 */
[----:B-----5:R5:W-:Y:S04]  /*2afc0*/  STL.64 [R1+0x14f0], R10 ;  /* 0x0014f00a01007387 */ /* 0x020be80000100a00 */
[----:B----4-:R4:W-:Y:S04]  /*2afd0*/  STL.64 [R1+0x14e8], R8 ;  /* 0x0014e80801007387 */ /* 0x0109e80000100a00 */
[----:B0-----:R-:W3:Y:S04]  /*2afe0*/  LDL.LU R4, [R1+0x140] ;  /* 0x0001400001047983 */ /* 0x001ee80000300800 */
[----:B------:R-:W3:Y:S04]  /*2aff0*/  LDL.LU R5, [R1+0x144] ;  /* 0x0001440001057983 */ /* 0x000ee80000300800 */
[----:B-1----:R-:W3:Y:S04]  /*2b000*/  LDL.LU R6, [R1+0x148] ;  /* 0x0001480001067983 */ /* 0x002ee80000300800 */
[----:B------:R-:W3:Y:S01]  /*2b010*/  LDL.LU R7, [R1+0x14c] ;  /* 0x00014c0001077983 */ /* 0x000ee20000300800 */
[----:B-----5:R-:W-:-:S02]  /*2b020*/  IMAD.MOV.U32 R10, RZ, RZ, R24 ;  /* 0x000000ffff0a7224 */ /* 0x020fc400078e0018 */
[----:B--2---:R-:W-:Y:S02]  /*2b030*/  IMAD.MOV.U32 R11, RZ, RZ, R23 ;  /* 0x000000ffff0b7224 */ /* 0x004fe400078e0017 */
[----:B----4-:R-:W-:Y:S02]  /*2b040*/  IMAD.MOV.U32 R8, RZ, RZ, R22 ;  /* 0x000000ffff087224 */ /* 0x010fe400078e0016 */
[----:B---3--:R-:W-:Y:S01]  /*2b050*/  IMAD.MOV.U32 R9, RZ, RZ, R21 ;  /* 0x000000ffff097224 */ /* 0x008fe200078e0015 */
[----:B------:R-:W-:Y:S04]  /*2b060*/  STL.64 [R1+0x1500], R6 ;  /* 0x0015000601007387 */ /* 0x000fe80000100a00 */
[----:B------:R0:W-:Y:S04]  /*2b070*/  STL.64 [R1+0x14f8], R4 ;  /* 0x0014f80401007387 */ /* 0x0001e80000100a00 */
[----:B------:R-:W-:Y:S04]  /*2b080*/  STL.64 [R1+0x1508], R10 ;  /* 0x0015080a01007387 */ /* 0x000fe80000100a00 */
[----:B------:R-:W-:Y:S04]  /*2b090*/  STL.64 [R1+0x1520], R8 ;  /* 0x0015200801007387 */ /* 0x000fe80000100a00 */
[----:B0-----:R-:W2:Y:S04]  /*2b0a0*/  LDL.LU R4, [R1+0x1a0] ;  /* 0x0001a00001047983 */ /* 0x001ea80000300800 */
[----:B------:R-:W2:Y:S04]  /*2b0b0*/  LDL.LU R5, [R1+0x1a4] ;  /* 0x0001a40001057983 */ /* 0x000ea80000300800 */
[----:B------:R-:W3:Y:S04]  /*2b0c0*/  LDL.LU R6, [R1+0x1a8] ;  /* 0x0001a80001067983 */ /* 0x000ee80000300800 */
[----:B------:R-:W3:Y:S04]  /*2b0d0*/  LDL.LU R7, [R1+0x1ac] ;  /* 0x0001ac0001077983 */ /* 0x000ee80000300800 */
[----:B---3--:R-:W-:Y:S04]  /*2b0e0*/  STL.64 [R1+0x1518], R6 ;  /* 0x0015180601007387 */ /* 0x008fe80000100a00 */
[----:B--2---:R0:W-:Y:S04]  /*2b0f0*/  STL.64 [R1+0x1510], R4 ;  /* 0x0015100401007387 */ /* 0x0041e80000100a00 */
[----:B0-----:R-:W2:Y:S04]  /*2b100*/  LDL.LU R4, [R1+0x1c0] ;  /* 0x0001c00001047983 */ /* 0x001ea80000300800 */
[----:B------:R-:W2:Y:S04]  /*2b110*/  LDL.LU R5, [R1+0x1c4] ;  /* 0x0001c40001057983 */ /* 0x000ea80000300800 */
[----:B------:R-:W3:Y:S04]  /*2b120*/  LDL.LU R6, [R1+0x1c8] ;  /* 0x0001c80001067983 */ /* 0x000ee80000300800 */
[----:B------:R-:W3:Y:S04]  /*2b130*/  LDL.LU R7, [R1+0x1cc] ;  /* 0x0001cc0001077983 */ /* 0x000ee80000300800 */
[----:B------:R-:W4:Y:S04]  /*2b140*/  LDL.LU R23, [R1+0x314] ;  /* 0x0003140001177983 */ /* 0x000f280000300800 */
[----:B------:R-:W5:Y:S04]  /*2b150*/  LDL.LU R24, [R1+0x320] ;  /* 0x0003200001187983 */ /* 0x000f680000300800 */
[----:B------:R-:W5:Y:S04]  /*2b160*/  LDL.LU R25, [R1+0x324] ;  /* 0x0003240001197983 */ /* 0x000f680000300800 */
[----:B------:R-:W2:Y:S04]  /*2b170*/  LDL.LU R27, [R1+0x60c] ;  /* 0x00060c00011b7983 */ /* 0x000ea80000300800 */
[----:B--2---:R-:W-:Y:S04]  /*2b180*/  STL.64 [R1+0x1570], R26 ;  /* 0x0015701a01007387 */ /* 0x004fe80000100a00 */
[----:B-----5:R0:W-:Y:S04]  /*2b190*/  STL.64 [R1+0x1568], R24 ;  /* 0x0015681801007387 */ /* 0x0201e80000100a00 */
[----:B0-----:R-:W2:Y:S04]  /*2b1a0*/  LDL.LU R24, [R1+0x200] ;  /* 0x0002000001187983 */ /* 0x001ea80000300800 */
[----:B------:R-:W2:Y:S04]  /*2b1b0*/  LDL.LU R25, [R1+0x204] ;  /* 0x0002040001197983 */ /* 0x000ea80000300800 */
[----:B------:R-:W5:Y:S04]  /*2b1c0*/  LDL.LU R26, [R1+0x208] ;  /* 0x00020800011a7983 */ /* 0x000f680000300800 */
[----:B------:R-:W5:Y:S01]  /*2b1d0*/  LDL.LU R27, [R1+0x20c] ;  /* 0x00020c00011b7983 */ /* 0x000f620000300800 */
[----:B------:R-:W-:-:S03]  /*2b1e0*/  IMAD.MOV.U32 R10, RZ, RZ, R20 ;  /* 0x000000ffff0a7224 */ /* 0x000fc600078e0014 */
[----:B------:R-:W2:Y:S01]  /*2b1f0*/  LDL.LU R20, [R1+0x300] ;  /* 0x0003000001147983 */ /* 0x000ea20000300800 */
[----:B------:R-:W-:-:S03]  /*2b200*/  IMAD.MOV.U32 R11, RZ, RZ, R0 ;  /* 0x000000ffff0b7224 */ /* 0x000fc600078e0000 */
[----:B-----5:R-:W-:Y:S04]  /*2b210*/  STL.64 [R1+0x1580], R26 ;  /* 0x0015801a01007387 */ /* 0x020fe80000100a00 */
[----:B--2---:R0:W-:Y:S04]  /*2b220*/  STL.64 [R1+0x1578], R24 ;  /* 0x0015781801007387 */ /* 0x0041e80000100a00 */
[----:B0-----:R-:W2:Y:S04]  /*2b230*/  LDL.LU R24, [R1+0x1d0] ;  /* 0x0001d00001187983 */ /* 0x001ea80000300800 */
[----:B------:R-:W2:Y:S04]  /*2b240*/  LDL.LU R25, [R1+0x1d4] ;  /* 0x0001d40001197983 */ /* 0x000ea80000300800 */
[----:B------:R-:W2:Y:S04]  /*2b250*/  LDL.LU R26, [R1+0x1d8] ;  /* 0x0001d800011a7983 */ /* 0x000ea80000300800 */
[----:B------:R-:W2:Y:S04]  /*2b260*/  LDL.LU R27, [R1+0x1dc] ;  /* 0x0001dc00011b7983 */ /* 0x000ea80000300800 */
[----:B------:R-:W5:Y:S04]  /*2b270*/  LDL.LU R21, [R1+0x304] ;  /* 0x0003040001157983 */ /* 0x000f680000300800 */
[----:B------:R-:W2:Y:S04]  /*2b280*/  LDL.LU R22, [R1+0x310] ;  /* 0x0003100001167983 */ /* 0x000ea80000300800 */
[----:B------:R-:W2:Y:S04]  /*2b290*/  LDL.LU R0, [R1+0x608] ;  /* 0x0006080001007983 */ /* 0x000ea80000300800 */
[----:B------:R-:W2:Y:S04]  /*2b2a0*/  LDL.LU R28, [R1+0x614] ;  /* 0x00061400011c7983 */ /* 0x000ea80000300800 */
[----:B------:R-:W2:Y:S04]  /*2b2b0*/  LDL.LU R29, [R1+0x61c] ;  /* 0x00061c00011d7983 */ /* 0x000ea80000300800 */
[----:B------:R-:W2:Y:S04]  /*2b2c0*/  LDL.LU R9, [R1+0x618] ;  /* 0x0006180001097983 */ /* 0x000ea80000300800 */
[----:B------:R-:W2:Y:S04]  /*2b2d0*/  LDL.LU R8, [R1+0x620] ;  /* 0x0006200001087983 */ /* 0x000ea80000300800 */
[----:B------:R-:W-:Y:S01]  /*2b2e0*/  STL.64 [R1+0x1560], R10 ;  /* 0x0015600a01007387 */ /* 0x000fe20000100a00 */
[----:B------:R-:W-:-:S02]  /*2b2f0*/  F2FP.F16.E4M3.UNPACK_B R18, R18.H1 ;  /* 0x00000012ff12723e */ /* 0x000fc400030006ff */
[----:B------:R-:W-:Y:S01]  /*2b300*/  F2FP.F16.E4M3.UNPACK_B R19, R19.H1 ;  /* 0x00000013ff13723e */ /* 0x000fe200030006ff */
[----:B--2---:R0:W-:Y:S04]  /*2b310*/  STL.64 [R1+0x1558], R8 ;  /* 0x0015580801007387 */ /* 0x0041e80000100a00 */
[----:B0-----:R-:W2:Y:S04]  /*2b320*/  LDL.LU R8, [R1+0x210] ;  /* 0x0002100001087983 */ /* 0x001ea80000300800 */
        /* <DEDUP_REMOVED lines=9> */
[----:B------:R-:W-:Y:S03]  /*2b3c0*/  HMMA.16816.F32 R24, R12, R18, R24 ;  /* 0x000000120c18723c */ /* 0x000fe60000001818 */
[----:B--2---:R-:W-:Y:S04]  /*2b3d0*/  STL.64 [R1+0x1540], R6 ;  /* 0x0015400601007387 */ /* 0x004fe80000100a00 */
[----:B---3--:R0:W-:Y:S04]  /*2b3e0*/  STL.64 [R1+0x1538], R4 ;  /* 0x0015380401007387 */ /* 0x0081e80000100a00 */
[----:B0-----:R-:W2:Y:S04]  /*2b3f0*/  LDL.LU R4, [R1+0x1f0] ;  /* 0x0001f00001047983 */ /* 0x001ea80000300800 */
[----:B------:R-:W2:Y:S04]  /*2b400*/  LDL.LU R5, [R1+0x1f4] ;  /* 0x0001f40001057983 */ /* 0x000ea80000300800 */
[----:B------:R-:W2:Y:S04]  /*2b410*/  LDL.LU R6, [R1+0x1f8] ;  /* 0x0001f80001067983 */ /* 0x000ea80000300800 */
[----:B------:R-:W2:Y:S04]  /*2b420*/  LDL.LU R7, [R1+0x1fc] ;  /* 0x0001fc0001077983 */ /* 0x000ea80000300800 */
[----:B------:R-:W-:Y:S04]  /*2b430*/  STL.64 [R1+0x1d0], R24 ;  /* 0x0001d01801007387 */ /* 0x000fe80000100a00 */
[----:B------:R0:W-:Y:S04]  /*2b440*/  STL.64 [R1+0x1d8], R26 ;  /* 0x0001d81a01007387 */ /* 0x0001e80000100a00 */
[----:B0-----:R-:W3:Y:S04]  /*2b450*/  LDL.LU.64 R26, [R1+0x1580] ;  /* 0x00158000011a7983 */ /* 0x001ee80000300a00 */
[----:B------:R-:W3:Y:S01]  /*2b460*/  LDL.LU.64 R24, [R1+0x1578] ;  /* 0x0015780001187983 */ /* 0x000ee20000300a00 */
[----:B------:R-:W-:-:S02]  /*2b470*/  F2FP.F16.E4M3.UNPACK_B R20, R20.H1 ;  /* 0x00000014ff14723e */ /* 0x000fc400030006ff */
[----:B-----5:R-:W-:Y:S02]  /*2b480*/  F2FP.F16.E4M3.UNPACK_B R21, R21.H1 ;  /* 0x00000015ff15723e */ /* 0x020fe400030006ff */
[----:B------:R-:W-:Y:S02]  /*2b490*/  F2FP.F16.E4M3.UNPACK_B R22, R22.H1 ;  /* 0x00000016ff16723e */ /* 0x000fe400030006ff */
[----:B----4-:R-:W-:-:S07]  /*2b4a0*/  F2FP.F16.E4M3.UNPACK_B R23, R23.H1 ;  /* 0x00000017ff17723e */ /* 0x010fce00030006ff */
[C---:B------:R-:W-:Y:S01]  /*2b4b0*/  HMMA.16816.F32 R8, R12.reuse, R22, R8 ;  /* 0x000000160c08723c */ /* 0x040fe20000001808 */
[----:B------:R0:W-:Y:S04]  /*2b4c0*/  STL.64 [R1+0x14a0], R18 ;  /* 0x0014a01201007387 */ /* 0x0001e80000100a00 */
[----:B0-----:R-:W4:Y:S04]  /*2b4d0*/  LDL.LU R18, [R1] ;  /* 0x0000000001127983 */ /* 0x001f280000300800 */
[----:B------:R-:W4:Y:S04]  /*2b4e0*/  LDL.LU R19, [R1+0x4] ;  /* 0x0000040001137983 */ /* 0x000f280000300800 */
[----:B------:R0:W-:Y:S04]  /*2b4f0*/  STL.64 [R1+0x1498], R16 ;  /* 0x0014981001007387 */ /* 0x0001e80000100a00 */
[----:B0-----:R-:W5:Y:S04]  /*2b500*/  LDL.LU R16, [R1+0x610] ;  /* 0x0006100001107983 */ /* 0x001f680000300800 */
[----:B------:R-:W2:Y:S01]  /*2b510*/  LDL.LU R17, [R1+0x624] ;  /* 0x0006240001117983 */ /* 0x000ea20000300800 */
[----:B---3--:R-:W-:-:S15]  /*2b520*/  HMMA.16816.F32 R24, R12, R20, R24 ;  /* 0x000000140c18723c */ /* 0x008fde0000001818 */
[----:B------:R-:W-:-:S04]  /*2b530*/  NOP ;  /* 0x0000000000007918 */ /* 0x000fc80000000000 */
[----:B------:R-:W-:Y:S04]  /*2b540*/  STL.64 [R1+0x200], R24 ;  /* 0x0002001801007387 */ /* 0x000fe80000100a00 */
[----:B------:R0:W-:Y:S04]  /*2b550*/  STL.64 [R1+0x208], R26 ;  /* 0x0002081a01007387 */ /* 0x0001e80000100a00 */
[----:B0-----:R-:W3:Y:S04]  /*2b560*/  LDL.LU.64 R26, [R1+0x1570] ;  /* 0x00157000011a7983 */ /* 0x001ee80000300a00 */
[----:B------:R-:W2:Y:S04]  /*2b570*/  LDL.LU.64 R24, [R1+0x1568] ;  /* 0x0015680001187983 */ /* 0x000ea80000300a00 */
[----:B------:R-:W-:Y:S04]  /*2b580*/  STL.64 [R1+0x210], R8 ;  /* 0x0002100801007387 */ /* 0x000fe80000100a00 */
[----:B------:R0:W-:Y:S04]  /*2b590*/  STL.64 [R1+0x218], R10 ;  /* 0x0002180a01007387 */ /* 0x0001e80000100a00 */
[----:B0-----:R-:W4:Y:S04]  /*2b5a0*/  LDL.LU.64 R10, [R1+0x1560] ;  /* 0x00156000010a7983 */ /* 0x001f280000300a00 */
[----:B------:R-:W4:Y:S04]  /*2b5b0*/  LDL.LU.64 R8, [R1+0x1558] ;  /* 0x0015580001087983 */ /* 0x000f280000300a00 */
[----:B------:R-:W-:Y:S04]  /*2b5c0*/  STL.64 [R1+0x1480], R22 ;  /* 0x0014801601007387 */ /* 0x000fe80000100a00 */
[----:B------:R0:W-:Y:S01]  /*2b5d0*/  STL.64 [R1+0x1478], R20 ;  /* 0x0014781401007387 */ /* 0x0001e20000100a00 */
[----:B-----5:R-:W-:-:S03]  /*2b5e0*/  IMAD R16, R16, 0x100, R28 ;  /* 0x0000010010107824 */ /* 0x020fc600078e021c */
[----:B0-----:R-:W5:Y:S04]  /*2b5f0*/  LDL.LU R20, [R1+0x180] ;  /* 0x0001800001147983 */ /* 0x001f680000300800 */
[----:B------:R-:W5:Y:S04]  /*2b600*/  LDL.LU R21, [R1+0x184] ;  /* 0x0001840001157983 */ /* 0x000f680000300800 */
[----:B------:R-:W5:Y:S04]  /*2b610*/  LDL.LU R22, [R1+0x188] ;  /* 0x0001880001167983 */ /* 0x000f680000300800 */
[----:B------:R-:W5:Y:S01]  /*2b620*/  LDL.LU R23, [R1+0x18c] ;  /* 0x00018c0001177983 */ /* 0x000f620000300800 */
[----:B--2---:R-:W-:-:S02]  /*2b630*/  F2FP.F16.E4M3.UNPACK_B R24, R24.H1 ;  /* 0x00000018ff18723e */ /* 0x004fc400030006ff */
[----:B------:R-:W-:Y:S01]  /*2b640*/  F2FP.F16.E4M3.UNPACK_B R25, R25.H1 ;  /* 0x00000019ff19723e */ /* 0x000fe200030006ff */
[----:B---3--:R-:W-:Y:S02]  /*2b650*/  IMAD R0, R0, 0x100, R27 ;  /* 0x0000010000007824 */ /* 0x008fe400078e021b */
[----:B------:R-:W2:Y:S04]  /*2b660*/  LDL.LU R27, [R1+0x1550] ;  /* 0x00155000011b7983 */ /* 0x000ea80000300800 */
[----:B------:R-:W3:Y:S01]  /*2b670*/  LDL.LU R28, [R1+0x154c] ;  /* 0x00154c00011c7983 */ /* 0x000ee20000300800 */
[----:B------:R-:W-:Y:S01]  /*2b680*/  HMMA.16816.F32 R12, R12, R24, R4 ;  /* 0x000000180c0c723c */ /* 0x000fe20000001804 */
[----:B----4-:R-:W-:Y:S02]  /*2b690*/  IMAD R9, R9, 0x100, R29 ;  /* 0x0000010009097824 */ /* 0x010fe400078e021d */
[----:B------:R-:W3:Y:S04]  /*2b6a0*/  LDL.LU R29, [R1+0x1548] ;  /* 0x00154800011d7983 */ /* 0x000ee80000300800 */
[----:B------:R-:W4:Y:S04]  /*2b6b0*/  LDL.LU.64 R6, [R1+0x1540] ;  /* 0x0015400001067983 */ /* 0x000f280000300a00 */
[----:B------:R-:W4:Y:S01]  /*2b6c0*/  LDL.LU.64 R4, [R1+0x1538] ;  /* 0x0015380001047983 */ /* 0x000f220000300a00 */
[----:B------:R-:W-:-:S07]  /*2b6d0*/  IMAD R8, R8, 0x100, R17 ;  /* 0x0000010008087824 */ /* 0x000fce00078e0211 */
[----:B------:R0:W-:Y:S04]  /*2b6e0*/  STL.64 [R1+0x1f0], R12 ;  /* 0x0001f00c01007387 */ /* 0x0001e80000100a00 */
[----:B------:R1:W-:Y:S01]  /*2b6f0*/  STL.64 [R1+0x1f8], R14 ;  /* 0x0001f80e01007387 */ /* 0x0003e20000100a00 */
[----:B0-----:R-:W-:Y:S02]  /*2b700*/  F2FP.F16.E4M3.UNPACK_B R12, R0 ;  /* 0x00000000ff0c723e */ /* 0x001fe400020006ff */
[----:B-1----:R-:W-:Y:S02]  /*2b710*/  F2FP.F16.E4M3.UNPACK_B R14, R16 ;  /* 0x00000010ff0e723e */ /* 0x002fe400020006ff */
[----:B------:R-:W-:Y:S02]  /*2b720*/  F2FP.F16.E4M3.UNPACK_B R13, R9 ;  /* 0x00000009ff0d723e */ /* 0x000fe400020006ff */
[----:B------:R-:W-:-:S07]  /*2b730*/  F2FP.F16.E4M3.UNPACK_B R15, R8 ;  /* 0x00000008ff0f723e */ /* 0x000fce00020006ff */
[----:B----4-:R-:W-:Y:S01]  /*2b740*/  HMMA.16816.F32 R8, R12, R10, R4 ;  /* 0x0000000a0c08723c */ /* 0x010fe20000001804 */
[----:B------:R-:W4:Y:S04]  /*2b750*/  LDL.LU.64 R6, [R1+0x1530] ;  /* 0x0015300001067983 */ /* 0x000f280000300a00 */
[----:B------:R-:W4:-:S14]  /*2b760*/  LDL.LU.64 R4, [R1+0x1528] ;  /* 0x0015280001047983 */ /* 0x000f1c0000300a00 */
[----:B------:R0:W-:Y:S04]  /*2b770*/  STL.64 [R1+0x1e0], R8 ;  /* 0x0001e00801007387 */ /* 0x0001e80000100a00 */
[----:B------:R4:W-:Y:S04]  /*2b780*/  STL.64 [R1+0x1e8], R10 ;  /* 0x0001e80a01007387 */ /* 0x0009e80000100a00 */
[----:B0-----:R-:W4:Y:S02]  /*2b790*/  LDL.LU.64 R8, [R1+0x1520] ;  /* 0x0015200001087983 */ /* 0x001f240000300a00 */
[----:B----4-:R-:W-:Y:S02]  /*2b7a0*/  HMMA.16816.F32 R8, R12, R8, R4 ;  /* 0x000000080c08723c */ /* 0x010fe40000001804 */
[----:B------:R-:W4:Y:S04]  /*2b7b0*/  LDL.LU.64 R6, [R1+0x1518] ;  /* 0x0015180001067983 */ /* 0x000f280000300a00 */
[----:B------:R-:W4:-:S13]  /*2b7c0*/  LDL.LU.64 R4, [R1+0x1510] ;  /* 0x0015100001047983 */ /* 0x000f1a0000300a00 */
[----:B------:R-:W-:Y:S04]  /*2b7d0*/  STL.64 [R1+0x1c0], R8 ;  /* 0x0001c00801007387 */ /* 0x000fe80000100a00 */
[----:B------:R0:W-:Y:S04]  /*2b7e0*/  STL.64 [R1+0x1c8], R10 ;  /* 0x0001c80a01007387 */ /* 0x0001e80000100a00 */
[----:B0-----:R-:W4:Y:S04]  /*2b7f0*/  LDL.LU.64 R10, [R1+0x1508] ;  /* 0x00150800010a7983 */ /* 0x001f280000300a00 */
[----:B------:R-:W2:Y:S01]  /*2b800*/  LDL.LU R0, [R1+0x628] ;  /* 0x0006280001007983 */ /* 0x000ea20000300800 */
[----:B----4-:R-:W-:Y:S03]  /*2b810*/  HMMA.16816.F32 R8, R12, R10, R4 ;  /* 0x0000000a0c08723c */ /* 0x010fe60000001804 */
[----:B------:R-:W2:Y:S04]  /*2b820*/  LDL.LU.64 R6, [R1+0x1500] ;  /* 0x0015000001067983 */ /* 0x000ea80000300a00 */
[----:B------:R-:W2:-:S12]  /*2b830*/  LDL.LU.64 R4, [R1+0x14f8] ;  /* 0x0014f80001047983 */ /* 0x000e980000300a00 */
[----:B------:R-:W-:Y:S04]  /*2b840*/  STL.64 [R1+0x1a0], R8 ;  /* 0x0001a00801007387 */ /* 0x000fe80000100a00 */
[----:B------:R0:W-:Y:S04]  /*2b850*/  STL.64 [R1+0x1a8], R10 ;  /* 0x0001a80a01007387 */ /* 0x0001e80000100a00 */
[----:B0-----:R-:W3:Y:S04]  /*2b860*/  LDL.LU.64 R10, [R1+0x14f0] ;  /* 0x0014f000010a7983 */ /* 0x001ee80000300a00 */
[----:B------:R-:W3:Y:S01]  /*2b870*/  LDL.LU.64 R8, [R1+0x14e8] ;  /* 0x0014e80001087983 */ /* 0x000ee20000300a00 */
[C---:B-----5:R-:W-:Y:S08]  /*2b880*/  HMMA.16816.F32 R16, R12.reuse, R18, R20 ;  /* 0x000000120c10723c */ /* 0x060ff00000001814 */
[C---:B--2---:R-:W-:Y:S08]  /*2b890*/  HMMA.16816.F32 R4, R12.reuse, R26, R4 ;  /* 0x0000001a0c04723c */ /* 0x044ff00000001804 */
[C---:B---3--:R-:W-:Y:S01]  /*2b8a0*/  HMMA.16816.F32 R8, R12.reuse, R28, R8 ;  /* 0x0000001c0c08723c */ /* 0x048fe20000001808 */
[----:B------:R-:W2:Y:S04]  /*2b8b0*/  LDL R28, [R1+0x23c] ;  /* 0x00023c00011c7983 */ /* 0x000ea80000100800 */
[----:B------:R0:W-:Y:S04]  /*2b8c0*/  STL.64 [R1+0x180], R16 ;  /* 0x0001801001007387 */ /* 0x0001e80000100a00 */
[----:B------:R1:W-:Y:S04]  /*2b8d0*/  STL.64 [R1+0x188], R18 ;  /* 0x0001881201007387 */ /* 0x0003e80000100a00 */
[----:B------:R-:W3:Y:S06]  /*2b8e0*/  LDL R29, [R1+0x248] ;  /* 0x00024800011d7983 */ /* 0x000eec0000100800 */
[----:B------:R4:W-:Y:S04]  /*2b8f0*/  STL.64 [R1+0x160], R8 ;  /* 0x0001600801007387 */ /* 0x0009e80000100a00 */
[----:B------:R5:W-:Y:S04]  /*2b900*/  STL.64 [R1+0x168], R10 ;  /* 0x0001680a01007387 */ /* 0x000be80000100a00 */
        /* <DEDUP_REMOVED lines=10> */
[----:B----4-:R-:W4:Y:S04]  /*2b9b0*/  LDL.LU R8, [R1+0xe0] ;  /* 0x0000e00001087983 */ /* 0x010f280000300800 */
[----:B------:R-:W4:Y:S04]  /*2b9c0*/  LDL.LU R9, [R1+0xe4] ;  /* 0x0000e40001097983 */ /* 0x000f280000300800 */
[----:B-----5:R-:W5:Y:S04]  /*2b9d0*/  LDL.LU R10, [R1+0xe8] ;  /* 0x0000e800010a7983 */ /* 0x020f680000300800 */
[----:B------:R-:W5:Y:S04]  /*2b9e0*/  LDL.LU R11, [R1+0xec] ;  /* 0x0000ec00010b7983 */ /* 0x000f680000300800 */
[----:B------:R-:W2:Y:S04]  /*2b9f0*/  LDL.LU R4, [R1+0x120] ;  /* 0x0001200001047983 */ /* 0x000ea80000300800 */
[----:B------:R-:W2:Y:S04]  /*2ba00*/  LDL.LU R5, [R1+0x124] ;  /* 0x0001240001057983 */ /* 0x000ea80000300800 */
[----:B------:R-:W2:Y:S04]  /*2ba10*/  LDL.LU R6, [R1+0x128] ;  /* 0x0001280001067983 */ /* 0x000ea80000300800 */
[----:B------:R-:W2:Y:S04]  /*2ba20*/  LDL.LU R7, [R1+0x12c] ;  /* 0x00012c0001077983 */ /* 0x000ea80000300800 */
[----:B-----5:R-:W-:Y:S04]  /*2ba30*/  STL.64 [R1+0x14d0], R10 ;  /* 0x0014d00a01007387 */ /* 0x020fe80000100a00 */
[----:B----4-:R0:W-:Y:S04]  /*2ba40*/  STL.64 [R1+0x14c8], R8 ;  /* 0x0014c80801007387 */ /* 0x0101e80000100a00 */
[----:B0-----:R-:W4:Y:S04]  /*2ba50*/  LDL.LU R8, [R1+0x100] ;  /* 0x0001000001087983 */ /* 0x001f280000300800 */
[----:B------:R-:W4:Y:S04]  /*2ba60*/  LDL.LU R9, [R1+0x104] ;  /* 0x0001040001097983 */ /* 0x000f280000300800 */
[----:B------:R-:W4:Y:S04]  /*2ba70*/  LDL.LU R10, [R1+0x108] ;  /* 0x00010800010a7983 */ /* 0x000f280000300800 */
[----:B------:R-:W4:Y:S04]  /*2ba80*/  LDL.LU R11, [R1+0x10c] ;  /* 0x00010c00010b7983 */ /* 0x000f280000300800 */
[----:B--2---:R-:W-:Y:S04]  /*2ba90*/  STL.64 [R1+0x14b0], R18 ;  /* 0x0014b01201007387 */ /* 0x004fe80000100a00 */
[----:B------:R0:W-:Y:S04]  /*2baa0*/  STL.64 [R1+0x14a8], R16 ;  /* 0x0014a81001007387 */ /* 0x0001e80000100a00 */
[----:B0-----:R-:W2:Y:S04]  /*2bab0*/  LDL.LU R16, [R1+0xc0] ;  /* 0x0000c00001107983 */ /* 0x001ea80000300800 */
[----:B------:R-:W2:Y:S04]  /*2bac0*/  LDL.LU R17, [R1+0xc4] ;  /* 0x0000c40001117983 */ /* 0x000ea80000300800 */
[----:B------:R-:W2:Y:S04]  /*2bad0*/  LDL.LU R18, [R1+0xc8] ;  /* 0x0000c80001127983 */ /* 0x000ea80000300800 */
[----:B------:R-:W2:Y:S04]  /*2bae0*/  LDL.LU R19, [R1+0xcc] ;  /* 0x0000cc0001137983 */ /* 0x000ea80000300800 */
[----:B------:R-:W-:Y:S04]  /*2baf0*/  STL.64 [R1+0x1490], R22 ;  /* 0x0014901601007387 */ /* 0x000fe80000100a00 */
[----:B------:R0:W-:Y:S04]  /*2bb00*/  STL.64 [R1+0x1488], R20 ;  /* 0x0014881401007387 */ /* 0x0001e80000100a00 */
[----:B0-----:R-:W5:Y:S04]  /*2bb10*/  LDL.LU R20, [R1+0x80] ;  /* 0x0000800001147983 */ /* 0x001f680000300800 */
[----:B------:R-:W5:Y:S04]  /*2bb20*/  LDL.LU R21, [R1+0x84] ;  /* 0x0000840001157983 */ /* 0x000f680000300800 */
[----:B------:R-:W5:Y:S04]  /*2bb30*/  LDL.LU R22, [R1+0x88] ;  /* 0x0000880001167983 */ /* 0x000f680000300800 */
[----:B------:R-:W5:Y:S04]  /*2bb40*/  LDL.LU R23, [R1+0x8c] ;  /* 0x00008c0001177983 */ /* 0x000f680000300800 */
[----:B------:R-:W2:Y:S04]  /*2bb50*/  LDL.LU R26, [R1+0x640] ;  /* 0x00064000011a7983 */ /* 0x000ea80000300800 */
[----:B------:R-:W2:Y:S01]  /*2bb60*/  LDL R27, [R1+0x238] ;  /* 0x00023800011b7983 */ /* 0x000ea20000100800 */
[C---:B------:R-:W-:Y:S03]  /*2bb70*/  HMMA.16816.F32 R4, R12.reuse, R2, R4 ;  /* 0x000000020c04723c */ /* 0x040fe60000001804 */
[----:B--2---:R-:W-:Y:S04]  /*2bb80*/  STL.64 [R1+0x1460], R26 ;  /* 0x0014601a01007387 */ /* 0x004fe80000100a00 */
[----:B------:R0:W-:Y:S04]  /*2bb90*/  STL.64 [R1+0x1458], R24 ;  /* 0x0014581801007387 */ /* 0x0001e80000100a00 */
[----:B0-----:R-:W2:Y:S04]  /*2bba0*/  LDL.LU R24, [R1+0x30] ;  /* 0x0000300001187983 */ /* 0x001ea80000300800 */
[----:B------:R-:W2:Y:S04]  /*2bbb0*/  LDL.LU R25, [R1+0x34] ;  /* 0x0000340001197983 */ /* 0x000ea80000300800 */
[----:B------:R-:W2:Y:S04]  /*2bbc0*/  LDL.LU R26, [R1+0x38] ;  /* 0x00003800011a7983 */ /* 0x000ea80000300800 */
[----:B------:R-:W2:Y:S04]  /*2bbd0*/  LDL.LU R27, [R1+0x3c] ;  /* 0x00003c00011b7983 */ /* 0x000ea80000300800 */
        /* <DEDUP_REMOVED lines=8> */
[----:B0-----:R-:W2:Y:S04]  /*2bc60*/  LDL.LU.64 R6, [R1+0x14e0] ;  /* 0x0014e00001067983 */ /* 0x001ea80000300a00 */
[----:B------:R-:W4:Y:S04]  /*2bc70*/  LDL.LU.64 R4, [R1+0x14d8] ;  /* 0x0014d80001047983 */ /* 0x000f280000300a00 */
[----:B------:R-:W2:Y:S04]  /*2bc80*/  LDL.LU R2, [R1+0x630] ;  /* 0x0006300001027983 */ /* 0x000ea80000300800 */
[----:B------:R-:W2:Y:S01]  /*2bc90*/  LDL.LU R3, [R1+0x638] ;  /* 0x0006380001037983 */ /* 0x000ea20000300800 */
[----:B----4-:R-:W-:-:S15]  /*2bca0*/  HMMA.16816.F32 R8, R12, R4, R8 ;  /* 0x000000040c08723c */ /* 0x010fde0000001808 */
[----:B------:R-:W-:-:S04]  /*2bcb0*/  NOP ;  /* 0x0000000000007918 */ /* 0x000fc80000000000 */
[----:B------:R-:W-:Y:S04]  /*2bcc0*/  STL.64 [R1+0x100], R8 ;  /* 0x0001000801007387 */ /* 0x000fe80000100a00 */
[----:B------:R0:W-:Y:S04]  /*2bcd0*/  STL.64 [R1+0x108], R10 ;  /* 0x0001080a01007387 */ /* 0x0001e80000100a00 */
[----:B0-----:R-:W2:Y:S04]  /*2bce0*/  LDL.LU.64 R10, [R1+0x14d0] ;  /* 0x0014d000010a7983 */ /* 0x001ea80000300a00 */
[----:B------:R-:W2:Y:S04]  /*2bcf0*/  LDL.LU.64 R8, [R1+0x14c8] ;  /* 0x0014c80001087983 */ /* 0x000ea80000300a00 */
[----:B------:R-:W4:Y:S04]  /*2bd00*/  LDL.LU R4, [R1+0x63c] ;  /* 0x00063c0001047983 */ /* 0x000f280000300800 */
[----:B------:R-:W3:Y:S01]  /*2bd10*/  LDL.LU R5, [R1+0x644] ;  /* 0x0006440001057983 */ /* 0x000ee20000300800 */
[----:B--2---:R-:W-:-:S15]  /*2bd20*/  HMMA.16816.F32 R8, R12, R6, R8 ;  /* 0x000000060c08723c */ /* 0x004fde0000001808 */
[----:B------:R-:W-:-:S04]  /*2bd30*/  NOP ;  /* 0x0000000000007918 */ /* 0x000fc80000000000 */
[----:B------:R-:W-:Y:S04]  /*2bd40*/  STL.64 [R1+0xe0], R8 ;  /* 0x0000e00801007387 */ /* 0x000fe80000100a00 */
[----:B------:R0:W-:Y:S04]  /*2bd50*/  STL.64 [R1+0xe8], R10 ;  /* 0x0000e80a01007387 */ /* 0x0001e80000100a00 */
[----:B0-----:R-:W2:Y:S04]  /*2bd60*/  LDL.LU.64 R10, [R1+0x14c0] ;  /* 0x0014c000010a7983 */ /* 0x001ea80000300a00 */
[----:B------:R-:W2:Y:S04]  /*2bd70*/  LDL.LU.64 R8, [R1+0x14b8] ;  /* 0x0014b80001087983 */ /* 0x000ea80000300a00 */
[----:B------:R-:W3:Y:S04]  /*2bd80*/  LDL.LU R6, [R1+0x62c] ;  /* 0x00062c0001067983 */ /* 0x000ee80000300800 */
[----:B------:R-:W3:Y:S01]  /*2bd90*/  LDL.LU R7, [R1+0x634] ;  /* 0x0006340001077983 */ /* 0x000ee20000300800 */
[----:B--2---:R-:W-:-:S15]  /*2bda0*/  HMMA.16816.F32 R16, R12, R8, R16 ;  /* 0x000000080c10723c */ /* 0x004fde0000001810 */
[----:B------:R-:W-:-:S04]  /*2bdb0*/  NOP ;  /* 0x0000000000007918 */ /* 0x000fc80000000000 */
[----:B------:R-:W-:Y:S04]  /*2bdc0*/  STL.64 [R1+0xc0], R16 ;  /* 0x0000c01001007387 */ /* 0x000fe80000100a00 */
[----:B------:R0:W-:Y:S04]  /*2bdd0*/  STL.64 [R1+0xc8], R18 ;  /* 0x0000c81201007387 */ /* 0x0001e80000100a00 */
[----:B0-----:R-:W2:Y:S04]  /*2bde0*/  LDL.LU.64 R18, [R1+0x14b0] ;  /* 0x0014b00001127983 */ /* 0x001ea80000300a00 */
[----:B------:R-:W2:Y:S02]  /*2bdf0*/  LDL.LU.64 R16, [R1+0x14a8] ;  /* 0x0014a80001107983 */ /* 0x000ea40000300a00 */
[----:B--2---:R-:W-:Y:S02]  /*2be00*/  HMMA.16816.F32 R8, R12, R10, R16 ;  /* 0x0000000a0c08723c */ /* 0x004fe40000001810 */
[----:B------:R-:W2:Y:S04]  /*2be10*/  LDL.LU.64 R18, [R1+0x14a0] ;  /* 0x0014a00001127983 */ /* 0x000ea80000300a00 */
[----:B------:R-:W5:-:S13]  /*2be20*/  LDL.LU.64 R16, [R1+0x1498] ;  /* 0x0014980001107983 */ /* 0x000f5a0000300a00 */
[----:B------:R0:W-:Y:S04]  /*2be30*/  STL.64 [R1+0xa0], R8 ;  /* 0x0000a00801007387 */ /* 0x0001e80000100a00 */
[----:B------:R1:W-:Y:S04]  /*2be40*/  STL.64 [R1+0xa8], R10 ;  /* 0x0000a80a01007387 */ /* 0x0003e80000100a00 */
[----:B0-----:R-:W2:Y:S04]  /*2be50*/  LDL.LU R8, [R1+0x50] ;  /* 0x0000500001087983 */ /* 0x001ea80000300800 */
[----:B------:R-:W2:Y:S04]  /*2be60*/  LDL.LU R9, [R1+0x54] ;  /* 0x0000540001097983 */ /* 0x000ea80000300800 */
[----:B-1----:R-:W2:Y:S04]  /*2be70*/  LDL.LU R10, [R1+0x58] ;  /* 0x00005800010a7983 */ /* 0x002ea80000300800 */
[----:B------:R-:W2:Y:S01]  /*2be80*/  LDL.LU R11, [R1+0x5c] ;  /* 0x00005c00010b7983 */ /* 0x000ea20000300800 */
[----:B-----5:R-:W-:-:S15]  /*2be90*/  HMMA.16816.F32 R20, R12, R16, R20 ;  /* 0x000000100c14723c */ /* 0x020fde0000001814 */
        /* <DEDUP_REMOVED lines=22> */
[----:B------:R-:W5:Y:S01]  /*2c000*/  LDL.LU.64 R24, [R1+0x1458] ;  /* 0x0014580001187983 */ /* 0x000f620000300a00 */
[----:B----4-:R-:W-:-:S02]  /*2c010*/  IMAD R3, R3, 0x100, R4 ;  /* 0x0000010003037824 */ /* 0x010fc400078e0204 */
[----:B---3--:R-:W-:Y:S02]  /*2c020*/  IMAD R0, R0, 0x100, R6 ;  /* 0x0000010000007824 */ /* 0x008fe400078e0206 */
[----:B------:R-:W-:Y:S01]  /*2c030*/  IMAD R2, R2, 0x100, R7 ;  /* 0x0000010002027824 */ /* 0x000fe200078e0207 */
[----:B------:R-:W-:-:S07]  /*2c040*/  F2FP.F16.E4M3.UNPACK_B R7, R28 ;  /* 0x0000001cff07723e */ /* 0x000fce00020006ff */
[----:B------:R-:W-:Y:S04]  /*2c050*/  STL.64 [R1+0x30], R20 ;  /* 0x0000301401007387 */ /* 0x000fe80000100a00 */
[----:B------:R-:W-:Y:S01]  /*2c060*/  STL.64 [R1+0x38], R22 ;  /* 0x0000381601007387 */ /* 0x000fe20000100a00 */
[----:B--2---:R-:W-:Y:S01]  /*2c070*/  IMAD R4, R26, 0x100, R5 ;  /* 0x000001001a047824 */ /* 0x004fe200078e0205 */
[----:B-----5:R-:W-:Y:S01]  /*2c080*/  HMMA.16816.F32 R16, R12, R24, R16 ;  /* 0x000000180c10723c */ /* 0x020fe20000001810 */
[----:B------:R-:W-:Y:S02]  /*2c090*/  F2FP.F16.E4M3.UNPACK_B R12, R0 ;  /* 0x00000000ff0c723e */ /* 0x000fe400020006ff */
[----:B------:R-:W-:Y:S02]  /*2c0a0*/  F2FP.F16.E4M3.UNPACK_B R14, R2 ;  /* 0x00000002ff0e723e */ /* 0x000fe400020006ff */
[----:B------:R-:W-:-:S02]  /*2c0b0*/  F2FP.F16.E4M3.UNPACK_B R13, R3 ;  /* 0x00000003ff0d723e */ /* 0x000fc400020006ff */
[----:B------:R-:W-:Y:S02]  /*2c0c0*/  F2FP.F16.E4M3.UNPACK_B R15, R4 ;  /* 0x00000004ff0f723e */ /* 0x000fe400020006ff */
[----:B------:R-:W-:-:S07]  /*2c0d0*/  F2FP.F16.E4M3.UNPACK_B R6, R27 ;  /* 0x0000001bff06723e */ /* 0x000fce00020006ff */
[----:B------:R-:W-:Y:S01]  /*2c0e0*/  HMMA.16816.F32 R8, R12, R6, R8 ;  /* 0x000000060c08723c */ /* 0x000fe20000001808 */
[----:B------:R-:W-:Y:S02]  /*2c0f0*/  F2FP.F16.E4M3.UNPACK_B R0, R29 ;  /* 0x0000001dff00723e */ /* 0x000fe400020006ff */
[----:B------:R0:W-:Y:S04]  /*2c100*/  STL.64 [R1+0x20], R16 ;  /* 0x0000201001007387 */ /* 0x0001e80000100a00 */
[----:B------:R1:W-:Y:S04]  /*2c110*/  STL.64 [R1+0x28], R18 ;  /* 0x0000281201007387 */ /* 0x0003e80000100a00 */
[----:B------:R-:W-:Y:S08]  /*2c120*/  STL [R1+0x10], R0 ;  /* 0x0000100001007387 */ /* 0x000ff00000100800 */
[----:B------:R-:W-:Y:S04]  /*2c130*/  STL.64 [R1+0x50], R8 ;  /* 0x0000500801007387 */ /* 0x000fe80000100a00 */
[----:B------:R-:W-:Y:S04]  /*2c140*/  STL.64 [R1+0x58], R10 ;  /* 0x0000580a01007387 */ /* 0x000fe80000100a00 */
[----:B0-----:R-:W2:Y:S04]  /*2c150*/  LDL.LU R16, [R1+0xf0] ;  /* 0x0000f00001107983 */ /* 0x001ea80000300800 */
[----:B------:R-:W2:Y:S04]  /*2c160*/  LDL.LU R17, [R1+0xf4] ;  /* 0x0000f40001117983 */ /* 0x000ea80000300800 */
[----:B-1----:R-:W3:Y:S04]  /*2c170*/  LDL.LU R18, [R1+0xf8] ;  /* 0x0000f80001127983 */ /* 0x002ee80000300800 */
[----:B------:R-:W3:Y:S04]  /*2c180*/  LDL.LU R19, [R1+0xfc] ;  /* 0x0000fc0001137983 */ /* 0x000ee80000300800 */
[----:B------:R-:W4:Y:S04]  /*2c190*/  LDL R20, [R1+0x28c] ;  /* 0x00028c0001147983 */ /* 0x000f280000100800 */
[----:B------:R-:W5:Y:S04]  /*2c1a0*/  LDL R28, [R1+0x258] ;  /* 0x00025800011c7983 */ /* 0x000f680000100800 */
[----:B------:R-:W4:Y:S04]  /*2c1b0*/  LDL R29, [R1+0x25c] ;  /* 0x00025c00011d7983 */ /* 0x000f280000100800 */
[----:B------:R-:W4:Y:S04]  /*2c1c0*/  LDL R26, [R1+0x278] ;  /* 0x00027800011a7983 */ /* 0x000f280000100800 */
[----:B---3--:R-:W-:Y:S04]  /*2c1d0*/  STL.64 [R1+0x1418], R18 ;  /* 0x0014181201007387 */ /* 0x008fe80000100a00 */
[----:B--2---:R0:W-:Y:S04]  /*2c1e0*/  STL.64 [R1+0x1410], R16 ;  /* 0x0014101001007387 */ /* 0x0041e80000100a00 */
[----:B0-----:R-:W2:Y:S04]  /*2c1f0*/  LDL.LU R16, [R1+0xd0] ;  /* 0x0000d00001107983 */ /* 0x001ea80000300800 */
[----:B------:R-:W2:Y:S04]  /*2c200*/  LDL.LU R17, [R1+0xd4] ;  /* 0x0000d40001117983 */ /* 0x000ea80000300800 */
[----:B------:R-:W3:Y:S04]  /*2c210*/  LDL.LU R18, [R1+0xd8] ;  /* 0x0000d80001127983 */ /* 0x000ee80000300800 */
[----:B------:R-:W3:Y:S04]  /*2c220*/  LDL.LU R19, [R1+0xdc] ;  /* 0x0000dc0001137983 */ /* 0x000ee80000300800 */
[----:B------:R-:W2:Y:S04]  /*2c230*/  LDL R4, [R1+0x24c] ;  /* 0x00024c0001047983 */ /* 0x000ea80000100800 */
[----:B------:R-:W4:Y:S04]  /*2c240*/  LDL R3, [R1+0x268] ;  /* 0x0002680001037983 */ /* 0x000f280000100800 */
        /* <DEDUP_REMOVED lines=8> */
[----:B---3--:R0:W-:Y:S04]  /*2c2d0*/  STL.64 [R1+0x1438], R18 ;  /* 0x0014381201007387 */ /* 0x0081e80000100a00 */
[----:B0-----:R-:W3:Y:S04]  /*2c2e0*/  LDL.LU R18, [R1+0x10] ;  /* 0x0000100001127983 */ /* 0x001ee80000300800 */
[----:B--2---:R-:W-:Y:S04]  /*2c2f0*/  STL.64 [R1+0x1430], R16 ;  /* 0x0014301001007387 */ /* 0x004fe80000100a00 */
[----:B------:R-:W4:Y:S04]  /*2c300*/  LDL R21, [R1+0x298] ;  /* 0x0002980001157983 */ /* 0x000f280000100800 */
[----:B------:R-:W2:Y:S04]  /*2c310*/  LDL R27, [R1+0x27c] ;  /* 0x00027c00011b7983 */ /* 0x000ea80000100800 */
[----:B----4-:R0:W-:Y:S04]  /*2c320*/  STL.64 [R1+0x1440], R20 ;  /* 0x0014401401007387 */ /* 0x0101e80000100a00 */
[----:B0-----:R-:W4:Y:S04]  /*2c330*/  LDL.LU R20, [R1+0x90] ;  /* 0x0000900001147983 */ /* 0x001f280000300800 */
[----:B------:R-:W4:Y:S04]  /*2c340*/  LDL.LU R21, [R1+0x94] ;  /* 0x0000940001157983 */ /* 0x000f280000300800 */
[----:B------:R-:W2:Y:S04]  /*2c350*/  LDL.LU R22, [R1+0x98] ;  /* 0x0000980001167983 */ /* 0x000ea80000300800 */
[----:B------:R-:W2:Y:S01]  /*2c360*/  LDL.LU R23, [R1+0x9c] ;  /* 0x00009c0001177983 */ /* 0x000ea20000300800 */
[----:B------:R-:W-:-:S03]  /*2c370*/  F2FP.F16.E4M3.UNPACK_B R19, R4 ;  /* 0x00000004ff13723e */ /* 0x000fc600020006ff */
[----:B--2---:R-:W-:Y:S04]  /*2c380*/  STL.64 [R1+0x1450], R22 ;  /* 0x0014501601007387 */ /* 0x004fe80000100a00 */
[----:B----4-:R0:W-:Y:S04]  /*2c390*/  STL.64 [R1+0x1448], R20 ;  /* 0x0014481401007387 */ /* 0x0101e80000100a00 */
[----:B0-----:R-:W3:Y:S04]  /*2c3a0*/  LDL.LU R20, [R1+0x70] ;  /* 0x0000700001147983 */ /* 0x001ee80000300800 */
[----:B------:R-:W3:Y:S04]  /*2c3b0*/  LDL.LU R21, [R1+0x74] ;  /* 0x0000740001157983 */ /* 0x000ee80000300800 */
[----:B------:R-:W3:Y:S04]  /*2c3c0*/  LDL.LU R22, [R1+0x78] ;  /* 0x0000780001167983 */ /* 0x000ee80000300800 */
[----:B------:R-:W3:Y:S01]  /*2c3d0*/  LDL.LU R23, [R1+0x7c] ;  /* 0x00007c0001177983 */ /* 0x000ee20000300800 */
[----:B------:R-:W-:-:S02]  /*2c3e0*/  IMAD.MOV.U32 R25, RZ, RZ, R6 ;  /* 0x000000ffff197224 */ /* 0x000fc400078e0006 */
[----:B------:R-:W-:Y:S01]  /*2c3f0*/  IMAD.MOV.U32 R0, RZ, RZ, R7 ;  /* 0x000000ffff007224 */ /* 0x000fe200078e0007 */
[----:B------:R-:W2:Y:S04]  /*2c400*/  LDL R6, [R1+0x29c] ;  /* 0x00029c0001067983 */ /* 0x000ea80000100800 */
[----:B------:R-:W4:Y:S04]  /*2c410*/  LDL R7, [R1+0x2a8] ;  /* 0x0002a80001077983 */ /* 0x000f280000100800 */
[----:B------:R-:W2:Y:S04]  /*2c420*/  LDL.LU R8, [R1+0x110] ;  /* 0x0001100001087983 */ /* 0x000ea80000300800 */
[----:B------:R-:W2:Y:S04]  /*2c430*/  LDL.LU R9, [R1+0x114] ;  /* 0x0001140001097983 */ /* 0x000ea80000300800 */
[----:B------:R-:W2:Y:S04]  /*2c440*/  LDL.LU R10, [R1+0x118] ;  /* 0x00011800010a7983 */ /* 0x000ea80000300800 */
[----:B------:R-:W2:Y:S04]  /*2c450*/  LDL.LU R11, [R1+0x11c] ;  /* 0x00011c00010b7983 */ /* 0x000ea80000300800 */
[----:B------:R-:W2:Y:S04]  /*2c460*/  LDL R5, [R1+0x2ac] ;  /* 0x0002ac0001057983 */ /* 0x000ea80000100800 */
[----:B------:R-:W-:Y:S04]  /*2c470*/  STL [R1+0x13b4], R0 ;  /* 0x0013b40001007387 */ /* 0x000fe80000100800 */
[----:B------:R-:W-:Y:S01]  /*2c480*/  STL [R1+0x13b0], R25 ;  /* 0x0013b01901007387 */ /* 0x000fe20000100800 */
[----:B---3--:R-:W-:-:S15]  /*2c490*/  HMMA.16816.F32 R20, R12, R18, R20 ;  /* 0x000000120c14723c */ /* 0x008fde0000001814 */
[----:B------:R-:W-:-:S04]  /*2c4a0*/  NOP ;  /* 0x0000000000007918 */ /* 0x000fc80000000000 */
[----:B------:R-:W-:Y:S04]  /*2c4b0*/  STL.64 [R1+0x70], R20 ;  /* 0x0000701401007387 */ /* 0x000fe80000100a00 */
[----:B------:R0:W-:Y:S04]  /*2c4c0*/  STL.64 [R1+0x78], R22 ;  /* 0x0000781601007387 */ /* 0x0001e80000100a00 */
[----:B0-----:R-:W3:Y:S04]  /*2c4d0*/  LDL.LU.64 R22, [R1+0x1450] ;  /* 0x0014500001167983 */ /* 0x001ee80000300a00 */
[----:B------:R-:W3:Y:S01]  /*2c4e0*/  LDL.LU.64 R20, [R1+0x1448] ;  /* 0x0014480001147983 */ /* 0x000ee20000300a00 */
[----:B------:R-:W-:Y:S01]  /*2c4f0*/  F2FP.F16.E4M3.UNPACK_B R16, R3 ;  /* 0x00000003ff10723e */ /* 0x000fe200020006ff */
[----:B------:R-:W-:-:S02]  /*2c500*/  IMAD.MOV.U32 R25, RZ, RZ, R19 ;  /* 0x000000ffff197224 */ /* 0x000fc400078e0013 */
[----:B------:R-:W-:Y:S01]  /*2c510*/  IMAD.MOV.U32 R0, RZ, RZ, R18 ;  /* 0x000000ffff007224 */ /* 0x000fe200078e0012 */
[----:B------:R-:W-:Y:S01]  /*2c520*/  F2FP.F16.E4M3.UNPACK_B R17, R2 ;  /* 0x00000002ff11723e */ /* 0x000fe200020006ff */
[----:B------:R-:W-:Y:S04]  /*2c530*/  STL [R1+0x8], R16 ;  /* 0x0000081001007387 */ /* 0x000fe80000100800 */
[----:B------:R-:W-:Y:S04]  /*2c540*/  STL [R1+0x13bc], R25 ;  /* 0x0013bc1901007387 */ /* 0x000fe80000100800 */
[----:B------:R-:W-:Y:S04]  /*2c550*/  STL [R1+0x13b8], R0 ;  /* 0x0013b80001007387 */ /* 0x000fe80000100800 */
[----:B------:R3:W-:Y:S02]  /*2c560*/  STL [R1+0xc], R17 ;  /* 0x00000c1101007387 */ /* 0x0007e40000100800 */
[----:B---3--:R-:W-:Y:S02]  /*2c570*/  HMMA.16816.F32 R16, R12, R16, R20 ;  /* 0x000000100c10723c */ /* 0x008fe40000001814 */
[----:B------:R-:W3:-:S15]  /*2c580*/  LDL.LU.64 R20, [R1+0x1440] ;  /* 0x0014400001147983 */ /* 0x000ede0000300a00 */
[----:B------:R-:W-:Y:S02]  /*2c590*/  NOP ;  /* 0x0000000000007918 */ /* 0x000fe40000000000 */
[----:B------:R-:W-:Y:S04]  /*2c5a0*/  STL.64 [R1+0x90], R16 ;  /* 0x0000901001007387 */ /* 0x000fe80000100a00 */
[----:B------:R0:W-:Y:S04]  /*2c5b0*/  STL.64 [R1+0x98], R18 ;  /* 0x0000981201007387 */ /* 0x0001e80000100a00 */
[----:B0-----:R-:W2:Y:S04]  /*2c5c0*/  LDL.LU.64 R18, [R1+0x1438] ;  /* 0x0014380001127983 */ /* 0x001ea80000300a00 */
[----:B------:R-:W2:Y:S01]  /*2c5d0*/  LDL.LU.64 R16, [R1+0x1430] ;  /* 0x0014300001107983 */ /* 0x000ea20000300a00 */
[----:B------:R-:W-:-:S02]  /*2c5e0*/  F2FP.F16.E4M3.UNPACK_B R2, R24 ;  /* 0x00000018ff02723e */ /* 0x000fc400020006ff */
[----:B---3--:R-:W-:-:S07]  /*2c5f0*/  F2FP.F16.E4M3.UNPACK_B R3, R20 ;  /* 0x00000014ff03723e */ /* 0x008fce00020006ff */
[----:B--2---:R-:W-:-:S15]  /*2c600*/  HMMA.16816.F32 R16, R12, R2, R16 ;  /* 0x000000020c10723c */ /* 0x004fde0000001810 */
[----:B------:R-:W-:-:S04]  /*2c610*/  NOP ;  /* 0x0000000000007918 */ /* 0x000fc80000000000 */
[----:B------:R-:W-:Y:S04]  /*2c620*/  STL.64 [R1+0xb0], R16 ;  /* 0x0000b01001007387 */ /* 0x000fe80000100a00 */
[----:B------:R0:W-:Y:S04]  /*2c630*/  STL.64 [R1+0xb8], R18 ;  /* 0x0000b81201007387 */ /* 0x0001e80000100a00 */
[----:B0-----:R-:W2:Y:S04]  /*2c640*/  LDL.LU.64 R18, [R1+0x1428] ;  /* 0x0014280001127983 */ /* 0x001ea80000300a00 */
[----:B------:R-:W2:Y:S01]  /*2c650*/  LDL.LU.64 R16, [R1+0x1420] ;  /* 0x0014200001107983 */ /* 0x000ea20000300a00 */
[----:B-----5:R-:W-:-:S02]  /*2c660*/  F2FP.F16.E4M3.UNPACK_B R28, R28 ;  /* 0x0000001cff1c723e */ /* 0x020fc400020006ff */
[----:B------:R-:W-:-:S07]  /*2c670*/  F2FP.F16.E4M3.UNPACK_B R29, R29 ;  /* 0x0000001dff1d723e */ /* 0x000fce00020006ff */
[----:B--2---:R-:W-:-:S15]  /*2c680*/  HMMA.16816.F32 R16, R12, R28, R16 ;  /* 0x0000001c0c10723c */ /* 0x004fde0000001810 */
[----:B------:R-:W-:-:S04]  /*2c690*/  NOP ;  /* 0x0000000000007918 */ /* 0x000fc80000000000 */
[----:B------:R-:W-:Y:S04]  /*2c6a0*/  STL.64 [R1+0xd0], R16 ;  /* 0x0000d01001007387 */ /* 0x000fe80000100a00 */
[----:B------:R0:W-:Y:S04]  /*2c6b0*/  STL.64 [R1+0xd8], R18 ;  /* 0x0000d81201007387 */ /* 0x0001e80000100a00 */
[----:B0-----:R-:W2:Y:S04]  /*2c6c0*/  LDL.LU.64 R18, [R1+0x1418] ;  /* 0x0014180001127983 */ /* 0x001ea80000300a00 */
[----:B------:R-:W2:Y:S01]  /*2c6d0*/  LDL.LU.64 R16, [R1+0x1410] ;  /* 0x0014100001107983 */ /* 0x000ea20000300a00 */
[----:B------:R-:W-:-:S02]  /*2c6e0*/  F2FP.F16.E4M3.UNPACK_B R26, R26 ;  /* 0x0000001aff1a723e */ /* 0x000fc400020006ff */
[----:B------:R-:W-:Y:S01]  /*2c6f0*/  F2FP.F16.E4M3.UNPACK_B R27, R27 ;  /* 0x0000001bff1b723e */ /* 0x000fe200020006ff */
[----:B------:R-:W-:Y:S02]  /*2c700*/  IMAD.MOV.U32 R25, RZ, RZ, R2 ;  /* 0x000000ffff197224 */ /* 0x000fe400078e0002 */
[----:B------:R-:W-:Y:S01]  /*2c710*/  IMAD.MOV.U32 R0, RZ, RZ, R3 ;  /* 0x000000ffff007224 */ /* 0x000fe200078e0003 */
[----:B------:R-:W-:Y:S02]  /*2c720*/  F2FP.F16.E4M3.UNPACK_B R2, R21 ;  /* 0x00000015ff02723e */ /* 0x000fe400020006ff */
[----:B------:R-:W-:-:S07]  /*2c730*/  F2FP.F16.E4M3.UNPACK_B R3, R6 ;  /* 0x00000006ff03723e */ /* 0x000fce00020006ff */
[C---:B------:R-:W-:Y:S01]  /*2c740*/  HMMA.16816.F32 R8, R12.reuse, R2, R8 ;  /* 0x000000020c08723c */ /* 0x040fe20000001808 */
[----:B------:R-:W-:Y:S04]  /*2c750*/  STL [R1+0x13a0], R28 ;  /* 0x0013a01c01007387 */ /* 0x000fe80000100800 */
[----:B------:R-:W-:Y:S04]  /*2c760*/  STL [R1+0x1388], R29 ;  /* 0x0013881d01007387 */ /* 0x000fe80000100800 */
[----:B------:R-:W-:Y:S04]  /*2c770*/  STL [R1+0x13a8], R26 ;  /* 0x0013a81a01007387 */ /* 0x000fe80000100800 */
[----:B------:R-:W-:Y:S01]  /*2c780*/  STL [R1+0x13a4], R27 ;  /* 0x0013a41b01007387 */ /* 0x000fe20000100800 */
[----:B--2---:R-:W-:-:S15]  /*2c790*/  HMMA.16816.F32 R16, R12, R26, R16 ;  /* 0x0000001a0c10723c */ /* 0x004fde0000001810 */
[----:B------:R-:W-:-:S04]  /*2c7a0*/  NOP ;  /* 0x0000000000007918 */ /* 0x000fc80000000000 */
[----:B------:R-:W-:Y:S04]  /*2c7b0*/  STL.64 [R1+0xf0], R16 ;  /* 0x0000f01001007387 */ /* 0x000fe80000100a00 */
[----:B------:R0:W-:Y:S04]  /*2c7c0*/  STL.64 [R1+0xf8], R18 ;  /* 0x0000f81201007387 */ /* 0x0001e80000100a00 */
[----:B------:R-:W-:Y:S04]  /*2c7d0*/  STL [R1+0x13ac], R3 ;  /* 0x0013ac0301007387 */ /* 0x000fe80000100800 */
[----:B------:R-:W-:Y:S04]  /*2c7e0*/  STL.64 [R1+0x110], R8 ;  /* 0x0001100801007387 */ /* 0x000fe80000100a00 */
[----:B------:R-:W-:Y:S04]  /*2c7f0*/  STL.64 [R1+0x118], R10 ;  /* 0x0001180a01007387 */ /* 0x000fe80000100a00 */
[----:B------:R-:W2:Y:S04]  /*2c800*/  LDL R23, [R1+0x31c] ;  /* 0x00031c0001177983 */ /* 0x000ea80000100800 */
[----:B------:R-:W3:Y:S04]  /*2c810*/  LDL R20, [R1+0x308] ;  /* 0x0003080001147983 */ /* 0x000ee80000100800 */
[----:B0-----:R-:W5:Y:S04]  /*2c820*/  LDL R19, [R1+0x2fc] ;  /* 0x0002fc0001137983 */ /* 0x001f680000100800 */
[----:B--2---:R-:W-:Y:S04]  /*2c830*/  STL [R1+0x140c], R23 ;  /* 0x00140c1701007387 */ /* 0x004fe80000100800 */
[----:B---3--:R-:W-:Y:S04]  /*2c840*/  STL [R1+0x1408], R20 ;  /* 0x0014081401007387 */ /* 0x008fe80000100800 */
[----:B------:R-:W2:Y:S04]  /*2c850*/  LDL R24, [R1+0x328] ;  /* 0x0003280001187983 */ /* 0x000ea80000100800 */
        /* <DEDUP_REMOVED lines=9> */
[----:B------:R-:W5:Y:S04]  /*2c8f0*/  LDL R18, [R1+0x2f8] ;  /* 0x0002f80001127983 */ /* 0x000f680000100800 */
[----:B------:R-:W2:Y:S04]  /*2c900*/  LDL R16, [R1+0x2e8] ;  /* 0x0002e80001107983 */ /* 0x000ea80000100800 */
[----:B------:R-:W2:Y:S01]  /*2c910*/  LDL R17, [R1+0x2ec] ;  /* 0x0002ec0001117983 */ /* 0x000ea20000100800 */
[----:B----4-:R-:W-:-:S03]  /*2c920*/  F2FP.F16.E4M3.UNPACK_B R4, R7 ;  /* 0x00000007ff04723e */ /* 0x010fc600020006ff */
[----:B------:R-:W4:Y:S04]  /*2c930*/  LDL R6, [R1+0x2b8] ;  /* 0x0002b80001067983 */ /* 0x000f280000100800 */
[----:B------:R-:W3:Y:S04]  /*2c940*/  LDL R7, [R1+0x2bc] ;  /* 0x0002bc0001077983 */ /* 0x000ee80000100800 */
[----:B------:R-:W3:Y:S04]  /*2c950*/  LDL R8, [R1+0x2c8] ;  /* 0x0002c80001087983 */ /* 0x000ee80000100800 */
[----:B------:R-:W3:Y:S04]  /*2c960*/  LDL R9, [R1+0x2cc] ;  /* 0x0002cc0001097983 */ /* 0x000ee80000100800 */
[----:B------:R-:W3:Y:S04]  /*2c970*/  LDL R10, [R1+0x2d8] ;  /* 0x0002d800010a7983 */ /* 0x000ee80000100800 */
[----:B------:R-:W3:Y:S04]  /*2c980*/  LDL R11, [R1+0x2dc] ;  /* 0x0002dc00010b7983 */ /* 0x000ee80000100800 */
[----:B-----5:R-:W-:Y:S04]  /*2c990*/  STL.64 [R1+0x13f0], R18 ;  /* 0x0013f01201007387 */ /* 0x020fe80000100a00 */
[----:B--2---:R0:W-:Y:S04]  /*2c9a0*/  STL.64 [R1+0x13e8], R16 ;  /* 0x0013e81001007387 */ /* 0x0041e80000100a00 */
[----:B0-----:R-:W2:Y:S04]  /*2c9b0*/  LDL.LU R16, [R1+0x170] ;  /* 0x0001700001107983 */ /* 0x001ea80000300800 */
[----:B------:R-:W2:Y:S04]  /*2c9c0*/  LDL.LU R17, [R1+0x174] ;  /* 0x0001740001117983 */ /* 0x000ea80000300800 */
[----:B------:R-:W5:Y:S04]  /*2c9d0*/  LDL.LU R18, [R1+0x178] ;  /* 0x0001780001127983 */ /* 0x000f680000300800 */
[----:B------:R-:W5:Y:S01]  /*2c9e0*/  LDL.LU R19, [R1+0x17c] ;  /* 0x00017c0001137983 */ /* 0x000f620000300800 */
[----:B------:R-:W-:-:S02]  /*2c9f0*/  F2FP.F16.E4M3.UNPACK_B R5, R5 ;  /* 0x00000005ff05723e */ /* 0x000fc400020006ff */
[----:B----4-:R-:W-:Y:S01]  /*2ca00*/  F2FP.F16.E4M3.UNPACK_B R6, R6 ;  /* 0x00000006ff06723e */ /* 0x010fe200020006ff */
[----:B-----5:R-:W-:Y:S04]  /*2ca10*/  STL.64 [R1+0x1400], R18 ;  /* 0x0014001201007387 */ /* 0x020fe80000100a00 */
        /* <DEDUP_REMOVED lines=9> */
[----:B------:R-:W4:Y:S04]  /*2cab0*/  LDL.LU R26, [R1+0x1b8] ;  /* 0x0001b800011a7983 */ /* 0x000f280000300800 */
[----:B------:R-:W4:Y:S01]  /*2cac0*/  LDL.LU R27, [R1+0x1bc] ;  /* 0x0001bc00011b7983 */ /* 0x000f220000300800 */
[----:B------:R-:W-:Y:S01]  /*2cad0*/  F2FP.F16.E4M3.UNPACK_B R7, R7 ;  /* 0x00000007ff07723e */ /* 0x000fe200020006ff */
[C---:B------:R-:W-:Y:S08]  /*2cae0*/  HMMA.16816.F32 R20, R12.reuse, R4, R20 ;  /* 0x000000040c14723c */ /* 0x040ff00000001814 */
[----:B--2---:R-:W-:Y:S01]  /*2caf0*/  HMMA.16816.F32 R16, R12, R6, R16 ;  /* 0x000000060c10723c */ /* 0x004fe20000001810 */
[----:B----4-:R-:W-:Y:S04]  /*2cb00*/  STL.64 [R1+0x13e0], R26 ;  /* 0x0013e01a01007387 */ /* 0x010fe80000100a00 */
[----:B---3--:R0:W-:Y:S04]  /*2cb10*/  STL.64 [R1+0x13d8], R24 ;  /* 0x0013d81801007387 */ /* 0x0081e80000100a00 */
[----:B0-----:R-:W2:Y:S04]  /*2cb20*/  LDL.LU R24, [R1+0x190] ;  /* 0x0001900001187983 */ /* 0x001ea80000300800 */
[----:B------:R-:W2:Y:S04]  /*2cb30*/  LDL.LU R25, [R1+0x194] ;  /* 0x0001940001197983 */ /* 0x000ea80000300800 */
[----:B------:R-:W2:Y:S04]  /*2cb40*/  LDL.LU R26, [R1+0x198] ;  /* 0x00019800011a7983 */ /* 0x000ea80000300800 */
[----:B------:R-:W2:Y:S04]  /*2cb50*/  LDL.LU R27, [R1+0x19c] ;  /* 0x00019c00011b7983 */ /* 0x000ea80000300800 */
[----:B------:R-:W-:Y:S04]  /*2cb60*/  STL.64 [R1+0x130], R20 ;  /* 0x0001301401007387 */ /* 0x000fe80000100a00 */
[----:B------:R0:W-:Y:S04]  /*2cb70*/  STL.64 [R1+0x138], R22 ;  /* 0x0001381601007387 */ /* 0x0001e80000100a00 */
[----:B0-----:R-:W3:Y:S04]  /*2cb80*/  LDL.LU R23, [R1+0x140c] ;  /* 0x00140c0001177983 */ /* 0x001ee80000300800 */
[----:B------:R-:W4:Y:S04]  /*2cb90*/  LDL.LU R20, [R1+0x1408] ;  /* 0x0014080001147983 */ /* 0x000f280000300800 */
[----:B------:R-:W5:Y:S04]  /*2cba0*/  LDL R21, [R1+0x30c] ;  /* 0x00030c0001157983 */ /* 0x000f680000100800 */
[----:B------:R-:W3:Y:S04]  /*2cbb0*/  LDL R22, [R1+0x318] ;  /* 0x0003180001167983 */ /* 0x000ee80000100800 */
[----:B------:R-:W-:Y:S04]  /*2cbc0*/  STL.64 [R1+0x150], R16 ;  /* 0x0001501001007387 */ /* 0x000fe80000100a00 */
[----:B------:R0:W-:Y:S04]  /*2cbd0*/  STL.64 [R1+0x158], R18 ;  /* 0x0001581201007387 */ /* 0x0001e80000100a00 */
[----:B0-----:R-:W3:Y:S04]  /*2cbe0*/  LDL.LU.64 R18, [R1+0x1400] ;  /* 0x0014000001127983 */ /* 0x001ee80000300a00 */
[----:B------:R-:W3:Y:S01]  /*2cbf0*/  LDL.LU.64 R16, [R1+0x13f8] ;  /* 0x0013f80001107983 */ /* 0x000ee20000300a00 */
[----:B------:R-:W-:-:S02]  /*2cc00*/  F2FP.F16.E4M3.UNPACK_B R8, R8 ;  /* 0x00000008ff08723e */ /* 0x000fc400020006ff */
[----:B------:R-:W-:Y:S02]  /*2cc10*/  F2FP.F16.E4M3.UNPACK_B R9, R9 ;  /* 0x00000009ff09723e */ /* 0x000fe400020006ff */
[----:B------:R-:W-:Y:S02]  /*2cc20*/  F2FP.F16.E4M3.UNPACK_B R10, R10 ;  /* 0x0000000aff0a723e */ /* 0x000fe400020006ff */
[----:B------:R-:W-:Y:S01]  /*2cc30*/  F2FP.F16.E4M3.UNPACK_B R11, R11 ;  /* 0x0000000bff0b723e */ /* 0x000fe200020006ff */
[----:B------:R-:W-:Y:S04]  /*2cc40*/  STL.64 [R1+0x12f8], R6 ;  /* 0x0012f80601007387 */ /* 0x000fe80000100a00 */
[----:B------:R0:W-:Y:S04]  /*2cc50*/  STL.64 [R1+0x12f0], R4 ;  /* 0x0012f00401007387 */ /* 0x0001e80000100a00 */
[----:B0-----:R-:W4:Y:S04]  /*2cc60*/  LDL.LU R4, [R1+0x210] ;  /* 0x0002100001047983 */ /* 0x001f280000300800 */
[----:B------:R-:W4:Y:S04]  /*2cc70*/  LDL.LU R5, [R1+0x214] ;  /* 0x0002140001057983 */ /* 0x000f280000300800 */
[----:B------:R-:W4:Y:S04]  /*2cc80*/  LDL.LU R6, [R1+0x218] ;  /* 0x0002180001067983 */ /* 0x000f280000300800 */
[----:B------:R-:W4:Y:S01]  /*2cc90*/  LDL.LU R7, [R1+0x21c] ;  /* 0x00021c0001077983 */ /* 0x000f220000300800 */
[C---:B--2---:R-:W-:Y:S08]  /*2cca0*/  HMMA.16816.F32 R24, R12.reuse, R10, R24 ;  /* 0x0000000a0c18723c */ /* 0x044ff00000001818 */
[----:B---3--:R-:W-:-:S15]  /*2ccb0*/  HMMA.16816.F32 R16, R12, R8, R16 ;  /* 0x000000080c10723c */ /* 0x008fde0000001810 */
[----:B------:R-:W-:-:S04]  /*2ccc0*/  NOP ;  /* 0x0000000000007918 */ /* 0x000fc80000000000 */
[----:B------:R-:W-:Y:S04]  /*2ccd0*/  STL.64 [R1+0x170], R16 ;  /* 0x0001701001007387 */ /* 0x000fe80000100a00 */
[----:B------:R0:W-:Y:S04]  /*2cce0*/  STL.64 [R1+0x178], R18 ;  /* 0x0001781201007387 */ /* 0x0001e80000100a00 */
[----:B0-----:R-:W2:Y:S04]  /*2ccf0*/  LDL.LU.64 R18, [R1+0x13f0] ;  /* 0x0013f00001127983 */ /* 0x001ea80000300a00 */
[----:B------:R-:W3:Y:S04]  /*2cd00*/  LDL.LU.64 R16, [R1+0x13e8] ;  /* 0x0013e80001107983 */ /* 0x000ee80000300a00 */
[----:B------:R-:W-:Y:S04]  /*2cd10*/  STL.64 [R1+0x190], R24 ;  /* 0x0001901801007387 */ /* 0x000fe80000100a00 */
[----:B------:R0:W-:Y:S04]  /*2cd20*/  STL.64 [R1+0x198], R26 ;  /* 0x0001981a01007387 */ /* 0x0001e80000100a00 */
[----:B0-----:R-:W2:Y:S04]  /*2cd30*/  LDL.LU.64 R26, [R1+0x13e0] ;  /* 0x0013e000011a7983 */ /* 0x001ea80000300a00 */
[----:B------:R-:W2:Y:S04]  /*2cd40*/  LDL.LU.64 R24, [R1+0x13d8] ;  /* 0x0013d80001187983 */ /* 0x000ea80000300a00 */
[----:B------:R-:W-:Y:S04]  /*2cd50*/  STL.64 [R1+0x12d8], R10 ;  /* 0x0012d80a01007387 */ /* 0x000fe80000100a00 */
[----:B------:R0:W-:Y:S04]  /*2cd60*/  STL.64 [R1+0x12d0], R8 ;  /* 0x0012d00801007387 */ /* 0x0001e80000100a00 */
[----:B0-----:R-:W4:Y:S04]  /*2cd70*/  LDL.LU R8, [R1+0x200] ;  /* 0x0002000001087983 */ /* 0x001f280000300800 */
[----:B------:R-:W4:Y:S04]  /*2cd80*/  LDL.LU R9, [R1+0x204] ;  /* 0x0002040001097983 */ /* 0x000f280000300800 */
[----:B------:R-:W4:Y:S04]  /*2cd90*/  LDL.LU R10, [R1+0x208] ;  /* 0x00020800010a7983 */ /* 0x000f280000300800 */
[----:B------:R-:W4:Y:S01]  /*2cda0*/  LDL.LU R11, [R1+0x20c] ;  /* 0x00020c00010b7983 */ /* 0x000f220000300800 */
[----:B---3--:R-:W-:-:S02]  /*2cdb0*/  F2FP.F16.E4M3.UNPACK_B R16, R16 ;  /* 0x00000010ff10723e */ /* 0x008fc400020006ff */
        /* <DEDUP_REMOVED lines=8> */
[----:B------:R-:W-:Y:S02]  /*2ce40*/  F2FP.F16.E4M3.UNPACK_B R19, R19 ;  /* 0x00000013ff13723e */ /* 0x000fe400020006ff */
[----:B----4-:R-:W-:Y:S02]  /*2ce50*/  F2FP.F16.E4M3.UNPACK_B R20, R20 ;  /* 0x00000014ff14723e */ /* 0x010fe400020006ff */
[----:B-----5:R-:W-:Y:S02]  /*2ce60*/  F2FP.F16.E4M3.UNPACK_B R21, R21 ;  /* 0x00000015ff15723e */ /* 0x020fe400020006ff */
[----:B------:R-:W-:Y:S02]  /*2ce70*/  F2FP.F16.E4M3.UNPACK_B R22, R22 ;  /* 0x00000016ff16723e */ /* 0x000fe400020006ff */
[----:B------:R-:W-:-:S03]  /*2ce80*/  F2FP.F16.E4M3.UNPACK_B R23, R23 ;  /* 0x00000017ff17723e */ /* 0x000fc600020006ff */
[C---:B------:R-:W-:Y:S08]  /*2ce90*/  HMMA.16816.F32 R8, R12.reuse, R20, R8 ;  /* 0x000000140c08723c */ /* 0x040ff00000001808 */
[C---:B------:R-:W-:Y:S08]  /*2cea0*/  HMMA.16816.F32 R4, R12.reuse, R22, R4 ;  /* 0x000000160c04723c */ /* 0x040ff00000001804 */
[----:B--2---:R-:W-:-:S15]  /*2ceb0*/  HMMA.16816.F32 R24, R12, R18, R24 ;  /* 0x000000120c18723c */ /* 0x004fde0000001818 */
[----:B------:R-:W-:-:S04]  /*2cec0*/  NOP ;  /* 0x0000000000007918 */ /* 0x000fc80000000000 */
[----:B------:R0:W-:Y:S04]  /*2ced0*/  STL.64 [R1+0x1d0], R24 ;  /* 0x0001d01801007387 */ /* 0x0001e80000100a00 */
[----:B------:R-:W-:Y:S04]  /*2cee0*/  STL.64 [R1+0x1d8], R26 ;  /* 0x0001d81a01007387 */ /* 0x000fe80000100a00 */
[----:B0-----:R-:W2:Y:S04]  /*2cef0*/  LDL.LU.64 R24, [R1+0x13c0] ;  /* 0x0013c00001187983 */ /* 0x001ea80000300a00 */
[----:B------:R-:W-:Y:S04]  /*2cf00*/  STL.64 [R1+0x12b8], R18 ;  /* 0x0012b81201007387 */ /* 0x000fe80000100a00 */
[----:B------:R-:W-:Y:S04]  /*2cf10*/  STL.64 [R1+0x12b0], R16 ;  /* 0x0012b01001007387 */ /* 0x000fe80000100a00 */
[----:B------:R0:W-:Y:S04]  /*2cf20*/  STL.64 [R1+0x200], R8 ;  /* 0x0002000801007387 */ /* 0x0001e80000100a00 */
[----:B------:R1:W-:Y:S04]  /*2cf30*/  STL.64 [R1+0x208], R10 ;  /* 0x0002080a01007387 */ /* 0x0003e80000100a00 */
[----:B0-----:R-:W3:Y:S04]  /*2cf40*/  LDL.LU R8, [R1+0xe0] ;  /* 0x0000e00001087983 */ /* 0x001ee80000300800 */
[----:B------:R-:W-:Y:S04]  /*2cf50*/  STL.64 [R1+0x210], R4 ;  /* 0x0002100401007387 */ /* 0x000fe80000100a00 */
[----:B------:R-:W-:Y:S04]  /*2cf60*/  STL.64 [R1+0x218], R6 ;  /* 0x0002180601007387 */ /* 0x000fe80000100a00 */
[----:B------:R-:W3:Y:S04]  /*2cf70*/  LDL.LU R9, [R1+0xe4] ;  /* 0x0000e40001097983 */ /* 0x000ee80000300800 */
[----:B-1----:R-:W4:Y:S04]  /*2cf80*/  LDL.LU R10, [R1+0xe8] ;  /* 0x0000e800010a7983 */ /* 0x002f280000300800 */
[----:B------:R-:W4:Y:S04]  /*2cf90*/  LDL.LU R11, [R1+0xec] ;  /* 0x0000ec00010b7983 */ /* 0x000f280000300800 */
[----:B----4-:R-:W-:Y:S04]  /*2cfa0*/  STL.64 [R1+0x12e8], R10 ;  /* 0x0012e80a01007387 */ /* 0x010fe80000100a00 */
[----:B---3--:R0:W-:Y:S04]  /*2cfb0*/  STL.64 [R1+0x12e0], R8 ;  /* 0x0012e00801007387 */ /* 0x0081e80000100a00 */
[----:B0-----:R-:W3:Y:S04]  /*2cfc0*/  LDL.LU R8, [R1+0x100] ;  /* 0x0001000001087983 */ /* 0x001ee80000300800 */
[----:B------:R-:W3:Y:S04]  /*2cfd0*/  LDL.LU R9, [R1+0x104] ;  /* 0x0001040001097983 */ /* 0x000ee80000300800 */
[----:B------:R-:W4:Y:S04]  /*2cfe0*/  LDL.LU R10, [R1+0x108] ;  /* 0x00010800010a7983 */ /* 0x000f280000300800 */
        /* <DEDUP_REMOVED lines=13> */
[----:B----4-:R2:W-:Y:S02]  /*2d0c0*/  STL.64 [R1+0x1328], R10 ;  /* 0x0013280a01007387 */ /* 0x0105e40000100a00 */
[----:B--2---:R-:W-:-:S02]  /*2d0d0*/  IMAD.MOV.U32 R10, RZ, RZ, R25 ;  /* 0x000000ffff0a7224 */ /* 0x004fc400078e0019 */
[----:B------:R-:W-:Y:S01]  /*2d0e0*/  IMAD.MOV.U32 R11, RZ, RZ, R0 ;  /* 0x000000ffff0b7224 */ /* 0x000fe200078e0000 */
[----:B------:R-:W2:Y:S04]  /*2d0f0*/  LDL.LU R25, [R1+0x13bc] ;  /* 0x0013bc0001197983 */ /* 0x000ea80000300800 */
[----:B------:R-:W4:Y:S04]  /*2d100*/  LDL.LU R0, [R1+0x13b8] ;  /* 0x0013b80001007983 */ /* 0x000f280000300800 */
[----:B---3--:R0:W-:Y:S04]  /*2d110*/  STL.64 [R1+0x1320], R8 ;  /* 0x0013200801007387 */ /* 0x0081e80000100a00 */
[----:B------:R2:W-:Y:S04]  /*2d120*/  STL.64 [R1+0x1340], R10 ;  /* 0x0013400a01007387 */ /* 0x0005e80000100a00 */
[----:B------:R-:W3:Y:S04]  /*2d130*/  LDL.LU R4, [R1+0x120] ;  /* 0x0001200001047983 */ /* 0x000ee80000300800 */
[----:B------:R-:W3:Y:S04]  /*2d140*/  LDL.LU R5, [R1+0x124] ;  /* 0x0001240001057983 */ /* 0x000ee80000300800 */
[----:B------:R-:W5:Y:S04]  /*2d150*/  LDL.LU R6, [R1+0x128] ;  /* 0x0001280001067983 */ /* 0x000f680000300800 */
[----:B------:R-:W5:Y:S04]  /*2d160*/  LDL.LU R7, [R1+0x12c] ;  /* 0x00012c0001077983 */ /* 0x000f680000300800 */
[----:B0-----:R-:W3:Y:S04]  /*2d170*/  LDL.LU R8, [R1+0x8] ;  /* 0x0000080001087983 */ /* 0x001ee80000300800 */
[----:B------:R-:W3:Y:S01]  /*2d180*/  LDL.LU R9, [R1+0xc] ;  /* 0x00000c0001097983 */ /* 0x000ee20000300800 */
[----:B--2---:R-:W-:-:S02]  /*2d190*/  IMAD.MOV.U32 R11, RZ, RZ, R25 ;  /* 0x000000ffff0b7224 */ /* 0x004fc400078e0019 */
[----:B----4-:R-:W-:Y:S02]  /*2d1a0*/  IMAD.MOV.U32 R10, RZ, RZ, R0 ;  /* 0x000000ffff0a7224 */ /* 0x010fe400078e0000 */
[----:B------:R-:W2:Y:S04]  /*2d1b0*/  LDL.LU R0, [R1+0x13b4] ;  /* 0x0013b40001007983 */ /* 0x000ea80000300800 */
[----:B------:R-:W4:Y:S04]  /*2d1c0*/  LDL.LU R25, [R1+0x13b0] ;  /* 0x0013b00001197983 */ /* 0x000f280000300800 */
[----:B---3--:R-:W-:Y:S04]  /*2d1d0*/  STL.64 [R1+0x1358], R8 ;  /* 0x0013580801007387 */ /* 0x008fe80000100a00 */
[----:B------:R-:W-:Y:S04]  /*2d1e0*/  STL.64 [R1+0x1370], R10 ;  /* 0x0013700a01007387 */ /* 0x000fe80000100a00 */
[----:B-----5:R-:W-:Y:S04]  /*2d1f0*/  STL.64 [R1+0x1338], R6 ;  /* 0x0013380601007387 */ /* 0x020fe80000100a00 */
[----:B------:R0:W-:Y:S04]  /*2d200*/  STL.64 [R1+0x1330], R4 ;  /* 0x0013300401007387 */ /* 0x0001e80000100a00 */
[----:B0-----:R-:W3:Y:S04]  /*2d210*/  LDL.LU R4, [R1+0x180] ;  /* 0x0001800001047983 */ /* 0x001ee80000300800 */
[----:B------:R-:W3:Y:S04]  /*2d220*/  LDL.LU R5, [R1+0x184] ;  /* 0x0001840001057983 */ /* 0x000ee80000300800 */
[----:B------:R-:W5:Y:S04]  /*2d230*/  LDL.LU R6, [R1+0x188] ;  /* 0x0001880001067983 */ /* 0x000f680000300800 */
[----:B------:R-:W5:Y:S04]  /*2d240*/  LDL.LU R7, [R1+0x18c] ;  /* 0x00018c0001077983 */ /* 0x000f680000300800 */
[----:B-----5:R-:W-:Y:S04]  /*2d250*/  STL.64 [R1+0x1350], R6 ;  /* 0x0013500601007387 */ /* 0x020fe80000100a00 */
[----:B---3--:R0:W-:Y:S04]  /*2d260*/  STL.64 [R1+0x1348], R4 ;  /* 0x0013480401007387 */ /* 0x0081e80000100a00 */
[----:B0-----:R-:W3:Y:S04]  /*2d270*/  LDL.LU R4, [R1+0x1a0] ;  /* 0x0001a00001047983 */ /* 0x001ee80000300800 */
[----:B------:R-:W3:Y:S04]  /*2d280*/  LDL.LU R5, [R1+0x1a4] ;  /* 0x0001a40001057983 */ /* 0x000ee80000300800 */
[----:B------:R-:W5:Y:S04]  /*2d290*/  LDL.LU R6, [R1+0x1a8] ;  /* 0x0001a80001067983 */ /* 0x000f680000300800 */
[----:B------:R-:W5:Y:S01]  /*2d2a0*/  LDL.LU R7, [R1+0x1ac] ;  /* 0x0001ac0001077983 */ /* 0x000f620000300800 */
[----:B----4-:R-:W-:-:S02]  /*2d2b0*/  IMAD.MOV.U32 R8, RZ, RZ, R25 ;  /* 0x000000ffff087224 */ /* 0x010fc400078e0019 */
[----:B--2---:R-:W-:Y:S01]  /*2d2c0*/  IMAD.MOV.U32 R9, RZ, RZ, R0 ;  /* 0x000000ffff097224 */ /* 0x004fe200078e0000 */
[----:B------:R-:W2:Y:S04]  /*2d2d0*/  LDL R25, [R1+0x32c] ;  /* 0x00032c0001197983 */ /* 0x000ea80000100800 */
[----:B------:R-:W4:Y:S04]  /*2d2e0*/  LDL.LU R3, [R1+0xf4c] ;  /* 0x000f4c0001037983 */ /* 0x000f280000300800 */
[----:B------:R-:W4:Y:S04]  /*2d2f0*/  LDL.LU R0, [R1+0xf48] ;  /* 0x000f480001007983 */ /* 0x000f280000300800 */
[----:B------:R-:W2:Y:S04]  /*2d300*/  LDL.LU R26, [R1+0xf54] ;  /* 0x000f5400011a7983 */ /* 0x000ea80000300800 */
[----:B------:R-:W2:Y:S04]  /*2d310*/  LDL.LU R29, [R1+0xf50] ;  /* 0x000f5000011d7983 */ /* 0x000ea80000300800 */
[----:B------:R-:W2:Y:S04]  /*2d320*/  LDL.LU R27, [R1+0xf5c] ;  /* 0x000f5c00011b7983 */ /* 0x000ea80000300800 */
[----:B------:R-:W2:Y:S04]  /*2d330*/  LDL.LU R11, [R1+0xf58] ;  /* 0x000f5800010b7983 */ /* 0x000ea80000300800 */
[----:B------:R-:W2:Y:S04]  /*2d340*/  LDL.LU R28, [R1+0xf64] ;  /* 0x000f6400011c7983 */ /* 0x000ea80000300800 */
[----:B------:R-:W2:Y:S04]  /*2d350*/  LDL.LU R10, [R1+0xf60] ;  /* 0x000f6000010a7983 */ /* 0x000ea80000300800 */
[----:B-----5:R-:W-:Y:S04]  /*2d360*/  STL.64 [R1+0x1368], R6 ;  /* 0x0013680601007387 */ /* 0x020fe80000100a00 */
[----:B---3--:R0:W-:Y:S04]  /*2d370*/  STL.64 [R1+0x1360], R4 ;  /* 0x0013600401007387 */ /* 0x0081e80000100a00 */
        /* <DEDUP_REMOVED lines=10> */
[----:B------:R-:W-:-:S02]  /*2d420*/  F2FP.F16.E4M3.UNPACK_B R24, R24 ;  /* 0x00000018ff18723e */ /* 0x000fc400020006ff */
[----:B--2---:R-:W-:Y:S01]  /*2d430*/  F2FP.F16.E4M3.UNPACK_B R25, R25 ;  /* 0x00000019ff19723e */ /* 0x004fe200020006ff */
[----:B-----5:R-:W-:Y:S04]  /*2d440*/  STL.64 [R1+0x1398], R6 ;  /* 0x0013980601007387 */ /* 0x020fe80000100a00 */
[----:B---3--:R0:W-:Y:S04]  /*2d450*/  STL.64 [R1+0x1390], R4 ;  /* 0x0013900401007387 */ /* 0x0081e80000100a00 */
[----:B0-----:R-:W2:Y:S04]  /*2d460*/  LDL.LU R4, [R1+0x1f0] ;  /* 0x0001f00001047983 */ /* 0x001ea80000300800 */
[----:B------:R-:W2:Y:S04]  /*2d470*/  LDL.LU R5, [R1+0x1f4] ;  /* 0x0001f40001057983 */ /* 0x000ea80000300800 */
[----:B------:R-:W2:Y:S04]  /*2d480*/  LDL.LU R6, [R1+0x1f8] ;  /* 0x0001f80001067983 */ /* 0x000ea80000300800 */
[----:B------:R-:W2:Y:S04]  /*2d490*/  LDL.LU R7, [R1+0x1fc] ;  /* 0x0001fc0001077983 */ /* 0x000ea80000300800 */
[----:B------:R-:W-:Y:S04]  /*2d4a0*/  STL.64 [R1+0x12c8], R22 ;  /* 0x0012c81601007387 */ /* 0x000fe80000100a00 */
[----:B------:R0:W-:Y:S01]  /*2d4b0*/  STL.64 [R1+0x12c0], R20 ;  /* 0x0012c01401007387 */ /* 0x0001e20000100a00 */
[----:B----4-:R-:W-:-:S02]  /*2d4c0*/  IMAD R0, R0, 0x100, R3 ;  /* 0x0000010000007824 */ /* 0x010fc400078e0203 */
[----:B------:R-:W-:Y:S02]  /*2d4d0*/  IMAD R29, R29, 0x100, R26 ;  /* 0x000001001d1d7824 */ /* 0x000fe400078e021a */
[----:B------:R-:W-:Y:S01]  /*2d4e0*/  IMAD R11, R11, 0x100, R27 ;  /* 0x000001000b0b7824 */ /* 0x000fe200078e021b */
[----:B0-----:R-:W3:Y:S04]  /*2d4f0*/  LDL.LU R20, [R1+0xc0] ;  /* 0x0000c00001147983 */ /* 0x001ee80000300800 */
[----:B------:R-:W3:Y:S04]  /*2d500*/  LDL.LU R21, [R1+0xc4] ;  /* 0x0000c40001157983 */ /* 0x000ee80000300800 */
[----:B------:R-:W3:Y:S04]  /*2d510*/  LDL.LU R22, [R1+0xc8] ;  /* 0x0000c80001167983 */ /* 0x000ee80000300800 */
[----:B------:R-:W3:Y:S04]  /*2d520*/  LDL.LU R23, [R1+0xcc] ;  /* 0x0000cc0001177983 */ /* 0x000ee80000300800 */
[----:B------:R-:W4:Y:S04]  /*2d530*/  LDL.LU R16, [R1+0xa0] ;  /* 0x0000a00001107983 */ /* 0x000f280000300800 */
[----:B------:R-:W4:Y:S04]  /*2d540*/  LDL.LU R17, [R1+0xa4] ;  /* 0x0000a40001117983 */ /* 0x000f280000300800 */
[----:B------:R-:W4:Y:S04]  /*2d550*/  LDL.LU R18, [R1+0xa8] ;  /* 0x0000a80001127983 */ /* 0x000f280000300800 */
[----:B------:R-:W4:Y:S04]  /*2d560*/  LDL.LU R19, [R1+0xac] ;  /* 0x0000ac0001137983 */ /* 0x000f280000300800 */
[----:B------:R-:W5:Y:S04]  /*2d570*/  LDL.LU R3, [R1+0x13ac] ;  /* 0x0013ac0001037983 */ /* 0x000f680000300800 */
[----:B------:R-:W3:Y:S04]  /*2d580*/  LDL.LU R26, [R1+0x13a8] ;  /* 0x0013a800011a7983 */ /* 0x000ee80000300800 */
[----:B------:R-:W3:Y:S01]  /*2d590*/  LDL.LU R27, [R1+0x13a4] ;  /* 0x0013a400011b7983 */ /* 0x000ee20000300800 */
[----:B------:R-:W-:-:S03]  /*2d5a0*/  IMAD R10, R10, 0x100, R28 ;  /* 0x000001000a0a7824 */ /* 0x000fc600078e021c */
[----:B------:R-:W3:Y:S01]  /*2d5b0*/  LDL.LU R28, [R1+0x13a0] ;  /* 0x0013a000011c7983 */ /* 0x000ee20000300800 */
[----:B--2---:R-:W-:Y:S03]  /*2d5c0*/  HMMA.16816.F32 R12, R12, R24, R4 ;  /* 0x000000180c0c723c */ /* 0x004fe60000001804 */
[----:B------:R-:W2:Y:S04]  /*2d5d0*/  LDL.LU.64 R6, [R1+0x1398] ;  /* 0x0013980001067983 */ /* 0x000ea80000300a00 */
[----:B------:R-:W2:Y:S04]  /*2d5e0*/  LDL.LU.64 R4, [R1+0x1390] ;  /* 0x0013900001047983 */ /* 0x000ea80000300a00 */
[----:B------:R-:W-:Y:S04]  /*2d5f0*/  STL [R1+0x12ac], R24 ;  /* 0x0012ac1801007387 */ /* 0x000fe80000100800 */
[----:B------:R-:W-:Y:S04]  /*2d600*/  STL [R1+0x12a8], R25 ;  /* 0x0012a81901007387 */ /* 0x000fe80000100800 */
[----:B------:R0:W-:Y:S04]  /*2d610*/  STL.64 [R1+0x1f0], R12 ;  /* 0x0001f00c01007387 */ /* 0x0001e80000100a00 */
[----:B------:R1:W-:Y:S01]  /*2d620*/  STL.64 [R1+0x1f8], R14 ;  /* 0x0001f80e01007387 */ /* 0x0003e20000100a00 */
[----:B0-----:R-:W-:-:S02]  /*2d630*/  F2FP.F16.E4M3.UNPACK_B R12, R0 ;  /* 0x00000000ff0c723e */ /* 0x001fc400020006ff */
[----:B-1----:R-:W-:Y:S02]  /*2d640*/  F2FP.F16.E4M3.UNPACK_B R14, R29 ;  /* 0x0000001dff0e723e */ /* 0x002fe400020006ff */
[----:B------:R-:W-:Y:S02]  /*2d650*/  F2FP.F16.E4M3.UNPACK_B R13, R11 ;  /* 0x0000000bff0d723e */ /* 0x000fe400020006ff */
[----:B------:R-:W-:Y:S01]  /*2d660*/  F2FP.F16.E4M3.UNPACK_B R15, R10 ;  /* 0x0000000aff0f723e */ /* 0x000fe200020006ff */
[----:B------:R-:W3:Y:S06]  /*2d670*/  LDL.LU R29, [R1+0x1388] ;  /* 0x00138800011d7983 */ /* 0x000eec0000300800 */
[----:B--2---:R-:W-:Y:S01]  /*2d680*/  HMMA.16816.F32 R8, R12, R8, R4 ;  /* 0x000000080c08723c */ /* 0x004fe20000001804 */
[----:B------:R-:W2:Y:S04]  /*2d690*/  LDL.LU.64 R6, [R1+0x1380] ;  /* 0x0013800001067983 */ /* 0x000ea80000300a00 */
[----:B------:R-:W2:-:S14]  /*2d6a0*/  LDL.LU.64 R4, [R1+0x1378] ;  /* 0x0013780001047983 */ /* 0x000e9c0000300a00 */
[----:B------:R-:W-:Y:S04]  /*2d6b0*/  STL.64 [R1+0x1e0], R8 ;  /* 0x0001e00801007387 */ /* 0x000fe80000100a00 */
[----:B------:R0:W-:Y:S04]  /*2d6c0*/  STL.64 [R1+0x1e8], R10 ;  /* 0x0001e80a01007387 */ /* 0x0001e80000100a00 */
[----:B0-----:R-:W2:Y:S02]  /*2d6d0*/  LDL.LU.64 R10, [R1+0x1370] ;  /* 0x00137000010a7983 */ /* 0x001ea40000300a00 */
[----:B--2---:R-:W-:Y:S02]  /*2d6e0*/  HMMA.16816.F32 R8, R12, R10, R4 ;  /* 0x0000000a0c08723c */ /* 0x004fe40000001804 */
[----:B------:R-:W2:Y:S04]  /*2d6f0*/  LDL.LU.64 R6, [R1+0x1368] ;  /* 0x0013680001067983 */ /* 0x000ea80000300a00 */
[----:B------:R-:W2:-:S13]  /*2d700*/  LDL.LU.64 R4, [R1+0x1360] ;  /* 0x0013600001047983 */ /* 0x000e9a0000300a00 */
[----:B------:R0:W-:Y:S04]  /*2d710*/  STL.64 [R1+0x1c0], R8 ;  /* 0x0001c00801007387 */ /* 0x0001e80000100a00 */
[----:B------:R2:W-:Y:S04]  /*2d720*/  STL.64 [R1+0x1c8], R10 ;  /* 0x0001c80a01007387 */ /* 0x0005e80000100a00 */
[----:B0-----:R-:W2:Y:S02]  /*2d730*/  LDL.LU.64 R8, [R1+0x1358] ;  /* 0x0013580001087983 */ /* 0x001ea40000300a00 */
[----:B--2---:R-:W-:Y:S02]  /*2d740*/  HMMA.16816.F32 R8, R12, R8, R4 ;  /* 0x000000080c08723c */ /* 0x004fe40000001804 */
[----:B------:R-:W2:Y:S04]  /*2d750*/  LDL.LU.64 R6, [R1+0x1350] ;  /* 0x0013500001067983 */ /* 0x000ea80000300a00 */
[----:B------:R-:W2:-:S13]  /*2d760*/  LDL.LU.64 R4, [R1+0x1348] ;  /* 0x0013480001047983 */ /* 0x000e9a0000300a00 */
[----:B------:R-:W-:Y:S04]  /*2d770*/  STL.64 [R1+0x1a0], R8 ;  /* 0x0001a00801007387 */ /* 0x000fe80000100a00 */
[----:B------:R0:W-:Y:S04]  /*2d780*/  STL.64 [R1+0x1a8], R10 ;  /* 0x0001a80a01007387 */ /* 0x0001e80000100a00 */
[----:B0-----:R-:W2:Y:S02]  /*2d790*/  LDL.LU.64 R10, [R1+0x1340] ;  /* 0x00134000010a7983 */ /* 0x001ea40000300a00 */
[----:B--2---:R-:W-:Y:S02]  /*2d7a0*/  HMMA.16816.F32 R8, R12, R10, R4 ;  /* 0x0000000a0c08723c */ /* 0x004fe40000001804 */
[----:B------:R-:W5:Y:S04]  /*2d7b0*/  LDL.LU.64 R6, [R1+0x1338] ;  /* 0x0013380001067983 */ /* 0x000f680000300a00 */
[----:B------:R-:W5:-:S13]  /*2d7c0*/  LDL.LU.64 R4, [R1+0x1330] ;  /* 0x0013300001047983 */ /* 0x000f5a0000300a00 */
[----:B------:R-:W-:Y:S04]  /*2d7d0*/  STL.64 [R1+0x180], R8 ;  /* 0x0001800801007387 */ /* 0x000fe80000100a00 */
[----:B------:R0:W-:Y:S04]  /*2d7e0*/  STL.64 [R1+0x188], R10 ;  /* 0x0001880a01007387 */ /* 0x0001e80000100a00 */
[----:B0-----:R-:W3:Y:S04]  /*2d7f0*/  LDL.LU.64 R10, [R1+0x1328] ;  /* 0x00132800010a7983 */ /* 0x001ee80000300a00 */
[----:B------:R-:W3:Y:S02]  /*2d800*/  LDL.LU.64 R8, [R1+0x1320] ;  /* 0x0013200001087983 */ /* 0x000ee40000300a00 */
[----:B---3--:R-:W-:-:S15]  /*2d810*/  HMMA.16816.F32 R8, R12, R28, R8 ;  /* 0x0000001c0c08723c */ /* 0x008fde0000001808 */
[----:B------:R-:W-:-:S04]  /*2d820*/  NOP ;  /* 0x0000000000007918 */ /* 0x000fc80000000000 */
[----:B------:R-:W-:Y:S04]  /*2d830*/  STL.64 [R1+0x160], R8 ;  /* 0x0001600801007387 */ /* 0x000fe80000100a00 */
[----:B------:R0:W-:Y:S04]  /*2d840*/  STL.64 [R1+0x168], R10 ;  /* 0x0001680a01007387 */ /* 0x0001e80000100a00 */
[----:B0-----:R-:W2:Y:S04]  /*2d850*/  LDL.LU.64 R10, [R1+0x1318] ;  /* 0x00131800010a7983 */ /* 0x001ea80000300a00 */
[----:B------:R-:W2:Y:S01]  /*2d860*/  LDL.LU.64 R8, [R1+0x1310] ;  /* 0x0013100001087983 */ /* 0x000ea20000300a00 */
[C---:B-----5:R-:W-:Y:S08]  /*2d870*/  HMMA.16816.F32 R4, R12.reuse, R2, R4 ;  /* 0x000000020c04723c */ /* 0x060ff00000001804 */
[----:B--2---:R-:W-:Y:S01]  /*2d880*/  HMMA.16816.F32 R24, R12, R26, R8 ;  /* 0x0000001a0c18723c */ /* 0x004fe20000001808 */
[----:B------:R-:W2:Y:S04]  /*2d890*/  LDL.LU.64 R10, [R1+0x1308] ;  /* 0x00130800010a7983 */ /* 0x000ea80000300a00 */
[----:B------:R-:W2:-:S14]  /*2d8a0*/  LDL.LU.64 R8, [R1+0x1300] ;  /* 0x0013000001087983 */ /* 0x000e9c0000300a00 */
[----:B------:R0:W-:Y:S04]  /*2d8b0*/  STL.64 [R1+0x140], R24 ;  /* 0x0001401801007387 */ /* 0x0001e80000100a00 */
[----:B------:R1:W-:Y:S04]  /*2d8c0*/  STL.64 [R1+0x148], R26 ;  /* 0x0001481a01007387 */ /* 0x0003e80000100a00 */
[----:B0-----:R-:W3:Y:S04]  /*2d8d0*/  LDL.LU R24, [R1+0x40] ;  /* 0x0000400001187983 */ /* 0x001ee80000300800 */
[----:B------:R-:W3:Y:S04]  /*2d8e0*/  LDL.LU R25, [R1+0x44] ;  /* 0x0000440001197983 */ /* 0x000ee80000300800 */
[----:B-1----:R-:W3:Y:S04]  /*2d8f0*/  LDL.LU R26, [R1+0x48] ;  /* 0x00004800011a7983 */ /* 0x002ee80000300800 */
[----:B------:R-:W3:Y:S04]  /*2d900*/  LDL.LU R27, [R1+0x4c] ;  /* 0x00004c00011b7983 */ /* 0x000ee80000300800 */
[----:B------:R-:W-:Y:S04]  /*2d910*/  STL.64 [R1+0x120], R4 ;  /* 0x0001200401007387 */ /* 0x000fe80000100a00 */
[----:B------:R0:W-:Y:S04]  /*2d920*/  STL.64 [R1+0x128], R6 ;  /* 0x0001280601007387 */ /* 0x0001e80000100a00 */
[----:B0-----:R-:W5:Y:S04]  /*2d930*/  LDL.LU.64 R6, [R1+0x12f8] ;  /* 0x0012f80001067983 */ /* 0x001f680000300a00 */
[----:B------:R-:W2:Y:S02]  /*2d940*/  LDL.LU.64 R4, [R1+0x12f0] ;  /* 0x0012f00001047983 */ /* 0x000ea40000300a00 */
[----:B--2---:R-:W-:-:S15]  /*2d950*/  HMMA.16816.F32 R8, R12, R4, R8 ;  /* 0x000000040c08723c */ /* 0x004fde0000001808 */
[----:B------:R-:W-:-:S04]  /*2d960*/  NOP ;  /* 0x0000000000007918 */ /* 0x000fc80000000000 */
[----:B------:R-:W-:Y:S04]  /*2d970*/  STL.64 [R1+0x100], R8 ;  /* 0x0001000801007387 */ /* 0x000fe80000100a00 */
[----:B------:R0:W-:Y:S04]  /*2d980*/  STL.64 [R1+0x108], R10 ;  /* 0x0001080a01007387 */ /* 0x0001e80000100a00 */
[----:B0-----:R-:W5:Y:S04]  /*2d990*/  LDL.LU.64 R10, [R1+0x12e8] ;  /* 0x0012e800010a7983 */ /* 0x001f680000300a00 */
[----:B------:R-:W5:Y:S02]  /*2d9a0*/  LDL.LU.64 R8, [R1+0x12e0] ;  /* 0x0012e00001087983 */ /* 0x000f640000300a00 */
[----:B-----5:R-:W-:Y:S02]  /*2d9b0*/  HMMA.16816.F32 R4, R12, R6, R8 ;  /* 0x000000060c04723c */ /* 0x020fe40000001808 */
[----:B------:R-:W4:Y:S04]  /*2d9c0*/  LDL.LU.64 R10, [R1+0x12d8] ;  /* 0x0012d800010a7983 */ /* 0x000f280000300a00 */
[----:B------:R-:W2:-:S13]  /*2d9d0*/  LDL.LU.64 R8, [R1+0x12d0] ;  /* 0x0012d00001087983 */ /* 0x000e9a0000300a00 */
[----:B------:R0:W-:Y:S04]  /*2d9e0*/  STL.64 [R1+0xe0], R4 ;  /* 0x0000e00401007387 */ /* 0x0001e80000100a00 */
[----:B------:R1:W-:Y:S04]  /*2d9f0*/  STL.64 [R1+0xe8], R6 ;  /* 0x0000e80601007387 */ /* 0x0003e80000100a00 */
[----:B0-----:R-:W5:Y:S04]  /*2da00*/  LDL.LU R4, [R1+0x60] ;  /* 0x0000600001047983 */ /* 0x001f680000300800 */
[----:B------:R-:W5:Y:S04]  /*2da10*/  LDL.LU R5, [R1+0x64] ;  /* 0x0000640001057983 */ /* 0x000f680000300800 */
[----:B-1----:R-:W5:Y:S04]  /*2da20*/  LDL.LU R6, [R1+0x68] ;  /* 0x0000680001067983 */ /* 0x002f680000300800 */
[----:B------:R-:W5:Y:S01]  /*2da30*/  LDL.LU R7, [R1+0x6c] ;  /* 0x00006c0001077983 */ /* 0x000f620000300800 */
[C---:B--2---:R-:W-:Y:S08]  /*2da40*/  HMMA.16816.F32 R20, R12.reuse, R8, R20 ;  /* 0x000000080c14723c */ /* 0x044ff00000001814 */
[C---:B----4-:R-:W-:Y:S11]  /*2da50*/  HMMA.16816.F32 R8, R12.reuse, R10, R16 ;  /* 0x0000000a0c08723c */ /* 0x050ff60000001810 */
[----:B------:R-:W-:Y:S04]  /*2da60*/  STL.64 [R1+0xc0], R20 ;  /* 0x0000c01401007387 */ /* 0x000fe80000100a00 */
[----:B------:R0:W-:Y:S04]  /*2da70*/  STL.64 [R1+0xc8], R22 ;  /* 0x0000c81601007387 */ /* 0x0001e80000100a00 */
[----:B0-----:R-:W2:Y:S04]  /*2da80*/  LDL.LU.64 R22, [R1+0x12c8] ;  /* 0x0012c80001167983 */ /* 0x001ea80000300a00 */
[----:B------:R-:W3:Y:S04]  /*2da90*/  LDL.LU.64 R20, [R1+0x12c0] ;  /* 0x0012c00001147983 */ /* 0x000ee80000300a00 */
[----:B------:R-:W5:Y:S04]  /*2daa0*/  LDL.LU.64 R18, [R1+0x12b8] ;  /* 0x0012b80001127983 */ /* 0x000f680000300a00 */
[----:B------:R-:W4:Y:S04]  /*2dab0*/  LDL.LU.64 R16, [R1+0x12b0] ;  /* 0x0012b00001107983 */ /* 0x000f280000300a00 */
[----:B------:R0:W-:Y:S04]  /*2dac0*/  STL.64 [R1+0xa0], R8 ;  /* 0x0000a00801007387 */ /* 0x0001e80000100a00 */
[----:B------:R1:W-:Y:S04]  /*2dad0*/  STL.64 [R1+0xa8], R10 ;  /* 0x0000a80a01007387 */ /* 0x0003e80000100a00 */
[----:B0-----:R-:W4:Y:S04]  /*2dae0*/  LDL.LU R8, [R1+0x80] ;  /* 0x0000800001087983 */ /* 0x001f280000300800 */
[----:B------:R-:W4:Y:S04]  /*2daf0*/  LDL.LU R9, [R1+0x84] ;  /* 0x0000840001097983 */ /* 0x000f280000300800 */
[----:B-1----:R-:W4:Y:S04]  /*2db00*/  LDL.LU R10, [R1+0x88] ;  /* 0x00008800010a7983 */ /* 0x002f280000300800 */
[----:B------:R-:W4:Y:S02]  /*2db10*/  LDL.LU R11, [R1+0x8c] ;  /* 0x00008c00010b7983 */ /* 0x000f240000300800 */
[C---:B----4-:R-:W-:Y:S08]  /*2db20*/  HMMA.16816.F32 R8, R12.reuse, R16, R8 ;  /* 0x000000100c08723c */ /* 0x050ff00000001808 */
[C---:B-----5:R-:W-:Y:S08]  /*2db30*/  HMMA.16816.F32 R16, R12.reuse, R18, R4 ;  /* 0x000000120c10723c */ /* 0x060ff00000001804 */
[C---:B---3--:R-:W-:Y:S03]  /*2db40*/  HMMA.16816.F32 R4, R12.reuse, R20, R24 ;  /* 0x000000140c04723c */ /* 0x048fe60000001818 */
[----:B------:R0:W-:Y:S04]  /*2db50*/  STL.64 [R1+0x80], R8 ;  /* 0x0000800801007387 */ /* 0x0001e80000100a00 */
[----:B------:R1:W-:Y:S04]  /*2db60*/  STL.64 [R1+0x88], R10 ;  /* 0x0000880a01007387 */ /* 0x0003e80000100a00 */
[----:B0-----:R-:W2:Y:S04]  /*2db70*/  LDL.LU R8, [R1+0x30] ;  /* 0x0000300001087983 */ /* 0x001ea80000300800 */
[----:B------:R-:W-:Y:S04]  /*2db80*/  STL.64 [R1+0x60], R16 ;  /* 0x0000601001007387 */ /* 0x000fe80000100a00 */
[----:B------:R-:W-:Y:S04]  /*2db90*/  STL.64 [R1+0x68], R18 ;  /* 0x0000681201007387 */ /* 0x000fe80000100a00 */
[----:B------:R0:W-:Y:S04]  /*2dba0*/  STL.64 [R1+0x40], R4 ;  /* 0x0000400401007387 */ /* 0x0001e80000100a00 */
[----:B------:R3:W-:Y:S04]  /*2dbb0*/  STL.64 [R1+0x48], R6 ;  /* 0x0000480601007387 */ /* 0x0007e80000100a00 */
[----:B------:R-:W2:Y:S04]  /*2dbc0*/  LDL.LU R9, [R1+0x34] ;  /* 0x0000340001097983 */ /* 0x000ea80000300800 */
[----:B-1----:R-:W2:Y:S04]  /*2dbd0*/  LDL.LU R10, [R1+0x38] ;  /* 0x00003800010a7983 */ /* 0x002ea80000300800 */
[----:B------:R-:W2:Y:S04]  /*2dbe0*/  LDL.LU R11, [R1+0x3c] ;  /* 0x00003c00010b7983 */ /* 0x000ea80000300800 */
[----:B------:R-:W4:Y:S04]  /*2dbf0*/  LDL.LU R20, [R1+0x23c] ;  /* 0x00023c0001147983 */ /* 0x000f280000300800 */
[----:B0-----:R-:W5:Y:S04]  /*2dc00*/  LDL.LU R5, [R1+0x26c] ;  /* 0x00026c0001057983 */ /* 0x001f680000300800 */
[----:B------:R-:W2:Y:S04]  /*2dc10*/  LDL.LU R26, [R1+0x288] ;  /* 0x00028800011a7983 */ /* 0x000ea80000300800 */
[----:B------:R-:W2:Y:S04]  /*2dc20*/  LDL.LU R16, [R1+0x90] ;  /* 0x0000900001107983 */ /* 0x000ea80000300800 */
[----:B------:R-:W2:Y:S04]  /*2dc30*/  LDL.LU R17, [R1+0x94] ;  /* 0x0000940001117983 */ /* 0x000ea80000300800 */
[----:B------:R-:W2:Y:S04]  /*2dc40*/  LDL.LU R18, [R1+0x98] ;  /* 0x0000980001127983 */ /* 0x000ea80000300800 */
[----:B------:R-:W2:Y:S04]  /*2dc50*/  LDL.LU R19, [R1+0x9c] ;  /* 0x00009c0001137983 */ /* 0x000ea80000300800 */
[----:B------:R-:W4:Y:S04]  /*2dc60*/  LDL.LU R28, [R1+0xf6c] ;  /* 0x000f6c00011c7983 */ /* 0x000f280000300800 */
[----:B------:R-:W4:Y:S04]  /*2dc70*/  LDL.LU R0, [R1+0xf68] ;  /* 0x000f680001007983 */ /* 0x000f280000300800 */
[----:B------:R-:W4:Y:S04]  /*2dc80*/  LDL.LU R24, [R1+0xf74] ;  /* 0x000f740001187983 */ /* 0x000f280000300800 */
[----:B------:R-:W4:Y:S04]  /*2dc90*/  LDL.LU R2, [R1+0xf70] ;  /* 0x000f700001027983 */ /* 0x000f280000300800 */
[----:B------:R-:W4:Y:S04]  /*2dca0*/  LDL.LU R25, [R1+0xf7c] ;  /* 0x000f7c0001197983 */ /* 0x000f280000300800 */
[----:B------:R-:W4:Y:S04]  /*2dcb0*/  LDL.LU R3, [R1+0xf78] ;  /* 0x000f780001037983 */ /* 0x000f280000300800 */
[----:B------:R-:W4:Y:S04]  /*2dcc0*/  LDL.LU R4, [R1+0xf80] ;  /* 0x000f800001047983 */ /* 0x000f280000300800 */
[----:B---3--:R-:W3:Y:S04]  /*2dcd0*/  LDL.LU R6, [R1+0x248] ;  /* 0x0002480001067983 */ /* 0x008ee80000300800 */
[----:B------:R-:W3:Y:S04]  /*2dce0*/  LDL.LU R7, [R1+0x24c] ;  /* 0x00024c0001077983 */ /* 0x000ee80000300800 */
[----:B------:R-:W3:Y:S04]  /*2dcf0*/  LDL.LU R21, [R1+0x268] ;  /* 0x0002680001157983 */ /* 0x000ee80000300800 */
[----:B--2---:R-:W-:Y:S04]  /*2dd00*/  STL.64 [R1+0x1280], R18 ;  /* 0x0012801201007387 */ /* 0x004fe80000100a00 */
[----:B------:R0:W-:Y:S04]  /*2dd10*/  STL.64 [R1+0x1278], R16 ;  /* 0x0012781001007387 */ /* 0x0001e80000100a00 */
[----:B0-----:R-:W2:Y:S04]  /*2dd20*/  LDL.LU R16, [R1+0x70] ;  /* 0x0000700001107983 */ /* 0x001ea80000300800 */
[----:B------:R-:W2:Y:S04]  /*2dd30*/  LDL.LU R17, [R1+0x74] ;  /* 0x0000740001117983 */ /* 0x000ea80000300800 */
[----:B------:R-:W2:Y:S04]  /*2dd40*/  LDL.LU R18, [R1+0x78] ;  /* 0x0000780001127983 */ /* 0x000ea80000300800 */
[----:B------:R-:W2:Y:S01]  /*2dd50*/  LDL.LU R19, [R1+0x7c] ;  /* 0x00007c0001137983 */ /* 0x000ea20000300800 */
[----:B------:R-:W-:Y:S03]  /*2dd60*/  HMMA.16816.F32 R8, R12, R22, R8 ;  /* 0x000000160c08723c */ /* 0x000fe60000001808 */
[----:B--2---:R-:W-:Y:S04]  /*2dd70*/  STL.64 [R1+0x1290], R18 ;  /* 0x0012901201007387 */ /* 0x004fe80000100a00 */
[----:B------:R0:W-:Y:S04]  /*2dd80*/  STL.64 [R1+0x1288], R16 ;  /* 0x0012881001007387 */ /* 0x0001e80000100a00 */
[----:B0-----:R-:W2:Y:S04]  /*2dd90*/  LDL.LU R16, [R1+0x50] ;  /* 0x0000500001107983 */ /* 0x001ea80000300800 */
[----:B------:R-:W2:Y:S04]  /*2dda0*/  LDL.LU R17, [R1+0x54] ;  /* 0x0000540001117983 */ /* 0x000ea80000300800 */
[----:B------:R-:W2:Y:S04]  /*2ddb0*/  LDL.LU R18, [R1+0x58] ;  /* 0x0000580001127983 */ /* 0x000ea80000300800 */
[----:B------:R-:W2:Y:S01]  /*2ddc0*/  LDL.LU R19, [R1+0x5c] ;  /* 0x00005c0001137983 */ /* 0x000ea20000300800 */
[----:B----4-:R-:W-:-:S02]  /*2ddd0*/  IMAD R0, R0, 0x100, R28 ;  /* 0x0000010000007824 */ /* 0x010fc400078e021c */
[----:B------:R-:W-:Y:S02]  /*2dde0*/  IMAD R2, R2, 0x100, R24 ;  /* 0x0000010002027824 */ /* 0x000fe400078e0218 */
[----:B------:R-:W-:Y:S01]  /*2ddf0*/  IMAD R3, R3, 0x100, R25 ;  /* 0x0000010003037824 */ /* 0x000fe200078e0219 */
[----:B--2---:R-:W-:Y:S04]  /*2de00*/  STL.64 [R1+0x12a0], R18 ;  /* 0x0012a01201007387 */ /* 0x004fe80000100a00 */
[----:B------:R0:W-:Y:S04]  /*2de10*/  STL.64 [R1+0x1298], R16 ;  /* 0x0012981001007387 */ /* 0x0001e80000100a00 */
[----:B0-----:R-:W2:Y:S04]  /*2de20*/  LDL.LU R16, [R1+0x20] ;  /* 0x0000200001107983 */ /* 0x001ea80000300800 */
[----:B------:R-:W2:Y:S04]  /*2de30*/  LDL.LU R17, [R1+0x24] ;  /* 0x0000240001117983 */ /* 0x000ea80000300800 */
[----:B------:R-:W2:Y:S04]  /*2de40*/  LDL.LU R18, [R1+0x28] ;  /* 0x0000280001127983 */ /* 0x000ea80000300800 */
[----:B------:R-:W2:Y:S04]  /*2de50*/  LDL.LU R19, [R1+0x2c] ;  /* 0x00002c0001137983 */ /* 0x000ea80000300800 */
[----:B------:R-:W4:Y:S04]  /*2de60*/  LDL.LU R22, [R1+0xf84] ;  /* 0x000f840001167983 */ /* 0x000f280000300800 */
        /* <DEDUP_REMOVED lines=15> */
[----:B----4-:R-:W-:Y:S01]  /*2df60*/  IMAD R4, R4, 0x100, R22 ;  /* 0x0000010004047824 */ /* 0x010fe200078e0216 */
        /* <DEDUP_REMOVED lines=14> */
[----:B---3--:R-:W-:-:S02]  /*2e050*/  F2FP.F16.E4M3.UNPACK_B R6, R6.H1 ;  /* 0x00000006ff06723e */ /* 0x008fc400030006ff */
[----:B------:R-:W-:-:S07]  /*2e060*/  F2FP.F16.E4M3.UNPACK_B R7, R7.H1 ;  /* 0x00000007ff07723e */ /* 0x000fce00030006ff */
[----:B--2---:R-:W-:-:S15]  /*2e070*/  HMMA.16816.F32 R16, R12, R6, R16 ;  /* 0x000000060c10723c */ /* 0x004fde0000001810 */
[----:B------:R-:W-:-:S04]  /*2e080*/  NOP ;  /* 0x0000000000007918 */ /* 0x000fc80000000000 */
[----:B------:R-:W-:Y:S04]  /*2e090*/  STL.64 [R1+0x370], R16 ;  /* 0x0003701001007387 */ /* 0x000fe80000100a00 */
[----:B------:R0:W-:Y:S04]  /*2e0a0*/  STL.64 [R1+0x378], R18 ;  /* 0x0003781201007387 */ /* 0x0001e80000100a00 */
[----:B0-----:R-:W2:Y:S04]  /*2e0b0*/  LDL.LU.64 R18, [R1+0x1280] ;  /* 0x0012800001127983 */ /* 0x001ea80000300a00 */
[----:B------:R-:W2:Y:S01]  /*2e0c0*/  LDL.LU.64 R16, [R1+0x1278] ;  /* 0x0012780001107983 */ /* 0x000ea20000300a00 */
[----:B------:R-:W-:-:S02]  /*2e0d0*/  F2FP.F16.E4M3.UNPACK_B R4, R21.H1 ;  /* 0x00000015ff04723e */ /* 0x000fc400030006ff */
[----:B-----5:R-:W-:Y:S02]  /*2e0e0*/  F2FP.F16.E4M3.UNPACK_B R5, R5.H1 ;  /* 0x00000005ff05723e */ /* 0x020fe400030006ff */
[----:B------:R-:W-:Y:S02]  /*2e0f0*/  F2FP.F16.E4M3.UNPACK_B R2, R26.H1 ;  /* 0x0000001aff02723e */ /* 0x000fe400030006ff */
[----:B------:R-:W-:Y:S01]  /*2e100*/  F2FP.F16.E4M3.UNPACK_B R3, R27.H1 ;  /* 0x0000001bff03723e */ /* 0x000fe200030006ff */
[----:B------:R-:W-:Y:S02]  /*2e110*/  IMAD.MOV.U32 R20, RZ, RZ, R22 ;  /* 0x000000ffff147224 */ /* 0x000fe400078e0016 */
[----:B------:R-:W-:Y:S02]  /*2e120*/  IMAD.MOV.U32 R0, RZ, RZ, R23 ;  /* 0x000000ffff007224 */ /* 0x000fe400078e0017 */
[----:B------:R-:W-:Y:S02]  /*2e130*/  IMAD.MOV.U32 R22, RZ, RZ, R6 ;  /* 0x000000ffff167224 */ /* 0x000fe400078e0006 */
[----:B------:R-:W-:-:S02]  /*2e140*/  IMAD.MOV.U32 R21, RZ, RZ, R7 ;  /* 0x000000ffff157224 */ /* 0x000fc400078e0007 */
[----:B------:R-:W-:Y:S02]  /*2e150*/  IMAD.MOV.U32 R24, RZ, RZ, R4 ;  /* 0x000000ffff187224 */ /* 0x000fe400078e0004 */
        /* <DEDUP_REMOVED lines=272> */
[----:B0-----:R-:W4:Y:S02]  /*2f260*/  LDL.LU.64 R10, [R1+0x1188] ;  /* 0x00118800010a7983 */ /* 0x001f240000300a00 */
[----:B----4-:R-:W-:Y:S02]  /*2f270*/  HMMA.16816.F32 R8, R12, R10, R4 ;  /* 0x0000000a0c08723c */ /* 0x010fe40000001804 */
[----:B------:R-:W2:Y:S04]  /*2f280*/  LDL.LU.64 R6, [R1+0x1180] ;  /* 0x0011800001067983 */ /* 0x000ea80000300a00 */
[----:B------:R-:W2:-:S13]  /*2f290*/  LDL.LU.64 R4, [R1+0x1178] ;  /* 0x0011780001047983 */ /* 0x000e9a0000300a00 */
[----:B------:R-:W-:Y:S04]  /*2f2a0*/  STL.64 [R1+0x1a0], R8 ;  /* 0x0001a00801007387 */ /* 0x000fe80000100a00 */
[----:B------:R0:W-:Y:S04]  /*2f2b0*/  STL.64 [R1+0x1a8], R10 ;  /* 0x0001a80a01007387 */ /* 0x0001e80000100a00 */
[----:B0-----:R-:W3:Y:S04]  /*2f2c0*/  LDL.LU.64 R10, [R1+0x1170] ;  /* 0x00117000010a7983 */ /* 0x001ee80000300a00 */
[----:B------:R-:W3:Y:S01]  /*2f2d0*/  LDL.LU.64 R8, [R1+0x1168] ;  /* 0x0011680001087983 */ /* 0x000ee20000300a00 */
[C---:B-----5:R-:W-:Y:S08]  /*2f2e0*/  HMMA.16816.F32 R16, R12.reuse, R18, R20 ;  /* 0x000000120c10723c */ /* 0x060ff00000001814 */
[C---:B--2---:R-:W-:Y:S08]  /*2f2f0*/  HMMA.16816.F32 R4, R12.reuse, R26, R4 ;  /* 0x0000001a0c04723c */ /* 0x044ff00000001804 */
[C---:B---3--:R-:W-:Y:S01]  /*2f300*/  HMMA.16816.F32 R8, R12.reuse, R28, R8 ;  /* 0x0000001c0c08723c */ /* 0x048fe20000001808 */
[----:B------:R-:W2:Y:S04]  /*2f310*/  LDL.LU R28, [R1+0x730] ;  /* 0x00073000011c7983 */ /* 0x000ea80000300800 */
[----:B------:R0:W-:Y:S04]  /*2f320*/  STL.64 [R1+0x180], R16 ;  /* 0x0001801001007387 */ /* 0x0001e80000100a00 */
[----:B------:R1:W-:Y:S04]  /*2f330*/  STL.64 [R1+0x188], R18 ;  /* 0x0001881201007387 */ /* 0x0003e80000100a00 */
[----:B------:R-:W3:Y:S06]  /*2f340*/  LDL.LU R29, [R1+0x6fc] ;  /* 0x0006fc00011d7983 */ /* 0x000eec0000300800 */
[----:B------:R4:W-:Y:S04]  /*2f350*/  STL.64 [R1+0x160], R8 ;  /* 0x0001600801007387 */ /* 0x0009e80000100a00 */
[----:B------:R5:W-:Y:S04]  /*2f360*/  STL.64 [R1+0x168], R10 ;  /* 0x0001680a01007387 */ /* 0x000be80000100a00 */
[----:B------:R-:W2:Y:S04]  /*2f370*/  LDL.LU R0, [R1+0x728] ;  /* 0x0007280001007983 */ /* 0x000ea80000300800 */
        /* <DEDUP_REMOVED lines=37> */
[----:B------:R-:W2:Y:S01]  /*2f5d0*/  LDL.LU R27, [R1+0x704] ;  /* 0x00070400011b7983 */ /* 0x000ea20000300800 */
        /* <DEDUP_REMOVED lines=48> */
[----:B------:R-:W5:Y:S04]  /*2f8e0*/  LDL.LU.64 R16, [R1+0x1118] ;  /* 0x0011180001107983 */ /* 0x000f680000300a00 */
[----:B------:R-:W2:Y:S04]  /*2f8f0*/  LDL.LU R10, [R1+0x738] ;  /* 0x00073800010a7983 */ /* 0x000ea80000300800 */
[----:B------:R-:W2:Y:S01]  /*2f900*/  LDL.LU R11, [R1+0x734] ;  /* 0x00073400010b7983 */ /* 0x000ea20000300800 */
[----:B-----5:R-:W-:-:S15]  /*2f910*/  HMMA.16816.F32 R20, R12, R16, R20 ;  /* 0x000000100c14723c */ /* 0x020fde0000001814 */
[----:B------:R-:W-:-:S04]  /*2f920*/  NOP ;  /* 0x0000000000007918 */ /* 0x000fc80000000000 */
[----:B------:R-:W-:Y:S04]  /*2f930*/  STL.64 [R1+0x380], R20 ;  /* 0x0003801401007387 */ /* 0x000fe80000100a00 */
[----:B------:R0:W-:Y:S04]  /*2f940*/  STL.64 [R1+0x388], R22 ;  /* 0x0003881601007387 */ /* 0x0001e80000100a00 */
[----:B0-----:R-:W2:Y:S04]  /*2f950*/  LDL.LU.64 R22, [R1+0x1110] ;  /* 0x0011100001167983 */ /* 0x001ea80000300a00 */
[----:B------:R-:W2:Y:S04]  /*2f960*/  LDL.LU.64 R20, [R1+0x1108] ;  /* 0x0011080001147983 */ /* 0x000ea80000300a00 */
[----:B------:R-:W5:Y:S04]  /*2f970*/  LDL.LU R16, [R1+0x740] ;  /* 0x0007400001107983 */ /* 0x000f680000300800 */
[----:B------:R-:W3:Y:S01]  /*2f980*/  LDL.LU R17, [R1+0x73c] ;  /* 0x00073c0001117983 */ /* 0x000ee20000300800 */
[----:B--2---:R-:W-:-:S15]  /*2f990*/  HMMA.16816.F32 R20, R12, R18, R20 ;  /* 0x000000120c14723c */ /* 0x004fde0000001814 */
[----:B------:R-:W-:-:S04]  /*2f9a0*/  NOP ;  /* 0x0000000000007918 */ /* 0x000fc80000000000 */
[----:B------:R-:W-:Y:S04]  /*2f9b0*/  STL.64 [R1+0x60], R20 ;  /* 0x0000601401007387 */ /* 0x000fe80000100a00 */
[----:B------:R0:W-:Y:S04]  /*2f9c0*/  STL.64 [R1+0x68], R22 ;  /* 0x0000681601007387 */ /* 0x0001e80000100a00 */
[----:B0-----:R-:W2:Y:S04]  /*2f9d0*/  LDL.LU.64 R22, [R1+0x1100] ;  /* 0x0011000001167983 */ /* 0x001ea80000300a00 */
[----:B------:R-:W2:Y:S04]  /*2f9e0*/  LDL.LU.64 R20, [R1+0x10f8] ;  /* 0x0010f80001147983 */ /* 0x000ea80000300a00 */
        /* <DEDUP_REMOVED lines=9> */
[----:B------:R-:W2:-:S13]  /*2fa80*/  LDL.LU.64 R24, [R1+0x10d8] ;  /* 0x0010d80001187983 */ /* 0x000e9a0000300a00 */
[----:B------:R0:W-:Y:S04]  /*2fa90*/  STL.64 [R1+0x340], R20 ;  /* 0x0003401401007387 */ /* 0x0001e80000100a00 */
[----:B------:R1:W-:Y:S04]  /*2faa0*/  STL.64 [R1+0x348], R22 ;  /* 0x0003481601007387 */ /* 0x0003e80000100a00 */
[----:B0-----:R-:W2:Y:S04]  /*2fab0*/  LDL.LU R20, [R1+0x20] ;  /* 0x0000200001147983 */ /* 0x001ea80000300800 */
[----:B------:R-:W2:Y:S04]  /*2fac0*/  LDL.LU R21, [R1+0x24] ;  /* 0x0000240001157983 */ /* 0x000ea80000300800 */
[----:B-1----:R-:W2:Y:S04]  /*2fad0*/  LDL.LU R22, [R1+0x28] ;  /* 0x0000280001167983 */ /* 0x002ea80000300800 */
[----:B------:R-:W2:Y:S01]  /*2fae0*/  LDL.LU R23, [R1+0x2c] ;  /* 0x00002c0001177983 */ /* 0x000ea20000300800 */
[----:B---3--:R-:W-:-:S02]  /*2faf0*/  IADD3 R19, P6, PT, R19, UR8, RZ ;  /* 0x0000000813137c10 */ /* 0x008fc4000ffde0ff */
[----:B-----5:R-:W-:Y:S02]  /*2fb00*/  IADD3 R16, P0, PT, R16, UR8, RZ ;  /* 0x0000000810107c10 */ /* 0x020fe4000ff1e0ff */
[----:B------:R-:W-:Y:S02]  /*2fb10*/  IADD3 R17, P1, PT, R17, UR8, RZ ;  /* 0x0000000811117c10 */ /* 0x000fe4000ff3e0ff */
[----:B------:R-:W-:Y:S02]  /*2fb20*/  IADD3 R10, P2, PT, R10, UR8, RZ ;  /* 0x000000080a0a7c10 */ /* 0x000fe4000ff5e0ff */
[----:B------:R-:W-:Y:S02]  /*2fb30*/  IADD3 R11, P3, PT, R11, UR8, RZ ;  /* 0x000000080b0b7c10 */ /* 0x000fe4000ff7e0ff */
[----:B------:R-:W-:Y:S02]  /*2fb40*/  IADD3 R8, P4, PT, R8, UR8, RZ ;  /* 0x0000000808087c10 */ /* 0x000fe4000ff9e0ff */
[----:B------:R-:W-:-:S02]  /*2fb50*/  IADD3 R9, P5, PT, R9, UR8, RZ ;  /* 0x0000000809097c10 */ /* 0x000fc4000ffbe0ff */
[----:B------:R-:W-:Y:S02]  /*2fb60*/  IADD3.X R6, PT, PT, R6, UR13, RZ, P6, !PT ;  /* 0x0000000d06067c10 */ /* 0x000fe4000b7fe4ff */
[----:B------:R-:W-:Y:S02]  /*2fb70*/  IADD3 R7, P6, PT, R7, UR8, RZ ;  /* 0x0000000807077c10 */ /* 0x000fe4000ffde0ff */
[----:B----4-:R-:W-:Y:S02]  /*2fb80*/  IADD3.X R4, PT, PT, R4, UR13, RZ, P0, !PT ;  /* 0x0000000d04047c10 */ /* 0x010fe400087fe4ff */
[----:B------:R-:W-:Y:S02]  /*2fb90*/  IADD3 R5, P0, PT, R5, UR8, RZ ;  /* 0x0000000805057c10 */ /* 0x000fe4000ff1e0ff */
[----:B------:R-:W-:Y:S02]  /*2fba0*/  IADD3.X R2, PT, PT, R2, UR13, RZ, P1, !PT ;  /* 0x0000000d02027c10 */ /* 0x000fe40008ffe4ff */
[----:B------:R-:W-:-:S02]  /*2fbb0*/  IADD3 R3, P1, PT, R3, UR8, RZ ;  /* 0x0000000803037c10 */ /* 0x000fc4000ff3e0ff */
[----:B--2---:R-:W-:Y:S02]  /*2fbc0*/  IADD3.X R26, PT, PT, R26, UR13, RZ, P2, !PT ;  /* 0x0000000d1a1a7c10 */ /* 0x004fe400097fe4ff */
[----:B------:R-:W-:Y:S01]  /*2fbd0*/  IADD3 R27, P2, PT, R27, UR8, RZ ;  /* 0x000000081b1b7c10 */ /* 0x000fe2000ff5e0ff */
[----:B------:R-:W-:-:S15]  /*2fbe0*/  HMMA.16816.F32 R12, R12, R24, R20 ;  /* 0x000000180c0c723c */ /* 0x000fde0000001814 */
[----:B------:R-:W-:-:S04]  /*2fbf0*/  NOP ;  /* 0x0000000000007918 */ /* 0x000fc80000000000 */
[----:B------:R0:W-:Y:S04]  /*2fc00*/  STL.64 [R1+0x330], R12 ;  /* 0x0003300c01007387 */ /* 0x0001e80000100a00 */
[----:B------:R-:W-:Y:S04]  /*2fc10*/  STL.64 [R1+0x338], R14 ;  /* 0x0003380e01007387 */ /* 0x000fe80000100a00 */
        /* <DEDUP_REMOVED lines=15> */
[----:B0-----:R-:W2:Y:S01]  /*2fd10*/  LDL.LU R12, [R1+0x6ec] ;  /* 0x0006ec00010c7983 */ /* 0x001ea20000300800 */
[----:B------:R-:W-:-:S02]  /*2fd20*/  IADD3.X R28, PT, PT, R28, UR13, RZ, P3, !PT ;  /* 0x0000000d1c1c7c10 */ /* 0x000fc40009ffe4ff */
[----:B------:R-:W-:-:S03]  /*2fd30*/  IADD3 R29, P3, PT, R29, UR8, RZ ;  /* 0x000000081d1d7c10 */ /* 0x000fc6000ff7e0ff */
[----:B------:R-:W-:Y:S04]  /*2fd40*/  STL [R1+0x730], R28 ;  /* 0x0007301c01007387 */ /* 0x000fe80000100800 */
[----:B--2---:R0:W-:Y:S04]  /*2fd50*/  STL [R1+0x10cc], R12 ;  /* 0x0010cc0c01007387 */ /* 0x0041e80000100800 */
[----:B------:R-:W-:Y:S04]  /*2fd60*/  STL [R1+0x6fc], R29 ;  /* 0x0006fc1d01007387 */ /* 0x000fe80000100800 */
[----:B0-----:R-:W2:Y:S01]  /*2fd70*/  LDL.LU R12, [R1+0x720] ;  /* 0x00072000010c7983 */ /* 0x001ea20000300800 */
[----:B------:R-:W-:-:S05]  /*2fd80*/  IADD3.X R0, PT, PT, R0, UR13, RZ, P4, !PT ;  /* 0x0000000d00007c10 */ /* 0x000fca000a7fe4ff */
[----:B------:R-:W-:Y:S04]  /*2fd90*/  STL [R1+0x728], R0 ;  /* 0x0007280001007387 */ /* 0x000fe80000100800 */
[----:B--2---:R0:W-:Y:S04]  /*2fda0*/  STL [R1+0x10d0], R12 ;  /* 0x0010d00c01007387 */ /* 0x0041e80000100800 */
[----:B0-----:R-:W2:Y:S04]  /*2fdb0*/  LDL.LU R12, [R1+0x6f4] ;  /* 0x0006f400010c7983 */ /* 0x001ea80000300800 */
        /* <DEDUP_REMOVED lines=28> */
[----:B--2---:R-:W-:-:S05]  /*2ff80*/  IADD3 R12, P4, PT, R12, UR8, RZ ;  /* 0x000000080c0c7c10 */ /* 0x004fca000ff9e0ff */
[----:B------:R0:W-:Y:S04]  /*2ff90*/  STL [R1+0x6f4], R12 ;  /* 0x0006f40c01007387 */ /* 0x0001e80000100800 */
[----:B0-----:R-:W2:Y:S02]  /*2ffa0*/  LDL.LU R12, [R1+0x10d0] ;  /* 0x0010d000010c7983 */ /* 0x001ea40000300800 */
[----:B--2---:R-:W-:-:S05]  /*2ffb0*/  IADD3.X R12, PT, PT, R12, UR13, RZ, P5, !PT ;  /* 0x0000000d0c0c7c10 */ /* 0x004fca000affe4ff */
[----:B------:R0:W-:Y:S04]  /*2ffc0*/  STL [R1+0x720], R12 ;  /* 0x0007200c01007387 */ /* 0x0001e80000100800 */
[----:B0-----:R-:W2:Y:S01]  /*2ffd0*/  LDL.LU R12, [R1+0x10cc] ;  /* 0x0010cc00010c7983 */ /* 0x001ea20000300800 */
[----:B---3--:R-:W-:Y:S02]  /*2ffe0*/  IADD3.X R13, PT, PT, R13, UR13, RZ, P6, !PT ;  /* 0x0000000d0d0d7c10 */ /* 0x008fe4000b7fe4ff */
[----:B----4-:R-:W-:Y:S02]  /*2fff0*/  IADD3 R14, P6, PT, R14, UR8, RZ ;  /* 0x000000080e0e7c10 */ /* 0x010fe4000ffde0ff */
[----:B-----5:R-:W-:Y:S02]  /*30000*/  IADD3.X R15, PT, PT, R15, UR13, RZ, P0, !PT ;  /* 0x0000000d0f0f7c10 */ /* 0x020fe400087fe4ff */
[----:B------:R-:W-:-:S02]  /*30010*/  IADD3 R24, P0, PT, R24, UR8, RZ ;  /* 0x0000000818187c10 */ /* 0x000fc4000ff1e0ff */
[----:B------:R-:W-:Y:S02]  /*30020*/  IADD3.X R25, PT, PT, R25, UR13, RZ, P1, !PT ;  /* 0x0000000d19197c10 */ /* 0x000fe40008ffe4ff */
[----:B------:R-:W-:Y:S02]  /*30030*/  IADD3 R22, P1, PT, R22, UR8, RZ ;  /* 0x0000000816167c10 */ /* 0x000fe4000ff3e0ff */
[----:B------:R-:W-:Y:S02]  /*30040*/  IADD3.X R23, PT, PT, R23, UR13, RZ, P2, !PT ;  /* 0x0000000d17177c10 */ /* 0x000fe400097fe4ff */
[----:B------:R-:W-:Y:S02]  /*30050*/  IADD3 R20, P2, PT, R20, UR8, RZ ;  /* 0x0000000814147c10 */ /* 0x000fe4000ff5e0ff */
[----:B------:R-:W-:Y:S02]  /*30060*/  IADD3.X R21, PT, PT, R21, UR13, RZ, P3, !PT ;  /* 0x0000000d15157c10 */ /* 0x000fe40009ffe4ff */
        /* <DEDUP_REMOVED lines=14> */
[----:B--2---:R-:W-:-:S05]  /*30150*/  IADD3 R12, P5, PT, R12, UR8, RZ ;  /* 0x000000080c0c7c10 */ /* 0x004fca000ffbe0ff */
[----:B------:R0:W-:Y:S04]  /*30160*/  STL [R1+0x6ec], R12 ;  /* 0x0006ec0c01007387 */ /* 0x0001e80000100800 */
        /* <DEDUP_REMOVED lines=8> */
[----:B------:R-:W-:-:S03]  /*301f0*/  IADD3.X R17, PT, PT, R17, UR13, RZ, P5, !PT ;  /* 0x0000000d11117c10 */ /* 0x000fc6000affe4ff */
[----:B------:R-:W-:Y:S01]  /*30200*/  STL [R1+0x6f8], R21 ;  /* 0x0006f81501007387 */ /* 0x000fe20000100800 */
[----:B------:R-:W-:-:S03]  /*30210*/  IADD3 R10, P5, PT, R10, UR8, RZ ;  /* 0x000000080a0a7c10 */ /* 0x000fc6000ffbe0ff */
        /* <DEDUP_REMOVED lines=17> */
[----:B------:R-:W-:-:S02]  /*30330*/  IADD3 R28, P4, PT, R28, UR8, RZ ;  /* 0x000000081c1c7c10 */ /* 0x000fc4000ff9e0ff */
[----:B------:R-:W-:-:S03]  /*30340*/  IADD3.X R29, PT, PT, R29, UR13, RZ, P5, !PT ;  /* 0x0000000d1d1d7c10 */ /* 0x000fc6000affe4ff */
[----:B------:R-:W-:Y:S04]  /*30350*/  STL [R1+0x684], R28 ;  /* 0x0006841c01007387 */ /* 0x000fe80000100800 */
[----:B--2---:R0:W-:Y:S04]  /*30360*/  STL [R1+0x10c4], R12 ;  /* 0x0010c40c01007387 */ /* 0x0041e80000100800 */
[----:B------:R-:W-:Y:S04]  /*30370*/  STL [R1+0x6b0], R29 ;  /* 0x0006b01d01007387 */ /* 0x000fe80000100800 */
[----:B0-----:R-:W2:Y:S01]  /*30380*/  LDL.LU R12, [R1+0x674] ;  /* 0x00067400010c7983 */ /* 0x001ea20000300800 */
[----:B------:R-:W-:-:S05]  /*30390*/  IADD3 R0, P5, PT, R0, UR8, RZ ;  /* 0x0000000800007c10 */ /* 0x000fca000ffbe0ff */
        /* <DEDUP_REMOVED lines=31> */
[----:B--2---:R-:W-:-:S05]  /*30590*/  IADD3.X R12, PT, PT, R12, UR13, RZ, P6, !PT ;  /* 0x0000000d0c0c7c10 */ /* 0x004fca000b7fe4ff */
[----:B------:R0:W-:Y:S04]  /*305a0*/  STL [R1+0x6a8], R12 ;  /* 0x0006a80c01007387 */ /* 0x0001e80000100800 */
[----:B0-----:R-:W2:Y:S02]  /*305b0*/  LDL.LU R12, [R1+0x10c8] ;  /* 0x0010c800010c7983 */ /* 0x001ea40000300800 */
[----:B--2---:R-:W-:-:S05]  /*305c0*/  IADD3 R12, P6, PT, R12, UR8, RZ ;  /* 0x000000080c0c7c10 */ /* 0x004fca000ffde0ff */
[----:B------:R0:W-:Y:S04]  /*305d0*/  STL [R1+0x674], R12 ;  /* 0x0006740c01007387 */ /* 0x0001e80000100800 */
[----:B0-----:R-:W2:Y:S01]  /*305e0*/  LDL.LU R12, [R1+0x10c4] ;  /* 0x0010c400010c7983 */ /* 0x001ea20000300800 */
[----:B----4-:R-:W-:Y:S02]  /*305f0*/  IADD3.X R14, PT, PT, R14, UR13, RZ, P1, !PT ;  /* 0x0000000d0e0e7c10 */ /* 0x010fe40008ffe4ff */
[----:B-----5:R-:W-:Y:S02]  /*30600*/  IADD3 R15, P1, PT, R15, UR8, RZ ;  /* 0x000000080f0f7c10 */ /* 0x020fe4000ff3e0ff */
[----:B---3--:R-:W-:Y:S02]  /*30610*/  IADD3.X R24, PT, PT, R24, UR13, RZ, P2, !PT ;  /* 0x0000000d18187c10 */ /* 0x008fe400097fe4ff */
        /* <DEDUP_REMOVED lines=19> */
[----:B--2---:R-:W-:Y:S02]  /*30750*/  IADD3.X R12, PT, PT, R12, UR13, RZ, P0, !PT ;  /* 0x0000000d0c0c7c10 */ /* 0x004fe400087fe4ff */
[----:B------:R-:W-:-:S03]  /*30760*/  IADD3 R13, P0, PT, R13, UR8, RZ ;  /* 0x000000080d0d7c10 */ /* 0x000fc6000ff1e0ff */
        /* <DEDUP_REMOVED lines=1545> */
[----:B------:R-:W-:Y:S02]  /*36800*/  IADD3.X R5, PT, PT, R5, UR14, RZ, P0, !PT ;  /* 0x0000000e05057c10 */ /* 0x000fe400087fe4ff */
[----:B------:R-:W-:Y:S02]  /*36810*/  IADD3 R2, P0, PT, R2, UR8, RZ ;  /* 0x0000000802027c10 */ /* 0x000fe4000ff1e0ff */
[----:B------:R-:W-:Y:S02]  /*36820*/  IADD3.X R3, PT, PT, R3, UR14, RZ, P1, !PT ;  /* 0x0000000e03037c10 */ /* 0x000fe40008ffe4ff */
[----:B------:R-:W-:Y:S02]  /*36830*/  IADD3.X R26, PT, PT, R26, UR14, RZ, P2, !PT ;  /* 0x0000000e1a1a7c10 */ /* 0x000fe400097fe4ff */
[----:B------:R-:W-:-:S02]  /*36840*/  IADD3.X R28, PT, PT, R28, UR14, RZ, P4, !PT ;  /* 0x0000000e1c1c7c10 */ /* 0x000fc4000a7fe4ff */
[----:B------:R-:W-:Y:S02]  /*36850*/  IADD3.X R0, PT, PT, R0, UR13, RZ, P0, !PT ;  /* 0x0000000d00007c10 */ /* 0x000fe400087fe4ff */
[----:B------:R-:W-:Y:S01]  /*36860*/  IADD3.X R29, PT, PT, R29, UR14, RZ, P5, !PT ;  /* 0x0000000e1d1d7c10 */ /* 0x000fe2000affe4ff */
[----:B------:R-:W-:-:S04]  /*36870*/  UIADD3 UR4, UPT, UPT, UR4, 0x1, URZ ;  /* 0x0000000104047890 */ /* 0x000fc8000fffe0ff */
[----:B------:R-:W-:Y:S01]  /*36880*/  UISETP.NE.U32.AND UP0, UPT, UR4, UR5, UPT ;  /* 0x000000050400728c */ /* 0x000fe2000bf05070 */
[----:B--2---:R-:W-:Y:S02]  /*36890*/  IADD3.X R12, PT, PT, R12, UR14, RZ, P3, !PT ;  /* 0x0000000e0c0c7c10 */ /* 0x004fe40009ffe4ff */
[----:B------:R-:W-:-:S03]  /*368a0*/  IADD3 R13, P3, PT, R13, UR9, RZ ;  /* 0x000000090d0d7c10 */ /* 0x000fc6000ff7e0ff */
[----:B------:R0:W-:Y:S04]  /*368b0*/  STL [R1+0x76c], R12 ;  /* 0x00076c0c01007387 */ /* 0x0001e80000100800 */
        /* <DEDUP_REMOVED lines=8> */
[----:B------:R0:W-:Y:S01]  /*36940*/  STL [R1+0xf44], R21 ;  /* 0x000f441501007387 */ /* 0x0001e20000100800 */
[----:B------:R-:W-:-:S03]  /*36950*/  IADD3.X R10, PT, PT, R10, UR14, RZ, P3, !PT ;  /* 0x0000000e0a0a7c10 */ /* 0x000fc60009ffe4ff */
[----:B------:R0:W-:Y:S01]  /*36960*/  STL [R1+0xed0], R18 ;  /* 0x000ed01201007387 */ /* 0x0001e20000100800 */
        /* <DEDUP_REMOVED lines=20> */
[----:B------:R-:W-:Y:S05]  /*36ab0*/  BRA.U UP0, `(.L_x_2) ;  /* 0xfffffe4100707547 */ /* 0x000fea000b83ffff */
.L_x_1:
[----:B0-----:R-:W2:Y:S01]  /*36ac0*/  LDL.LU R13, [R1+0x394] ;  /* 0x00039400010d7983 */ /* 0x001ea20000300800 */
[----:B------:R-:W0:Y:S01]  /*36ad0*/  S2UR UR5, SR_CgaCtaId ;  /* 0x00000000000579c3 */ /* 0x000e220000008800 */
[----:B------:R-:W-:Y:S01]  /*36ae0*/  UMOV UR4, 0x400 ;  /* 0x0000040000047882 */ /* 0x000fe20000000000 */
[----:B------:R-:W3:Y:S01]  /*36af0*/  LDCU.64 UR24, c[0x0][0x398] ;  /* 0x00007300ff1877ac */ /* 0x000ee20008000a00 */
[----:B------:R-:W4:Y:S01]  /*36b00*/  LDCU UR6, c[0x0][0x39c] ;  /* 0x00007380ff0677ac */ /* 0x000f220008000800 */
[----:B------:R-:W5:Y:S01]  /*36b10*/  LDCU UR8, c[0x0][0x3b8] ;  /* 0x00007700ff0877ac */ /* 0x000f620008000800 */
[----:B------:R-:W1:Y:S01]  /*36b20*/  LDCU UR9, c[0x0][0x3b8] ;  /* 0x00007700ff0977ac */ /* 0x000e620008000800 */
[----:B------:R-:W0:Y:S01]  /*36b30*/  LDCU UR26, c[0x0][0x39c] ;  /* 0x00007380ff1a77ac */ /* 0x000e220008000800 */
        /* <DEDUP_REMOVED lines=24> */
[----:B--2---:R2:W-:Y:S04]  /*36cc0*/  STL [R1+0x10f8], R13 ;  /* 0x0010f80d01007387 */ /* 0x0045e80000100800 */
[----:B--2---:R-:W2:Y:S01]  /*36cd0*/  LDL.LU R13, [R1+0x37c] ;  /* 0x00037c00010d7983 */ /* 0x004ea20000300800 */
[----:B------:R-:W-:Y:S06]  /*36ce0*/  BAR.SYNC.DEFER_BLOCKING 0x0 ;  /* 0x0000000000007b1d */ /* 0x000fec0000010000 */
[----:B--2---:R2:W-:Y:S04]  /*36cf0*/  STL [R1+0x1100], R13 ;  /* 0x0011000d01007387 */ /* 0x0045e80000100800 */
[----:B--2---:R-:W2:Y:S04]  /*36d00*/  LDL.LU R13, [R1+0x370] ;  /* 0x00037000010d7983 */ /* 0x004ea80000300800 */
[----:B--2---:R2:W-:Y:S04]  /*36d10*/  STL [R1+0x1104], R13 ;  /* 0x0011040d01007387 */ /* 0x0045e80000100800 */
[----:B--2---:R-:W2:Y:S04]  /*36d20*/  LDL.LU R13, [R1+0x368] ;  /* 0x00036800010d7983 */ /* 0x004ea80000300800 */
[----:B--2---:R2:W-:Y:S04]  /*36d30*/  STL [R1+0x1108], R13 ;  /* 0x0011080d01007387 */ /* 0x0045e80000100800 */
[----:B--2---:R-:W2:Y:S04]  /*36d40*/  LDL.LU R13, [R1+0x364] ;  /* 0x00036400010d7983 */ /* 0x004ea80000300800 */
[----:B------:R-:W2:Y:S04]  /*36d50*/  LDL.LU R10, [R1+0x39c] ;  /* 0x00039c00010a7983 */ /* 0x000ea80000300800 */
        /* <DEDUP_REMOVED lines=13> */
[----:B------:R-:W2:Y:S01]  /*36e30*/  LDL.LU R28, [R1+0xf8] ;  /* 0x0000f800011c7983 */ /* 0x000ea20000300800 */
[----:B------:R-:W-:-:S03]  /*36e40*/  F2FP.SATFINITE.E4M3.F32.PACK_AB_MERGE_C R13, R13, R10, RZ ;  /* 0x0000000a0d0d723e */ /* 0x000fc600048070ff */
[----:B--2---:R2:W-:Y:S04]  /*36e50*/  STL [R1+0x10ec], R28 ;  /* 0x0010ec1c01007387 */ /* 0x0045e80000100800 */
[----:B--2---:R-:W2:Y:S04]  /*36e60*/  LDL.LU R28, [R1+0x3b0] ;  /* 0x0003b000011c7983 */ /* 0x004ea80000300800 */
        /* <DEDUP_REMOVED lines=19> */
[----:B-1----:R-:W2:Y:S04]  /*36fa0*/  LDL.LU R2, [R1+0x198] ;  /* 0x0001980001027983 */ /* 0x002ea80000300800 */
[----:B------:R-:W2:Y:S04]  /*36fb0*/  LDL.LU R0, [R1+0x19c] ;  /* 0x00019c0001007983 */ /* 0x000ea80000300800 */
        /* <DEDUP_REMOVED lines=8> */
[----:B------:R-:W2:Y:S04]  /*37040*/  LDL.LU R10, [R1+0x110c] ;  /* 0x00110c00010a7983 */ /* 0x000ea80000300800 */
[----:B------:R1:W-:Y:S04]  /*37050*/  STL [R1+0x18], R13 ;  /* 0x0000180d01007387 */ /* 0x0003e80000100800 */
[----:B-1----:R-:W2:Y:S02]  /*37060*/  LDL.LU R13, [R1+0x1108] ;  /* 0x00110800010d7983 */ /* 0x002ea40000300800 */
[----:B--2---:R-:W-:-:S02]  /*37070*/  F2FP.SATFINITE.E4M3.F32.PACK_AB_MERGE_C R8, R8, R13, RZ ;  /* 0x0000000d0808723e */ /* 0x004fc400048070ff */
[----:B------:R-:W2:Y:S04]  /*37080*/  LDL.LU R13, [R1+0x1104] ;  /* 0x00110400010d7983 */ /* 0x000ea80000300800 */
[----:B------:R1:W-:Y:S04]  /*37090*/  STL [R1+0x10bc], R8 ;  /* 0x0010bc0801007387 */ /* 0x0003e80000100800 */
[----:B-1----:R-:W3:Y:S01]  /*370a0*/  LDL.LU R8, [R1+0x3d8] ;  /* 0x0003d80001087983 */ /* 0x002ee20000300800 */
[----:B--2---:R-:W-:-:S03]  /*370b0*/  F2FP.SATFINITE.E4M3.F32.PACK_AB_MERGE_C R9, R9, R13, RZ ;  /* 0x0000000d0909723e */ /* 0x004fc600048070ff */
[----:B------:R-:W2:Y:S04]  /*370c0*/  LDL.LU R13, [R1+0x1100] ;  /* 0x00110000010d7983 */ /* 0x000ea80000300800 */
[----:B------:R1:W-:Y:S04]  /*370d0*/  STL [R1+0x10c0], R9 ;  /* 0x0010c00901007387 */ /* 0x0003e80000100800 */
[----:B-1----:R-:W3:Y:S01]  /*370e0*/  LDL.LU R9, [R1+0x3d4] ;  /* 0x0003d40001097983 */ /* 0x002ee20000300800 */
[----:B--2---:R-:W-:-:S03]  /*370f0*/  F2FP.SATFINITE.E4M3.F32.PACK_AB_MERGE_C R13, R13, R10, RZ ;  /* 0x0000000a0d0d723e */ /* 0x004fc600048070ff */
        /* <DEDUP_REMOVED lines=14> */
[----:B-1----:R-:W2:Y:S01]  /*371e0*/  LDL.LU R29, [R1+0x10e8] ;  /* 0x0010e800011d7983 */ /* 0x002ea20000300800 */
[----:B---3--:R-:W-:Y:S02]  /*371f0*/  F2FP.SATFINITE.E4M3.F32.PACK_AB_MERGE_C R13, R9, R13, RZ ;  /* 0x0000000d090d723e */ /* 0x008fe400048070ff */
[----:B--2---:R-:W-:-:S02]  /*37200*/  F2FP.SATFINITE.E4M3.F32.PACK_AB_MERGE_C R10, R10, R29, RZ ;  /* 0x0000001d0a0a723e */ /* 0x004fc400048070ff */
[----:B------:R-:W2:Y:S01]  /*37210*/  LDL.LU R29, [R1+0x10e4] ;  /* 0x0010e400011d7983 */ /* 0x000ea20000300800 */
[----:B------:R-:W-:Y:S02]  /*37220*/  F2FP.SATFINITE.E4M3.F32.PACK_AB_MERGE_C R7, R7, R11, RZ ;  /* 0x0000000b0707723e */ /* 0x000fe400048070ff */
[----:B------:R-:W-:Y:S01]  /*37230*/  F2FP.SATFINITE.E4M3.F32.PACK_AB_MERGE_C R5, R5, R6, RZ ;  /* 0x000000060505723e */ /* 0x000fe200048070ff */
[----:B------:R1:W-:Y:S01]  /*37240*/  STL [R1+0x220], R10 ;  /* 0x0002200a01007387 */ /* 0x0003e20000100800 */
[----:B------:R-:W-:-:S03]  /*37250*/  F2FP.SATFINITE.E4M3.F32.PACK_AB_MERGE_C R0, R0, R2, RZ ;  /* 0x000000020000723e */ /* 0x000fc600048070ff */
[----:B------:R-:W-:Y:S01]  /*37260*/  STL [R1+0x48], R13 ;  /* 0x0000480d01007387 */ /* 0x000fe20000100800 */
[----:B-1----:R-:W-:Y:S02]  /*37270*/  F2FP.SATFINITE.E4M3.F32.PACK_AB_MERGE_C R10, R18, R8, RZ ;  /* 0x00000008120a723e */ /* 0x002fe400048070ff */
[----:B------:R-:W-:-:S03]  /*37280*/  F2FP.SATFINITE.E4M3.F32.PACK_AB_MERGE_C R8, R27, R28, RZ ;  /* 0x0000001c1b08723e */ /* 0x000fc600048070ff */
[----:B------:R1:W-:Y:S02]  /*37290*/  STL [R1+0x70], R10 ;  /* 0x0000700a01007387 */ /* 0x0003e40000100800 */
[----:B-1----:R-:W-:Y:S02]  /*372a0*/  F2FP.SATFINITE.E4M3.F32.PACK_AB_MERGE_C R10, R25, R26, RZ ;  /* 0x0000001a190a723e */ /* 0x002fe400048070ff */
[----:B--2---:R-:W-:Y:S02]  /*372b0*/  F2FP.SATFINITE.E4M3.F32.PACK_AB_MERGE_C R9, R29, R17, RZ ;  /* 0x000000111d09723e */ /* 0x004fe400048070ff */
[----:B------:R-:W-:-:S03]  /*372c0*/  F2FP.SATFINITE.E4M3.F32.PACK_AB_MERGE_C R17, R3, R4, RZ ;  /* 0x000000040311723e */ /* 0x000fc600048070ff */
[----:B------:R1:W-:Y:S04]  /*372d0*/  STL [R1+0x1c], R9 ;  /* 0x00001c0901007387 */ /* 0x0003e80000100800 */
[----:B------:R2:W-:Y:S04]  /*372e0*/  STL [R1+0x5c], R8 ;  /* 0x00005c0801007387 */ /* 0x0005e80000100800 */
[----:B------:R3:W-:Y:S01]  /*372f0*/  STL [R1+0x14], R10 ;  /* 0x0000140a01007387 */ /* 0x0007e20000100800 */
[----:B-1----:R-:W-:Y:S02]  /*37300*/  F2FP.SATFINITE.E4M3.F32.PACK_AB_MERGE_C R9, R23, R24, RZ ;  /* 0x000000181709723e */ /* 0x002fe400048070ff */
[----:B--2---:R-:W-:-:S03]  /*37310*/  F2FP.SATFINITE.E4M3.F32.PACK_AB_MERGE_C R8, R21, R22, RZ ;  /* 0x000000161508723e */ /* 0x004fc600048070ff */
[----:B------:R1:W-:Y:S01]  /*37320*/  STL [R1+0x50], R9 ;  /* 0x0000500901007387 */ /* 0x0003e20000100800 */
[----:B---3--:R-:W-:-:S03]  /*37330*/  F2FP.SATFINITE.E4M3.F32.PACK_AB_MERGE_C R10, R19, R20, RZ ;  /* 0x00000014130a723e */ /* 0x008fc600048070ff */
[----:B------:R2:W-:Y:S04]  /*37340*/  STL [R1+0x230], R8 ;  /* 0x0002300801007387 */ /* 0x0005e80000100800 */
[----:B------:R-:W-:Y:S01]  /*37350*/  STL [R1+0x22c], R10 ;  /* 0x00022c0a01007387 */ /* 0x000fe20000100800 */
[----:B-1----:R-:W-:Y:S02]  /*37360*/  F2FP.SATFINITE.E4M3.F32.PACK_AB_MERGE_C R9, R15, R16, RZ ;  /* 0x000000100f09723e */ /* 0x002fe400048070ff */
[----:B--2---:R-:W-:-:S03]  /*37370*/  F2FP.SATFINITE.E4M3.F32.PACK_AB_MERGE_C R8, R12, R14, RZ ;  /* 0x0000000e0c08723e */ /* 0x004fc600048070ff */
[----:B------:R-:W-:Y:S04]  /*37380*/  STL [R1+0x44], R9 ;  /* 0x0000440901007387 */ /* 0x000fe80000100800 */
[----:B------:R-:W-:Y:S04]  /*37390*/  STL [R1+0x58], R8 ;  /* 0x0000580801007387 */ /* 0x000fe80000100800 */
[----:B------:R-:W-:Y:S04]  /*373a0*/  STL [R1+0x38], R7 ;  /* 0x0000380701007387 */ /* 0x000fe80000100800 */
[----:B------:R1:W-:Y:S04]  /*373b0*/  STL [R1+0x1098], R17 ;  /* 0x0010981101007387 */ /* 0x0003e80000100800 */
[----:B------:R-:W-:Y:S04]  /*373c0*/  STL [R1+0x4c], R5 ;  /* 0x00004c0501007387 */ /* 0x000fe80000100800 */
[----:B------:R-:W2:Y:S04]  /*373d0*/  LDL.LU R28, [R1+0x1b0] ;  /* 0x0001b000011c7983 */ /* 0x000ea80000300800 */
[----:B------:R-:W2:Y:S04]  /*373e0*/  LDL.LU R25, [R1+0x1b4] ;  /* 0x0001b40001197983 */ /* 0x000ea80000300800 */
[----:B------:R-:W-:Y:S04]  /*373f0*/  STL [R1+0x40], R0 ;  /* 0x0000400001007387 */ /* 0x000fe80000100800 */
[----:B------:R-:W3:Y:S04]  /*37400*/  LDL.LU R24, [R1+0x1b8] ;  /* 0x0001b80001187983 */ /* 0x000ee80000300800 */
[----:B------:R-:W3:Y:S04]  /*37410*/  LDL.LU R23, [R1+0x1bc] ;  /* 0x0001bc0001177983 */ /* 0x000ee80000300800 */
[----:B------:R-:W2:Y:S04]  /*37420*/  LDL.LU R22, [R1+0x1d0] ;  /* 0x0001d00001167983 */ /* 0x000ea80000300800 */
[----:B------:R-:W2:Y:S04]  /*37430*/  LDL.LU R21, [R1+0x1d4] ;  /* 0x0001d40001157983 */ /* 0x000ea80000300800 */
[----:B------:R-:W2:Y:S04]  /*37440*/  LDL.LU R16, [R1+0x1d8] ;  /* 0x0001d80001107983 */ /* 0x000ea80000300800 */
[----:B------:R-:W2:Y:S04]  /*37450*/  LDL.LU R15, [R1+0x1dc] ;  /* 0x0001dc00010f7983 */ /* 0x000ea80000300800 */
[----:B-1----:R-:W2:Y:S04]  /*37460*/  LDL.LU R17, [R1+0x20c] ;  /* 0x00020c0001117983 */ /* 0x002ea80000300800 */
[----:B--2---:R1:W-:Y:S04]  /*37470*/  STL [R1+0x10dc], R17 ;  /* 0x0010dc1101007387 */ /* 0x0043e80000100800 */
[----:B-1----:R-:W2:Y:S04]  /*37480*/  LDL.LU R17, [R1+0x204] ;  /* 0x0002040001117983 */ /* 0x002ea80000300800 */
[----:B------:R-:W2:Y:S04]  /*37490*/  LDL.LU R4, [R1+0x210] ;  /* 0x0002100001047983 */ /* 0x000ea80000300800 */
[----:B--2---:R1:W-:Y:S04]  /*374a0*/  STL [R1+0x10d8], R4 ;  /* 0x0010d80401007387 */ /* 0x0043e80000100800 */
[----:B-1----:R-:W2:Y:S01]  /*374b0*/  LDL.LU R4, [R1+0x208] ;  /* 0x0002080001047983 */ /* 0x002ea20000300800 */
[----:B------:R-:W-:-:S02]  /*374c0*/  F2FP.SATFINITE.E4M3.F32.PACK_AB_MERGE_C R25, R25, R28, RZ ;  /* 0x0000001c1919723e */ /* 0x000fc400048070ff */
[----:B---3--:R-:W-:Y:S02]  /*374d0*/  F2FP.SATFINITE.E4M3.F32.PACK_AB_MERGE_C R23, R23, R24, RZ ;  /* 0x000000181717723e */ /* 0x008fe400048070ff */
[----:B------:R-:W-:Y:S02]  /*374e0*/  F2FP.SATFINITE.E4M3.F32.PACK_AB_MERGE_C R21, R21, R22, RZ ;  /* 0x000000161515723e */ /* 0x000fe400048070ff */
[----:B------:R-:W-:Y:S01]  /*374f0*/  F2FP.SATFINITE.E4M3.F32.PACK_AB_MERGE_C R15, R15, R16, RZ ;  /* 0x000000100f0f723e */ /* 0x000fe200048070ff */
[----:B--2---:R1:W-:Y:S04]  /*37500*/  STL [R1+0x10e0], R4 ;  /* 0x0010e00401007387 */ /* 0x0043e80000100800 */
[----:B-1----:R-:W2:Y:S04]  /*37510*/  LDL.LU R4, [R1+0x200] ;  /* 0x0002000001047983 */ /* 0x002ea80000300800 */
        /* <DEDUP_REMOVED lines=19> */
[----:B------:R1:W-:Y:S04]  /*37650*/  STL [R1+0x19c], R25 ;  /* 0x00019c1901007387 */ /* 0x0003e80000100800 */
[----:B------:R0:W-:Y:S04]  /*37660*/  STL [R1+0x1b0], R23 ;  /* 0x0001b01701007387 */ /* 0x0001e80000100800 */
[----:B------:R-:W3:Y:S04]  /*37670*/  LDL.LU R28, [R1+0x180] ;  /* 0x00018000011c7983 */ /* 0x000ee80000300800 */
[----:B------:R0:W-:Y:S04]  /*37680*/  STL [R1+0x2c], R21 ;  /* 0x00002c1501007387 */ /* 0x0001e80000100800 */
[----:B-1----:R-:W3:Y:S04]  /*37690*/  LDL.LU R25, [R1+0x184] ;  /* 0x0001840001197983 */ /* 0x002ee80000300800 */
[----:B------:R1:W-:Y:S04]  /*376a0*/  STL [R1+0x3c], R15 ;  /* 0x00003c0f01007387 */ /* 0x0003e80000100800 */
[----:B------:R-:W3:Y:S04]  /*376b0*/  LDL.LU R24, [R1+0x188] ;  /* 0x0001880001187983 */ /* 0x000ee80000300800 */
[----:B0-----:R-:W3:Y:S04]  /*376c0*/  LDL.LU R23, [R1+0x18c] ;  /* 0x00018c0001177983 */ /* 0x001ee80000300800 */
[----:B------:R-:W3:Y:S04]  /*376d0*/  LDL.LU R22, [R1+0x160] ;  /* 0x0001600001167983 */ /* 0x000ee80000300800 */
[----:B------:R-:W3:Y:S04]  /*376e0*/  LDL.LU R21, [R1+0x164] ;  /* 0x0001640001157983 */ /* 0x000ee80000300800 */
[----:B------:R-:W3:Y:S04]  /*376f0*/  LDL.LU R16, [R1+0x168] ;  /* 0x0001680001107983 */ /* 0x000ee80000300800 */
[----:B-1----:R-:W3:Y:S01]  /*37700*/  LDL.LU R15, [R1+0x16c] ;  /* 0x00016c00010f7983 */ /* 0x002ee20000300800 */
[----:B--2---:R-:W-:-:S03]  /*37710*/  F2FP.SATFINITE.E4M3.F32.PACK_AB_MERGE_C R17, R17, R4, RZ ;  /* 0x000000041111723e */ /* 0x004fc600048070ff */
[----:B------:R-:W2:Y:S04]  /*37720*/  LDL.LU R4, [R1+0x10e0] ;  /* 0x0010e00001047983 */ /* 0x000ea80000300800 */
[----:B------:R0:W-:Y:S04]  /*37730*/  STL [R1+0x24], R17 ;  /* 0x0000241101007387 */ /* 0x0001e80000100800 */
[----:B0-----:R-:W2:Y:S02]  /*37740*/  LDL.LU R17, [R1+0x10dc] ;  /* 0x0010dc0001117983 */ /* 0x001ea40000300800 */
[----:B--2---:R-:W-:-:S02]  /*37750*/  F2FP.SATFINITE.E4M3.F32.PACK_AB_MERGE_C R17, R17, R4, RZ ;  /* 0x000000041111723e */ /* 0x004fc400048070ff */
[----:B------:R-:W2:Y:S01]  /*37760*/  LDL.LU R4, [R1+0x10d8] ;  /* 0x0010d80001047983 */ /* 0x000ea20000300800 */
[----:B---3--:R-:W-:-:S03]  /*37770*/  F2FP.SATFINITE.E4M3.F32.PACK_AB_MERGE_C R0, R0, R2, RZ ;  /* 0x000000020000723e */ /* 0x008fc600048070ff */
[----:B------:R-:W-:Y:S01]  /*37780*/  STL [R1+0x34], R17 ;  /* 0x0000341101007387 */ /* 0x000fe20000100800 */
[----:B------:R-:W-:Y:S02]  /*37790*/  F2FP.SATFINITE.E4M3.F32.PACK_AB_MERGE_C R13, R13, R10, RZ ;  /* 0x0000000a0d0d723e */ /* 0x000fe400048070ff */
[----:B------:R-:W-:Y:S02]  /*377a0*/  F2FP.SATFINITE.E4M3.F32.PACK_AB_MERGE_C R10, R8, R9, RZ ;  /* 0x00000009080a723e */ /* 0x000fe400048070ff */
[----:B------:R-:W-:Y:S02]  /*377b0*/  F2FP.SATFINITE.E4M3.F32.PACK_AB_MERGE_C R9, R29, R18, RZ ;  /* 0x000000121d09723e */ /* 0x000fe400048070ff */
[----:B------:R-:W-:Y:S02]  /*377c0*/  F2FP.SATFINITE.E4M3.F32.PACK_AB_MERGE_C R20, R19, R20, RZ ;  /* 0x000000141314723e */ /* 0x000fe400048070ff */
[----:B------:R-:W-:Y:S02]  /*377d0*/  F2FP.SATFINITE.E4M3.F32.PACK_AB_MERGE_C R8, R26, R27, RZ ;  /* 0x0000001b1a08723e */ /* 0x000fe400048070ff */
[----:B------:R-:W-:-:S02]  /*377e0*/  F2FP.SATFINITE.E4M3.F32.PACK_AB_MERGE_C R27, R12, R14, RZ ;  /* 0x0000000e0c1b723e */ /* 0x000fc400048070ff */
[----:B------:R-:W-:Y:S02]  /*377f0*/  F2FP.SATFINITE.E4M3.F32.PACK_AB_MERGE_C R19, R7, R11, RZ ;  /* 0x0000000b0713723e */ /* 0x000fe400048070ff */
[----:B------:R-:W-:Y:S02]  /*37800*/  F2FP.SATFINITE.E4M3.F32.PACK_AB_MERGE_C R26, R5, R6, RZ ;  /* 0x00000006051a723e */ /* 0x000fe400048070ff */
[----:B------:R-:W-:Y:S02]  /*37810*/  F2FP.SATFINITE.E4M3.F32.PACK_AB_MERGE_C R18, R21, R22, RZ ;  /* 0x000000161512723e */ /* 0x000fe400048070ff */
[----:B--2---:R-:W-:Y:S02]  /*37820*/  F2FP.SATFINITE.E4M3.F32.PACK_AB_MERGE_C R3, R3, R4, RZ ;  /* 0x000000040303723e */ /* 0x004fe400048070ff */
[----:B------:R-:W2:Y:S04]  /*37830*/  LDL.LU R4, [R1+0x140] ;  /* 0x0001400001047983 */ /* 0x000ea80000300800 */
[----:B------:R0:W-:Y:S04]  /*37840*/  STL [R1+0x20], R3 ;  /* 0x0000200301007387 */ /* 0x0001e80000100800 */
[----:B0-----:R-:W2:Y:S04]  /*37850*/  LDL.LU R3, [R1+0x144] ;  /* 0x0001440001037983 */ /* 0x001ea80000300800 */
[----:B------:R0:W-:Y:S04]  /*37860*/  STL [R1+0x28], R0 ;  /* 0x0000280001007387 */ /* 0x0001e80000100800 */
[----:B------:R-:W3:Y:S04]  /*37870*/  LDL.LU R2, [R1+0x148] ;  /* 0x0001480001027983 */ /* 0x000ee80000300800 */
[----:B0-----:R-:W3:Y:S04]  /*37880*/  LDL.LU R0, [R1+0x14c] ;  /* 0x00014c0001007983 */ /* 0x001ee80000300800 */
[----:B------:R-:W-:Y:S04]  /*37890*/  STL [R1+0x1bc], R13 ;  /* 0x0001bc0d01007387 */ /* 0x000fe80000100800 */
[----:B------:R-:W-:Y:S04]  /*378a0*/  STL [R1+0x1b4], R10 ;  /* 0x0001b40a01007387 */ /* 0x000fe80000100800 */
[----:B------:R0:W-:Y:S04]  /*378b0*/  STL [R1+0x8], R9 ;  /* 0x0000080901007387 */ /* 0x0001e80000100800 */
[----:B------:R-:W-:Y:S04]  /*378c0*/  STL [R1+0x10a4], R20 ;  /* 0x0010a41401007387 */ /* 0x000fe80000100800 */
[----:B------:R1:W-:Y:S04]  /*378d0*/  STL [R1], R8 ;  /* 0x0000000801007387 */ /* 0x0003e80000100800 */
[----:B------:R-:W-:Y:S01]  /*378e0*/  STL [R1+0x10a8], R27 ;  /* 0x0010a81b01007387 */ /* 0x000fe20000100800 */
[----:B0-----:R-:W-:-:S03]  /*378f0*/  F2FP.SATFINITE.E4M3.F32.PACK_AB_MERGE_C R9, R25, R28, RZ ;  /* 0x0000001c1909723e */ /* 0x001fc600048070ff */
[----:B------:R0:W-:Y:S04]  /*37900*/  STL [R1+0x10ac], R19 ;  /* 0x0010ac1301007387 */ /* 0x0001e80000100800 */
[----:B------:R-:W2:Y:S01]  /*37910*/  LDL.LU R14, [R1+0x120] ;  /* 0x00012000010e7983 */ /* 0x000ea20000300800 */
[----:B-1----:R-:W-:-:S03]  /*37920*/  F2FP.SATFINITE.E4M3.F32.PACK_AB_MERGE_C R8, R23, R24, RZ ;  /* 0x000000181708723e */ /* 0x002fc600048070ff */
[----:B------:R-:W2:Y:S04]  /*37930*/  LDL.LU R12, [R1+0x124] ;  /* 0x00012400010c7983 */ /* 0x000ea80000300800 */
[----:B------:R-:W2:Y:S04]  /*37940*/  LDL.LU R11, [R1+0x128] ;  /* 0x00012800010b7983 */ /* 0x000ea80000300800 */
[----:B------:R-:W2:Y:S04]  /*37950*/  LDL.LU R7, [R1+0x12c] ;  /* 0x00012c0001077983 */ /* 0x000ea80000300800 */
[----:B------:R-:W2:Y:S04]  /*37960*/  LDL.LU R6, [R1+0x100] ;  /* 0x0001000001067983 */ /* 0x000ea80000300800 */
[----:B------:R-:W2:Y:S01]  /*37970*/  LDL.LU R5, [R1+0x104] ;  /* 0x0001040001057983 */ /* 0x000ea20000300800 */
[----:B------:R-:W-:-:S03]  /*37980*/  F2FP.SATFINITE.E4M3.F32.PACK_AB_MERGE_C R29, R15, R16, RZ ;  /* 0x000000100f1d723e */ /* 0x000fc600048070ff */
[----:B------:R-:W-:Y:S04]  /*37990*/  STL [R1+0x10b0], R26 ;  /* 0x0010b01a01007387 */ /* 0x000fe80000100800 */
[----:B------:R-:W-:Y:S04]  /*379a0*/  STL [R1+0x130], R9 ;  /* 0x0001300901007387 */ /* 0x000fe80000100800 */
[----:B------:R-:W-:Y:S04]  /*379b0*/  STL [R1+0x109c], R18 ;  /* 0x00109c1201007387 */ /* 0x000fe80000100800 */
[----:B------:R-:W-:Y:S04]  /*379c0*/  STL [R1+0x134], R8 ;  /* 0x0001340801007387 */ /* 0x000fe80000100800 */
[----:B0-----:R-:W2:Y:S04]  /*379d0*/  LDL.LU R19, [R1+0x10c] ;  /* 0x00010c0001137983 */ /* 0x001ea80000300800 */
[----:B------:R-:W2:Y:S04]  /*379e0*/  LDL.LU R24, [R1+0x3e4] ;  /* 0x0003e40001187983 */ /* 0x000ea80000300800 */
[----:B--2---:R0:W-:Y:S04]  /*379f0*/  STL [R1+0x10d4], R24 ;  /* 0x0010d41801007387 */ /* 0x0041e80000100800 */
[----:B0-----:R-:W2:Y:S01]  /*37a00*/  LDL.LU R24, [R1+0x108] ;  /* 0x0001080001187983 */ /* 0x001ea20000300800 */
[----:B------:R-:W-:-:S02]  /*37a10*/  F2FP.SATFINITE.E4M3.F32.PACK_AB_MERGE_C R28, R3, R4, RZ ;  /* 0x00000004031c723e */ /* 0x000fc400048070ff */
[----:B---3--:R-:W-:Y:S01]  /*37a20*/  F2FP.SATFINITE.E4M3.F32.PACK_AB_MERGE_C R25, R0, R2, RZ ;  /* 0x000000020019723e */ /* 0x008fe200048070ff */
[----:B------:R-:W-:Y:S04]  /*37a30*/  STL [R1+0x10a0], R29 ;  /* 0x0010a01d01007387 */ /* 0x000fe80000100800 */
[----:B------:R-:W-:Y:S04]  /*37a40*/  STL [R1+0x10cc], R28 ;  /* 0x0010cc1c01007387 */ /* 0x000fe80000100800 */
[----:B------:R0:W-:Y:S04]  /*37a50*/  STL [R1+0x10d0], R25 ;  /* 0x0010d01901007387 */ /* 0x0001e80000100800 */
[----:B0-----:R-:W3:Y:S04]  /*37a60*/  LDL.LU R25, [R1+0x3e0] ;  /* 0x0003e00001197983 */ /* 0x001ee80000300800 */
[----:B------:R-:W3:Y:S04]  /*37a70*/  LDL.LU R28, [R1+0x3e8] ;  /* 0x0003e800011c7983 */ /* 0x000ee80000300800 */
[----:B------:R-:W3:Y:S04]  /*37a80*/  LDL.LU R23, [R1+0x3ec] ;  /* 0x0003ec0001177983 */ /* 0x000ee80000300800 */
[----:B------:R-:W4:Y:S04]  /*37a90*/  LDL.LU R10, [R1+0x3c0] ;  /* 0x0003c000010a7983 */ /* 0x000f280000300800 */
[----:B------:R-:W4:Y:S04]  /*37aa0*/  LDL.LU R0, [R1+0x3c4] ;  /* 0x0003c40001007983 */ /* 0x000f280000300800 */
[----:B------:R-:W5:Y:S04]  /*37ab0*/  LDL.LU R2, [R1+0x3cc] ;  /* 0x0003cc0001027983 */ /* 0x000f680000300800 */
[----:B------:R-:W5:Y:S01]  /*37ac0*/  LDL.LU R13, [R1+0x3a0] ;  /* 0x0003a000010d7983 */ /* 0x000f620000300800 */
[----:B------:R-:W-:-:S03]  /*37ad0*/  F2FP.SATFINITE.E4M3.F32.PACK_AB_MERGE_C R6, R5, R6, RZ ;  /* 0x000000060506723e */ /* 0x000fc600048070ff */
[----:B------:R-:W5:Y:S04]  /*37ae0*/  LDL.LU R3, [R1+0x3a4] ;  /* 0x0003a40001037983 */ /* 0x000f680000300800 */
[----:B------:R-:W5:Y:S04]  /*37af0*/  LDL.LU R9, [R1+0x3a8] ;  /* 0x0003a80001097983 */ /* 0x000f680000300800 */
[----:B------:R-:W5:Y:S04]  /*37b00*/  LDL.LU R4, [R1+0x3ac] ;  /* 0x0003ac0001047983 */ /* 0x000f680000300800 */
[----:B------:R-:W5:Y:S04]  /*37b10*/  LDL.LU R27, [R1+0x384] ;  /* 0x00038400011b7983 */ /* 0x000f680000300800 */
[----:B------:R-:W5:Y:S04]  /*37b20*/  LDL.LU R20, [R1+0x388] ;  /* 0x0003880001147983 */ /* 0x000f680000300800 */
[----:B------:R-:W5:Y:S01]  /*37b30*/  LDL.LU R15, [R1+0x38c] ;  /* 0x00038c00010f7983 */ /* 0x000f620000300800 */
[----:B------:R-:W-:-:S02]  /*37b40*/  F2FP.SATFINITE.E4M3.F32.PACK_AB_MERGE_C R21, R7, R11, RZ ;  /* 0x0000000b0715723e */ /* 0x000fc400048070ff */
[----:B------:R-:W-:Y:S01]  /*37b50*/  F2FP.SATFINITE.E4M3.F32.PACK_AB_MERGE_C R22, R12, R14, RZ ;  /* 0x0000000e0c16723e */ /* 0x000fe200048070ff */
[----:B------:R-:W5:Y:S04]  /*37b60*/  LDL.LU R8, [R1+0x60] ;  /* 0x0000600001087983 */ /* 0x000f680000300800 */
[----:B------:R-:W5:Y:S04]  /*37b70*/  LDL.LU R5, [R1+0x64] ;  /* 0x0000640001057983 */ /* 0x000f680000300800 */
[----:B------:R0:W-:Y:S04]  /*37b80*/  STL [R1+0x13c], R6 ;  /* 0x00013c0601007387 */ /* 0x0001e80000100800 */
[----:B0-----:R-:W5:Y:S04]  /*37b90*/  LDL.LU R6, [R1+0x6c] ;  /* 0x00006c0001067983 */ /* 0x001f680000300800 */
        /* <DEDUP_REMOVED lines=8> */
[----:B------:R-:W5:Y:S01]  /*37c20*/  LDL.LU R16, [R1+0x334] ;  /* 0x0003340001107983 */ /* 0x000f620000300800 */
[----:B--2---:R-:W-:-:S03]  /*37c30*/  F2FP.SATFINITE.E4M3.F32.PACK_AB_MERGE_C R19, R19, R24, RZ ;  /* 0x000000181313723e */ /* 0x004fc600048070ff */
[----:B------:R-:W2:Y:S04]  /*37c40*/  LDL.LU R24, [R1+0x10d4] ;  /* 0x0010d40001187983 */ /* 0x000ea80000300800 */
[----:B------:R0:W-:Y:S04]  /*37c50*/  STL [R1+0x140], R19 ;  /* 0x0001401301007387 */ /* 0x0001e80000100800 */
[----:B0-----:R-:W5:Y:S01]  /*37c60*/  LDL.LU R19, [R1+0x18] ;  /* 0x0000180001137983 */ /* 0x001f620000300800 */
[----:B---3--:R-:W-:Y:S02]  /*37c70*/  F2FP.SATFINITE.E4M3.F32.PACK_AB_MERGE_C R23, R23, R28, RZ ;  /* 0x0000001c1717723e */ /* 0x008fe400048070ff */
[----:B----4-:R-:W-:-:S02]  /*37c80*/  F2FP.SATFINITE.E4M3.F32.PACK_AB_MERGE_C R0, R0, R10, RZ ;  /* 0x0000000a0000723e */ /* 0x010fc400048070ff */
[----:B--2---:R-:W-:Y:S02]  /*37c90*/  F2FP.SATFINITE.E4M3.F32.PACK_AB_MERGE_C R24, R24, R25, RZ ;  /* 0x000000191818723e */ /* 0x004fe400048070ff */
[----:B------:R-:W2:Y:S04]  /*37ca0*/  LDL.LU R25, [R1+0x10d0] ;  /* 0x0010d00001197983 */ /* 0x000ea80000300800 */
[----:B------:R0:W-:Y:S04]  /*37cb0*/  STL [R1+0x1084], R24 ;  /* 0x0010841801007387 */ /* 0x0001e80000100800 */
[----:B0-----:R-:W3:Y:S04]  /*37cc0*/  LDL.LU R24, [R1+0x3c8] ;  /* 0x0003c80001187983 */ /* 0x001ee80000300800 */
[----:B------:R-:W4:Y:S04]  /*37cd0*/  LDL.LU R28, [R1+0x10cc] ;  /* 0x0010cc00011c7983 */ /* 0x000f280000300800 */
[----:B------:R0:W-:Y:S04]  /*37ce0*/  STL [R1+0x1088], R23 ;  /* 0x0010881701007387 */ /* 0x0001e80000100800 */
[----:B0-----:R-:W2:Y:S04]  /*37cf0*/  LDL.LU R23, [R1+0x340] ;  /* 0x0003400001177983 */ /* 0x001ea80000300800 */
[----:B------:R-:W2:Y:S04]  /*37d00*/  LDL.LU R10, [R1+0x10c8] ;  /* 0x0010c800010a7983 */ /* 0x000ea80000300800 */
[----:B------:R0:W-:Y:S04]  /*37d10*/  STL [R1+0x108c], R0 ;  /* 0x00108c0001007387 */ /* 0x0001e80000100800 */
[----:B0-----:R-:W2:Y:S01]  /*37d20*/  LDL.LU R0, [R1+0x380] ;  /* 0x0003800001007983 */ /* 0x001ea20000300800 */
[----:B-----5:R-:W-:-:S02]  /*37d30*/  F2FP.SATFINITE.E4M3.F32.PACK_AB_MERGE_C R3, R3, R13, RZ ;  /* 0x0000000d0303723e */ /* 0x020fc400048070ff */
[----:B------:R-:W-:Y:S02]  /*37d40*/  F2FP.SATFINITE.E4M3.F32.PACK_AB_MERGE_C R4, R4, R9, RZ ;  /* 0x000000090404723e */ /* 0x000fe400048070ff */
[----:B------:R-:W-:Y:S02]  /*37d50*/  F2FP.SATFINITE.E4M3.F32.PACK_AB_MERGE_C R20, R15, R20, RZ ;  /* 0x000000140f14723e */ /* 0x000fe400048070ff */
[----:B------:R-:W-:Y:S02]  /*37d60*/  F2FP.SATFINITE.E4M3.F32.PACK_AB_MERGE_C R5, R5, R8, RZ ;  /* 0x000000080505723e */ /* 0x000fe400048070ff */
[----:B---3--:R-:W-:Y:S02]  /*37d70*/  F2FP.SATFINITE.E4M3.F32.PACK_AB_MERGE_C R2, R2, R24, RZ ;  /* 0x000000180202723e */ /* 0x008fe400048070ff */
[----:B------:R-:W3:Y:S04]  /*37d80*/  LDL.LU R24, [R1+0x54] ;  /* 0x0000540001187983 */ /* 0x000ee80000300800 */
[----:B------:R-:W5:Y:S04]  /*37d90*/  LDL.LU R13, [R1+0x10c4] ;  /* 0x0010c400010d7983 */ /* 0x000f680000300800 */
[----:B------:R-:W3:Y:S04]  /*37da0*/  LDL.LU R9, [R1+0x10c0] ;  /* 0x0010c00001097983 */ /* 0x000ee80000300800 */
[----:B------:R-:W3:Y:S01]  /*37db0*/  LDL.LU R15, [R1+0x1038] ;  /* 0x00103800010f7983 */ /* 0x000ee20000300800 */
[----:B--2---:R-:W-:-:S05]  /*37dc0*/  F2FP.SATFINITE.E4M3.F32.PACK_AB_MERGE_C R0, R27, R0, RZ ;  /* 0x000000001b00723e */ /* 0x004fca00048070ff */
[----:B------:R0:W-:Y:S04]  /*37dd0*/  STL [R1+0x16c], R0 ;  /* 0x00016c0001007387 */ /* 0x0001e80000100800 */
[----:B0-----:R-:W2:Y:S04]  /*37de0*/  LDL.LU R0, [R1+0x103c] ;  /* 0x00103c0001007983 */ /* 0x001ea80000300800 */
[----:B------:R0:W-:Y:S04]  /*37df0*/  STL [R1+0x170], R20 ;  /* 0x0001701401007387 */ /* 0x0001e80000100800 */
[----:B------:R-:W2:Y:S04]  /*37e00*/  LDL.LU R27, [R1+0x338] ;  /* 0x00033800011b7983 */ /* 0x000ea80000300800 */
[----:B0-----:R-:W2:Y:S04]  /*37e10*/  LDL.LU R20, [R1+0x33c] ;  /* 0x00033c0001147983 */ /* 0x001ea80000300800 */
[----:B------:R-:W2:Y:S04]  /*37e20*/  LDL.LU R8, [R1+0x10bc] ;  /* 0x0010bc0001087983 */ /* 0x000ea80000300800 */
[----:B------:R0:W-:Y:S04]  /*37e30*/  STL [R1+0x107c], R5 ;  /* 0x00107c0501007387 */ /* 0x0001e80000100800 */
[----:B0-----:R-:W3:Y:S01]  /*37e40*/  LDL.LU R5, [R1+0x68] ;  /* 0x0000680001057983 */ /* 0x001ee20000300800 */
[----:B------:R-:W-:-:S02]  /*37e50*/  F2FP.SATFINITE.E4M3.F32.PACK_AB_MERGE_C R11, R11, R17, RZ ;  /* 0x000000110b0b723e */ /* 0x000fc400048070ff */
[----:B------:R-:W-:Y:S02]  /*37e60*/  F2FP.SATFINITE.E4M3.F32.PACK_AB_MERGE_C R7, R7, R18, RZ ;  /* 0x000000120707723e */ /* 0x000fe400048070ff */
[----:B------:R-:W-:Y:S02]  /*37e70*/  F2FP.SATFINITE.E4M3.F32.PACK_AB_MERGE_C R14, R14, R29, RZ ;  /* 0x0000001d0e0e723e */ /* 0x000fe400048070ff */
[----:B------:R-:W-:Y:S02]  /*37e80*/  F2FP.SATFINITE.E4M3.F32.PACK_AB_MERGE_C R12, R12, R23, RZ ;  /* 0x000000170c0c723e */ /* 0x000fe400048070ff */
[----:B--2---:R-:W-:Y:S02]  /*37e90*/  LOP3.LUT R23, R8, 0xffff, RZ, 0xc0, !PT ;  /* 0x0000ffff08177812 */ /* 0x004fe400078ec0ff */
[----:B---3--:R-:W-:Y:S02]  /*37ea0*/  F2FP.SATFINITE.E4M3.F32.PACK_AB_MERGE_C R6, R6, R5, RZ ;  /* 0x000000050606723e */ /* 0x008fe400048070ff */
[----:B------:R-:W-:-:S03]  /*37eb0*/  F2FP.SATFINITE.E4M3.F32.PACK_AB_MERGE_C R5, R16, R26, RZ ;  /* 0x0000001a1005723e */ /* 0x000fc600048070ff */
[----:B------:R-:W-:Y:S04]  /*37ec0*/  STL [R1+0x1080], R6 ;  /* 0x0010800601007387 */ /* 0x000fe80000100800 */
[----:B------:R-:W2:Y:S01]  /*37ed0*/  LDL.LU R17, [R1+0x48] ;  /* 0x0000480001117983 */ /* 0x000ea20000300800 */
[----:B------:R-:W-:-:S03]  /*37ee0*/  LOP3.LUT R26, R9, 0xffff, RZ, 0xc0, !PT ;  /* 0x0000ffff091a7812 */ /* 0x000fc600078ec0ff */
[----:B------:R-:W3:Y:S04]  /*37ef0*/  LDL.LU R18, [R1+0x1c] ;  /* 0x00001c0001127983 */ /* 0x000ee80000300800 */
[----:B------:R-:W2:Y:S04]  /*37f00*/  LDL.LU R29, [R1] ;  /* 0x00000000011d7983 */ /* 0x000ea80000300800 */
[----:B------:R5:W-:Y:S04]  /*37f10*/  STL [R1+0x178], R5 ;  /* 0x0001780501007387 */ /* 0x000be80000100800 */
[----:B------:R-:W2:Y:S04]  /*37f20*/  LDL.LU R8, [R1+0x10b8] ;  /* 0x0010b80001087983 */ /* 0x000ea80000300800 */
[----:B------:R-:W3:Y:S01]  /*37f30*/  LDL.LU R9, [R1+0x10b4] ;  /* 0x0010b40001097983 */ /* 0x000ee20000300800 */
[----:B------:R-:W-:-:S02]  /*37f40*/  LOP3.LUT R19, R19, 0xffff, RZ, 0xc0, !PT ;  /* 0x0000ffff13137812 */ /* 0x000fc400078ec0ff */
[----:B-----5:R-:W-:Y:S02]  /*37f50*/  LOP3.LUT R5, R13, 0xffff, RZ, 0xc0, !PT ;  /* 0x0000ffff0d057812 */ /* 0x020fe400078ec0ff */
[----:B------:R-:W-:Y:S01]  /*37f60*/  LOP3.LUT R16, R0, 0x80, RZ, 0xc0, !PT ;  /* 0x0000008000107812 */ /* 0x000fe200078ec0ff */
[----:B------:R-:W-:Y:S01]  /*37f70*/  STL [R1+0x18], R19 ;  /* 0x0000181301007387 */ /* 0x000fe20000100800 */
[----:B------:R-:W-:Y:S02]  /*37f80*/  LOP3.LUT R0, R10, 0xffff, RZ, 0xc0, !PT ;  /* 0x0000ffff0a007812 */ /* 0x000fe400078ec0ff */
[----:B------:R-:W-:Y:S01]  /*37f90*/  LOP3.LUT R24, R24, 0xffff, RZ, 0xc0, !PT ;  /* 0x0000ffff18187812 */ /* 0x000fe200078ec0ff */
[----:B------:R-:W-:Y:S04]  /*37fa0*/  STL [R1+0x10], R26 ;  /* 0x0000101a01007387 */ /* 0x000fe80000100800 */
[----:B------:R0:W-:Y:S04]  /*37fb0*/  STL [R1+0xc], R5 ;  /* 0x00000c0501007387 */ /* 0x0001e80000100800 */
[----:B------:R-:W-:Y:S04]  /*37fc0*/  STL [R1+0x6c], R23 ;  /* 0x00006c1701007387 */ /* 0x000fe80000100800 */
[----:B------:R1:W-:Y:S01]  /*37fd0*/  STL [R1+0x60], R0 ;  /* 0x0000600001007387 */ /* 0x0003e20000100800 */
[----:B------:R-:W-:-:S03]  /*37fe0*/  PRMT R10, R19, 0x3340, R26 ;  /* 0x00003340130a7816 */ /* 0x000fc6000000001a */
[----:B------:R5:W-:Y:S01]  /*37ff0*/  STL [R1+0x54], R24 ;  /* 0x0000541801007387 */ /* 0x000be20000100800 */
[----:B------:R-:W-:Y:S01]  /*38000*/  ULEA UR4, UR5, UR4, 0x18 ;  /* 0x0000000405047291 */ /* 0x000fe2000f8ec0ff */
[----:B------:R-:W-:Y:S01]  /*38010*/  F2FP.SATFINITE.E4M3.F32.PACK_AB_MERGE_C R20, R20, R27, RZ ;  /* 0x0000001b1414723e */ /* 0x000fe200048070ff */
[----:B------:R-:W0:Y:S01]  /*38020*/  LDCU UR5, c[0x0][0x39c] ;  /* 0x00007380ff0577ac */ /* 0x000e220008000800 */
[----:B------:R-:W4:Y:S01]  /*38030*/  LDL.LU R6, [R1+0x70] ;  /* 0x0000700001067983 */ /* 0x000f220000300800 */
[----:B------:R-:W-:Y:S02]  /*38040*/  PRMT R13, R23, 0x3340, R24 ;  /* 0x00003340170d7816 */ /* 0x000fe40000000018 */
[----:B------:R-:W-:-:S04]  /*38050*/  LOP3.LUT R15, R15, 0x200, RZ, 0xc0, !PT ;  /* 0x000002000f0f7812 */ /* 0x000fc800078ec0ff */
[----:B------:R-:W-:Y:S02]  /*38060*/  IADD3 R15, PT, PT, R16, UR4, R15 ;  /* 0x00000004100f7c10 */ /* 0x000fe4000fffe00f */
[----:B--2---:R-:W-:Y:S02]  /*38070*/  PRMT R8, R5, 0x3340, R8 ;  /* 0x0000334005087816 */ /* 0x004fe40000000008 */
[----:B0-----:R-:W2:Y:S01]  /*38080*/  LDL.LU R5, [R1+0x5c] ;  /* 0x00005c0001057983 */ /* 0x001ea20000300800 */
[----:B---3--:R-:W-:-:S03]  /*38090*/  PRMT R9, R0, 0x3340, R9 ;  /* 0x0000334000097816 */ /* 0x008fc60000000009 */
[----:B-1----:R-:W3:Y:S04]  /*380a0*/  LDL.LU R0, [R1+0x50] ;  /* 0x0000500001007983 */ /* 0x002ee80000300800 */
[----:B------:R-:W2:Y:S04]  /*380b0*/  LDL.LU R26, [R1+0x10b0] ;  /* 0x0010b000011a7983 */ /* 0x000ea80000300800 */
[----:B------:R-:W2:Y:S04]  /*380c0*/  LDL.LU R19, [R1+0x10ac] ;  /* 0x0010ac0001137983 */ /* 0x000ea80000300800 */
[----:B-----5:R-:W5:Y:S04]  /*380d0*/  LDL.LU R24, [R1+0x44] ;  /* 0x0000440001187983 */ /* 0x020f680000300800 */
[----:B------:R-:W2:Y:S01]  /*380e0*/  LDL.LU R23, [R1+0x38] ;  /* 0x0000380001177983 */ /* 0x000ea20000300800 */
[----:B------:R-:W-:-:S03]  /*380f0*/  PRMT R10, R10, 0x5410, R8 ;  /* 0x000054100a0a7816 */ /* 0x000fc60000000008 */
[----:B------:R-:W2:Y:S04]  /*38100*/  LDL.LU R27, [R1+0x10a8] ;  /* 0x0010a800011b7983 */ /* 0x000ea80000300800 */
[----:B------:R0:W-:Y:S04]  /*38110*/  STL [R1+0x164], R20 ;  /* 0x0001641401007387 */ /* 0x0001e80000100800 */
[----:B0-----:R-:W3:Y:S04]  /*38120*/  LDL.LU R20, [R1+0x10a4] ;  /* 0x0010a40001147983 */ /* 0x001ee80000300800 */
[----:B------:R-:W4:Y:S04]  /*38130*/  LDL.LU R16, [R1+0x8] ;  /* 0x0000080001107983 */ /* 0x000f280000300800 */
[----:B------:R-:W5:Y:S01]  /*38140*/  LDL.LU R8, [R1+0x14] ;  /* 0x0000140001087983 */ /* 0x000f620000300800 */
[----:B------:R-:W-:-:S02]  /*38150*/  PRMT R9, R13, 0x5410, R9 ;  /* 0x000054100d097816 */ /* 0x000fc40000000009 */
[----:B------:R-:W-:Y:S01]  /*38160*/  LOP3.LUT R17, R17, 0xffff, RZ, 0xc0, !PT ;  /* 0x0000ffff11117812 */ /* 0x000fe200078ec0ff */
[----:B------:R5:W-:Y:S01]  /*38170*/  STL [R1+0x148], R10 ;  /* 0x0001480a01007387 */ /* 0x000be20000100800 */
[----:B------:R-:W-:Y:S02]  /*38180*/  LOP3.LUT R18, R18, 0xffff, RZ, 0xc0, !PT ;  /* 0x0000ffff12127812 */ /* 0x000fe400078ec0ff */
[----:B------:R-:W-:Y:S01]  /*38190*/  LOP3.LUT R29, R29, 0xffff, RZ, 0xc0, !PT ;  /* 0x0000ffff1d1d7812 */ /* 0x000fe200078ec0ff */
[----:B------:R-:W-:Y:S04]  /*381a0*/  STL [R1+0x150], R9 ;  /* 0x0001500901007387 */ /* 0x000fe80000100800 */
[----:B------:R-:W-:Y:S04]  /*381b0*/  STL [R1+0xe0], R17 ;  /* 0x0000e01101007387 */ /* 0x000fe80000100800 */
[----:B------:R-:W-:Y:S01]  /*381c0*/  STL [R1+0xdc], R18 ;  /* 0x0000dc1201007387 */ /* 0x000fe20000100800 */
[----:B--2---:R-:W-:-:S02]  /*381d0*/  LOP3.LUT R27, R27, 0xffff, RZ, 0xc0, !PT ;  /* 0x0000ffff1b1b7812 */ /* 0x004fc400078ec0ff */
[----:B---3--:R-:W-:Y:S02]  /*381e0*/  LOP3.LUT R20, R20, 0xffff, RZ, 0xc0, !PT ;  /* 0x0000ffff14147812 */ /* 0x008fe400078ec0ff */
[----:B----4-:R-:W-:Y:S02]  /*381f0*/  LOP3.LUT R16, R16, 0xffff, RZ, 0xc0, !PT ;  /* 0x0000ffff10107812 */ /* 0x010fe400078ec0ff */
[----:B-----5:R-:W-:Y:S02]  /*38200*/  LOP3.LUT R10, R8, 0xffff, RZ, 0xc0, !PT ;  /* 0x0000ffff080a7812 */ /* 0x020fe400078ec0ff */
[----:B------:R-:W-:-:S03]  /*38210*/  LOP3.LUT R8, R19, 0xffff, RZ, 0xc0, !PT ;  /* 0x0000ffff13087812 */ /* 0x000fc600078ec0ff */
[----:B------:R-:W-:Y:S01]  /*38220*/  STL [R1+0xd8], R10 ;  /* 0x0000d80a01007387 */ /* 0x000fe20000100800 */
[----:B------:R-:W-:-:S03]  /*38230*/  PRMT R19, R29, 0x3340, R27 ;  /* 0x000033401d137816 */ /* 0x000fc6000000001b */
[----:B------:R0:W-:Y:S04]  /*38240*/  STL [R1+0x1c], R16 ;  /* 0x00001c1001007387 */ /* 0x0001e80000100800 */
[----:B------:R1:W-:Y:S04]  /*38250*/  STL [R1+0x14], R29 ;  /* 0x0000141d01007387 */ /* 0x0003e80000100800 */
[----:B------:R2:W-:Y:S01]  /*38260*/  STL [R1+0x8], R20 ;  /* 0x0000081401007387 */ /* 0x0005e20000100800 */
[----:B0-----:R-:W-:-:S03]  /*38270*/  PRMT R16, R16, 0x3340, R20 ;  /* 0x0000334010107816 */ /* 0x001fc60000000014 */
[----:B------:R0:W-:Y:S04]  /*38280*/  STL [R1], R8 ;  /* 0x0000000801007387 */ /* 0x0001e80000100800 */
[----:B-1----:R-:W3:Y:S01]  /*38290*/  LDL.LU R29, [R1+0x10a0] ;  /* 0x0010a000011d7983 */ /* 0x002ee20000300800 */
[----:B--2---:R-:W-:-:S03]  /*382a0*/  PRMT R20, R17, 0x3340, R18 ;  /* 0x0000334011147816 */ /* 0x004fc60000000012 */
[----:B------:R-:W2:Y:S04]  /*382b0*/  LDL.LU R18, [R1+0x109c] ;  /* 0x00109c0001127983 */ /* 0x000ea80000300800 */
[----:B------:R-:W4:Y:S01]  /*382c0*/  LDL.LU R17, [R1+0x1098] ;  /* 0x0010980001117983 */ /* 0x000f220000300800 */
[----:B------:R-:W1:Y:S01]  /*382d0*/  S2R R9, SR_TID.X ;  /* 0x0000000000097919 */ /* 0x000e620000002100 */
[----:B------:R-:W-:Y:S02]  /*382e0*/  LOP3.LUT R26, R26, 0xffff, RZ, 0xc0, !PT ;  /* 0x0000ffff1a1a7812 */ /* 0x000fe400078ec0ff */
[--C-:B0-----:R-:W-:Y:S02]  /*382f0*/  PRMT R8, R8, 0x3340, R1.reuse ;  /* 0x0000334008087816 */ /* 0x101fe40000000001 */
[----:B------:R-:W-:-:S02]  /*38300*/  PRMT R10, R10, 0x3340, R1 ;  /* 0x000033400a0a7816 */ /* 0x000fc40000000001 */
[----:B------:R-:W-:Y:S02]  /*38310*/  PRMT R8, R16, 0x5410, R8 ;  /* 0x0000541010087816 */ /* 0x000fe40000000008 */
[----:B------:R-:W-:-:S03]  /*38320*/  LOP3.LUT R24, R24, 0xffff, RZ, 0xc0, !PT ;  /* 0x0000ffff18187812 */ /* 0x000fc600078ec0ff */
[----:B------:R0:W-:Y:S01]  /*38330*/  STL [R1+0x124], R8 ;  /* 0x0001240801007387 */ /* 0x0001e20000100800 */
[----:B------:R-:W-:Y:S02]  /*38340*/  LOP3.LUT R23, R23, 0xffff, RZ, 0xc0, !PT ;  /* 0x0000ffff17177812 */ /* 0x000fe400078ec0ff */
[----:B-1----:R-:W-:Y:S02]  /*38350*/  LOP3.LUT R13, R9, 0x20, RZ, 0xc0, !PT ;  /* 0x00000020090d7812 */ /* 0x002fe400078ec0ff */
[----:B------:R-:W-:-:S03]  /*38360*/  PRMT R9, R26, 0x3340, R1 ;  /* 0x000033401a097816 */ /* 0x000fc60000000001 */
[----:B------:R-:W-:Y:S01]  /*38370*/  IMAD R13, R13, 0x20, R15 ;  /* 0x000000200d0d7824 */ /* 0x000fe200078e020f */
[----:B------:R-:W-:Y:S02]  /*38380*/  PRMT R15, R19, 0x5410, R9 ;  /* 0x00005410130f7816 */ /* 0x000fe40000000009 */
[----:B------:R-:W-:Y:S02]  /*38390*/  PRMT R9, R20, 0x5410, R10 ;  /* 0x0000541014097816 */ /* 0x000fe4000000000a */
[----:B------:R-:W-:Y:S01]  /*383a0*/  LOP3.LUT R10, R5, 0xffff, RZ, 0xc0, !PT ;  /* 0x0000ffff050a7812 */ /* 0x000fe200078ec0ff */
[----:B------:R1:W-:Y:S01]  /*383b0*/  STL [R1+0x120], R15 ;  /* 0x0001200f01007387 */ /* 0x0003e20000100800 */
[----:B0-----:R-:W-:-:S03]  /*383c0*/  LOP3.LUT R8, R6, 0xffff, RZ, 0xc0, !PT ;  /* 0x0000ffff06087812 */ /* 0x001fc600078ec0ff */
[----:B------:R0:W-:Y:S04]  /*383d0*/  STL [R1+0x168], R9 ;  /* 0x0001680901007387 */ /* 0x0001e80000100800 */
[----:B------:R-:W5:Y:S04]  /*383e0*/  LDL.LU R5, [R1+0x24] ;  /* 0x0000240001057983 */ /* 0x000f680000300800 */
[----:B------:R-:W5:Y:S01]  /*383f0*/  LDL.LU R6, [R1+0x20] ;  /* 0x0000200001067983 */ /* 0x000f620000300800 */
[----:B-1----:R-:W-:Y:S02]  /*38400*/  LOP3.LUT R15, R28, 0xffff, RZ, 0xc0, !PT ;  /* 0x0000ffff1c0f7812 */ /* 0x002fe400078ec0ff */
[----:B0-----:R-:W-:-:S02]  /*38410*/  LOP3.LUT R9, R0, 0xffff, RZ, 0xc0, !PT ;  /* 0x0000ffff00097812 */ /* 0x001fc400078ec0ff */
[----:B---3--:R-:W-:Y:S02]  /*38420*/  LOP3.LUT R0, R29, 0xffff, RZ, 0xc0, !PT ;  /* 0x0000ffff1d007812 */ /* 0x008fe400078ec0ff */
[----:B--2---:R-:W-:Y:S02]  /*38430*/  LOP3.LUT R20, R18, 0xffff, RZ, 0xc0, !PT ;  /* 0x0000ffff12147812 */ /* 0x004fe400078ec0ff */
[----:B----4-:R-:W-:Y:S02]  /*38440*/  LOP3.LUT R19, R17, 0xffff, RZ, 0xc0, !PT ;  /* 0x0000ffff11137812 */ /* 0x010fe400078ec0ff */
[----:B------:R-:W2:Y:S04]  /*38450*/  LDL.LU R17, [R1+0x1094] ;  /* 0x0010940001117983 */ /* 0x000ea80000300800 */
[----:B------:R-:W3:Y:S04]  /*38460*/  LDL.LU R18, [R1+0x1090] ;  /* 0x0010900001127983 */ /* 0x000ee80000300800 */
[----:B------:R-:W-:Y:S04]  /*38470*/  STL [R1+0x100], R24 ;  /* 0x0001001801007387 */ /* 0x000fe80000100800 */
[----:B------:R-:W-:Y:S01]  /*38480*/  STL [R1+0xfc], R23 ;  /* 0x0000fc1701007387 */ /* 0x000fe20000100800 */
[----:B------:R-:W-:-:S03]  /*38490*/  LOP3.LUT R29, R22, 0xffff, RZ, 0xc0, !PT ;  /* 0x0000ffff161d7812 */ /* 0x000fc600078ec0ff */
[----:B------:R-:W-:Y:S01]  /*384a0*/  STL [R1+0xf8], R19 ;  /* 0x0000f81301007387 */ /* 0x000fe20000100800 */
[----:B------:R-:W-:-:S03]  /*384b0*/  LOP3.LUT R22, R25, 0xffff, RZ, 0xc0, !PT ;  /* 0x0000ffff19167812 */ /* 0x000fc600078ec0ff */
[----:B------:R-:W-:Y:S04]  /*384c0*/  STL [R1+0x68], R20 ;  /* 0x0000681401007387 */ /* 0x000fe80000100800 */
[----:B------:R-:W4:Y:S04]  /*384d0*/  LDL.LU R28, [R1+0x4c] ;  /* 0x00004c00011c7983 */ /* 0x000f280000300800 */
[----:B------:R0:W-:Y:S04]  /*384e0*/  STL [R1+0x44], R15 ;  /* 0x0000440f01007387 */ /* 0x0001e80000100800 */
[----:B------:R-:W-:Y:S04]  /*384f0*/  STL [R1+0xd4], R0 ;  /* 0x0000d40001007387 */ /* 0x000fe80000100800 */
[----:B------:R-:W4:Y:S01]  /*38500*/  LDL.LU R25, [R1+0x44] ;  /* 0x0000440001197983 */ /* 0x000f220000300800 */
[----:B------:R-:W-:-:S02]  /*38510*/  LOP3.LUT R21, R21, 0xffff, RZ, 0xc0, !PT ;  /* 0x0000ffff15157812 */ /* 0x000fc400078ec0ff */
[----:B0-----:R-:W-:-:S03]  /*38520*/  PRMT R15, R9, 0x3340, R1 ;  /* 0x00003340090f7816 */ /* 0x001fc60000000001 */
[----:B------:R0:W-:Y:S01]  /*38530*/  STL [R1+0x70], R21 ;  /* 0x0000701501007387 */ /* 0x0001e20000100800 */
[----:B------:R-:W-:-:S03]  /*38540*/  PRMT R16, R29, 0x3340, R1 ;  /* 0x000033401d107816 */ /* 0x000fc60000000001 */
[----:B------:R1:W-:Y:S01]  /*38550*/  STL [R1+0x4], R22 ;  /* 0x0000041601007387 */ /* 0x0003e20000100800 */
[----:B--2---:R-:W-:Y:S02]  /*38560*/  PRMT R17, R21, 0x3340, R17 ;  /* 0x0000334015117816 */ /* 0x004fe40000000011 */
[----:B---3--:R-:W-:Y:S02]  /*38570*/  PRMT R18, R19, 0x3340, R18 ;  /* 0x0000334013127816 */ /* 0x008fe40000000012 */
[----:B------:R-:W-:Y:S02]  /*38580*/  PRMT R19, R8, 0x3340, R10 ;  /* 0x0000334008137816 */ /* 0x000fe4000000000a */
[----:B0-----:R-:W-:Y:S02]  /*38590*/  PRMT R21, R0, 0x3340, R22 ;  /* 0x0000334000157816 */ /* 0x001fe40000000016 */
[----:B------:R-:W-:Y:S01]  /*385a0*/  PRMT R19, R19, 0x5410, R15 ;  /* 0x0000541013137816 */ /* 0x000fe2000000000f */
[----:B------:R-:W2:Y:S01]  /*385b0*/  LDL.LU R0, [R1+0x108c] ;  /* 0x00108c0001007983 */ /* 0x000ea20000300800 */
[----:B-1----:R-:W-:-:S03]  /*385c0*/  PRMT R22, R24, 0x3340, R23 ;  /* 0x0000334018167816 */ /* 0x002fc60000000017 */
[----:B------:R-:W3:Y:S04]  /*385d0*/  LDL.LU R23, [R1+0x1088] ;  /* 0x0010880001177983 */ /* 0x000ee80000300800 */
[----:B------:R-:W3:Y:S04]  /*385e0*/  LDL.LU R24, [R1+0x1084] ;  /* 0x0010840001187983 */ /* 0x000ee80000300800 */
[----:B------:R-:W3:Y:S04]  /*385f0*/  LDL.LU R15, [R1+0x58] ;  /* 0x00005800010f7983 */ /* 0x000ee80000300800 */
[----:B------:R0:W-:Y:S01]  /*38600*/  STL [R1+0x128], R19 ;  /* 0x0001281301007387 */ /* 0x0001e20000100800 */
[----:B----4-:R-:W-:-:S04]  /*38610*/  PRMT R20, R20, 0x3340, R25 ;  /* 0x0000334014147816 */ /* 0x010fc80000000019 */
[----:B0-----:R-:W-:Y:S02]  /*38620*/  PRMT R19, R20, 0x5410, R16 ;  /* 0x0000541014137816 */ /* 0x001fe40000000010 */
[----:B------:R-:W4:Y:S04]  /*38630*/  LDL.LU R20, [R1+0x40] ;  /* 0x0000400001147983 */ /* 0x000f280000300800 */
[----:B------:R-:W4:Y:S01]  /*38640*/  LDL.LU R16, [R1+0x2c] ;  /* 0x00002c0001107983 */ /* 0x000f220000300800 */
[----:B------:R-:W-:Y:S02]  /*38650*/  PRMT R21, R21, 0x5410, R17 ;  /* 0x0000541015157816 */ /* 0x000fe40000000011 */
[----:B------:R-:W-:Y:S01]  /*38660*/  PRMT R17, R22, 0x5410, R18 ;  /* 0x0000541016117816 */ /* 0x000fe20000000012 */
[----:B------:R0:W-:Y:S01]  /*38670*/  STL [R1+0x138], R19 ;  /* 0x0001381301007387 */ /* 0x0001e20000100800 */
[----:B------:R-:W-:-:S02]  /*38680*/  LOP3.LUT R28, R28, 0xffff, RZ, 0xc0, !PT ;  /* 0x0000ffff1c1c7812 */ /* 0x000fc400078ec0ff */
[----:B-----5:R-:W-:Y:S02]  /*38690*/  LOP3.LUT R5, R5, 0xffff, RZ, 0xc0, !PT ;  /* 0x0000ffff05057812 */ /* 0x020fe400078ec0ff */
[----:B------:R-:W-:Y:S01]  /*386a0*/  LOP3.LUT R6, R6, 0xffff, RZ, 0xc0, !PT ;  /* 0x0000ffff06067812 */ /* 0x000fe200078ec0ff */
[----:B0-----:R-:W5:Y:S04]  /*386b0*/  LDL.LU R19, [R1+0x28] ;  /* 0x0000280001137983 */ /* 0x001f680000300800 */
[----:B------:R-:W-:Y:S04]  /*386c0*/  STL [R1+0x12c], R21 ;  /* 0x00012c1501007387 */ /* 0x000fe80000100800 */
[----:B------:R3:W-:Y:S01]  /*386d0*/  STL [R1+0x17c], R17 ;  /* 0x00017c1101007387 */ /* 0x0007e20000100800 */
[----:B------:R-:W-:-:S02]  /*386e0*/  LOP3.LUT R4, R4, 0xffff, RZ, 0xc0, !PT ;  /* 0x0000ffff04047812 */ /* 0x000fc400078ec0ff */
[----:B--2---:R-:W-:Y:S02]  /*386f0*/  LOP3.LUT R22, R0, 0xffff, RZ, 0xc0, !PT ;  /* 0x0000ffff00167812 */ /* 0x004fe400078ec0ff */
[----:B---3--:R-:W-:Y:S02]  /*38700*/  LOP3.LUT R17, R23, 0xffff, RZ, 0xc0, !PT ;  /* 0x0000ffff17117812 */ /* 0x008fe400078ec0ff */
[----:B------:R-:W-:-:S05]  /*38710*/  LOP3.LUT R15, R15, 0xffff, RZ, 0xc0, !PT ;  /* 0x0000ffff0f0f7812 */ /* 0x000fca00078ec0ff */
[----:B------:R0:W-:Y:S04]  /*38720*/  STL [R1+0xc8], R15 ;  /* 0x0000c80f01007387 */ /* 0x0001e80000100800 */
[----:B------:R-:W-:Y:S01]  /*38730*/  STL [R1+0x4c], R28 ;  /* 0x00004c1c01007387 */ /* 0x000fe20000100800 */
[----:B------:R-:W-:Y:S02]  /*38740*/  LOP3.LUT R23, R3, 0xffff, RZ, 0xc0, !PT ;  /* 0x0000ffff03177812 */ /* 0x000fe400078ec0ff */
[----:B----4-:R-:W-:Y:S02]  /*38750*/  LOP3.LUT R18, R16, 0xffff, RZ, 0xc0, !PT ;  /* 0x0000ffff10127812 */ /* 0x010fe400078ec0ff */
[----:B------:R-:W-:-:S03]  /*38760*/  LOP3.LUT R16, R24, 0xffff, RZ, 0xc0, !PT ;  /* 0x0000ffff18107812 */ /* 0x000fc600078ec0ff */
[----:B------:R-:W-:Y:S01]  /*38770*/  STL [R1+0x11c], R18 ;  /* 0x00011c1201007387 */ /* 0x000fe20000100800 */
[----:B------:R-:W-:-:S03]  /*38780*/  LOP3.LUT R21, R20, 0xffff, RZ, 0xc0, !PT ;  /* 0x0000ffff14157812 */ /* 0x000fc600078ec0ff */
[----:B------:R-:W-:Y:S01]  /*38790*/  STL [R1+0x110], R5 ;  /* 0x0001100501007387 */ /* 0x000fe20000100800 */
[----:B------:R-:W-:-:S03]  /*387a0*/  LOP3.LUT R20, R2, 0xffff, RZ, 0xc0, !PT ;  /* 0x0000ffff02147812 */ /* 0x000fc600078ec0ff */
[----:B------:R-:W-:Y:S04]  /*387b0*/  STL [R1+0x118], R6 ;  /* 0x0001180601007387 */ /* 0x000fe80000100800 */
[----:B------:R-:W2:Y:S01]  /*387c0*/  LDL.LU R24, [R1+0x34] ;  /* 0x0000340001187983 */ /* 0x000ea20000300800 */
[----:B------:R-:W-:-:S03]  /*387d0*/  PRMT R3, R4, 0x3340, R1 ;  /* 0x0000334004037816 */ /* 0x000fc60000000001 */
[----:B------:R1:W-:Y:S01]  /*387e0*/  STL [R1+0x2c], R16 ;  /* 0x00002c1001007387 */ /* 0x0003e20000100800 */
[----:B------:R-:W-:-:S03]  /*387f0*/  PRMT R0, R21, 0x3340, R1 ;  /* 0x0000334015007816 */ /* 0x000fc60000000001 */
[----:B------:R3:W-:Y:S01]  /*38800*/  STL [R1+0x40], R17 ;  /* 0x0000401101007387 */ /* 0x0007e20000100800 */
[----:B0-----:R-:W-:-:S03]  /*38810*/  PRMT R15, R15, 0x3340, R28 ;  /* 0x000033400f0f7816 */ /* 0x001fc6000000001c */
[----:B------:R-:W-:Y:S01]  /*38820*/  STL [R1+0x24], R22 ;  /* 0x0000241601007387 */ /* 0x000fe20000100800 */
[----:B-1----:R-:W-:-:S03]  /*38830*/  PRMT R16, R16, 0x3340, R22 ;  /* 0x0000334010107816 */ /* 0x002fc60000000016 */
[----:B------:R0:W-:Y:S01]  /*38840*/  STL [R1+0xf4], R4 ;  /* 0x0000f40401007387 */ /* 0x0001e20000100800 */
[----:B---3--:R-:W-:-:S03]  /*38850*/  PRMT R17, R17, 0x3340, R20 ;  /* 0x0000334011117816 */ /* 0x008fc60000000014 */
[----:B------:R1:W-:Y:S01]  /*38860*/  STL [R1+0x20], R20 ;  /* 0x0000201401007387 */ /* 0x0003e20000100800 */
[----:B------:R-:W-:Y:S02]  /*38870*/  PRMT R18, R18, 0x3340, R5 ;  /* 0x0000334012127816 */ /* 0x000fe40000000005 */
[----:B0-----:R-:W-:Y:S02]  /*38880*/  PRMT R4, R6, 0x3340, R1 ;  /* 0x0000334006047816 */ /* 0x001fe40000000001 */
[----:B------:R-:W3:Y:S01]  /*38890*/  LDL.LU R6, [R1+0x1080] ;  /* 0x0010800001067983 */ /* 0x000ee20000300800 */
[----:B------:R-:W-:-:S03]  /*388a0*/  PRMT R15, R15, 0x5410, R0 ;  /* 0x000054100f0f7816 */ /* 0x000fc60000000000 */
[----:B------:R-:W4:Y:S04]  /*388b0*/  LDL.LU R22, [R1+0x10] ;  /* 0x0000100001167983 */ /* 0x000f280000300800 */
[----:B-1----:R-:W4:Y:S04]  /*388c0*/  LDL.LU R20, [R1+0x18] ;  /* 0x0000180001147983 */ /* 0x002f280000300800 */
[----:B------:R-:W4:Y:S04]  /*388d0*/  LDL.LU R28, [R1+0xc] ;  /* 0x00000c00011c7983 */ /* 0x000f280000300800 */
[----:B------:R-:W4:Y:S04]  /*388e0*/  LDL.LU R5, [R1+0x107c] ;  /* 0x00107c0001057983 */ /* 0x000f280000300800 */
[----:B------:R-:W5:Y:S01]  /*388f0*/  LDL.LU R0, [R1+0x3c] ;  /* 0x00003c0001007983 */ /* 0x000f620000300800 */
[----:B------:R-:W-:-:S03]  /*38900*/  PRMT R2, R23, 0x3340, R1 ;  /* 0x0000334017027816 */ /* 0x000fc60000000001 */
[----:B------:R0:W-:Y:S01]  /*38910*/  STL [R1+0x14c], R15 ;  /* 0x00014c0f01007387 */ /* 0x0001e20000100800 */
[----:B------:R-:W-:Y:S02]  /*38920*/  PRMT R3, R17, 0x5410, R3 ;  /* 0x0000541011037816 */ /* 0x000fe40000000003 */
[----:B0-----:R-:W-:Y:S02]  /*38930*/  PRMT R15, R16, 0x5410, R2 ;  /* 0x00005410100f7816 */ /* 0x001fe40000000002 */
[----:B------:R-:W-:-:S03]  /*38940*/  PRMT R2, R18, 0x5410, R4 ;  /* 0x0000541012027816 */ /* 0x000fc60000000004 */
[----:B------:R-:W-:Y:S01]  /*38950*/  STL [R1+0x158], R15 ;  /* 0x0001580f01007387 */ /* 0x000fe20000100800 */
[----:B------:R-:W-:-:S03]  /*38960*/  LOP3.LUT R7, R7, 0xffff, RZ, 0xc0, !PT ;  /* 0x0000ffff07077812 */ /* 0x000fc600078ec0ff */
[----:B------:R0:W-:Y:S04]  /*38970*/  STL [R1+0x154], R3 ;  /* 0x0001540301007387 */ /* 0x0001e80000100800 */
[----:B------:R1:W-:Y:S01]  /*38980*/  STL [R1+0x174], R2 ;  /* 0x0001740201007387 */ /* 0x0003e20000100800 */
[----:B------:R-:W-:Y:S02]  /*38990*/  LOP3.LUT R11, R11, 0xffff, RZ, 0xc0, !PT ;  /* 0x0000ffff0b0b7812 */ /* 0x000fe400078ec0ff */
[----:B0-----:R-:W-:Y:S02]  /*389a0*/  LOP3.LUT R3, R14, 0xffff, RZ, 0xc0, !PT ;  /* 0x0000ffff0e037812 */ /* 0x001fe400078ec0ff */
[----:B-1----:R-:W-:Y:S02]  /*389b0*/  LOP3.LUT R2, R12, 0xffff, RZ, 0xc0, !PT ;  /* 0x0000ffff0c027812 */ /* 0x002fe400078ec0ff */
[----:B--2---:R-:W-:-:S02]  /*389c0*/  LOP3.LUT R4, R24, 0xffff, RZ, 0xc0, !PT ;  /* 0x0000ffff18047812 */ /* 0x004fc400078ec0ff */
[----:B---3--:R-:W-:Y:S02]  /*389d0*/  LOP3.LUT R6, R6, 0xffff, RZ, 0xc0, !PT ;  /* 0x0000ffff06067812 */ /* 0x008fe400078ec0ff */
[----:B----4-:R-:W-:Y:S02]  /*389e0*/  LOP3.LUT R5, R5, 0xffff, RZ, 0xc0, !PT ;  /* 0x0000ffff05057812 */ /* 0x010fe400078ec0ff */
[----:B-----5:R-:W-:Y:S02]  /*389f0*/  LOP3.LUT R15, R0, 0xffff, RZ, 0xc0, !PT ;  /* 0x0000ffff000f7812 */ /* 0x020fe400078ec0ff */
[----:B------:R-:W-:-:S03]  /*38a00*/  LOP3.LUT R0, R19, 0xffff, RZ, 0xc0, !PT ;  /* 0x0000ffff13007812 */ /* 0x000fc600078ec0ff */
[----:B------:R-:W-:Y:S04]  /*38a10*/  STL [R1+0xf0], R15 ;  /* 0x0000f00f01007387 */ /* 0x000fe80000100800 */
[----:B------:R-:W-:Y:S04]  /*38a20*/  STL [R1+0xec], R4 ;  /* 0x0000ec0401007387 */ /* 0x000fe80000100800 */
[----:B------:R-:W-:Y:S04]  /*38a30*/  STL [R1+0xe8], R0 ;  /* 0x0000e80001007387 */ /* 0x000fe80000100800 */
[----:B------:R0:W-:Y:S04]  /*38a40*/  STL [R1+0xe4], R5 ;  /* 0x0000e40501007387 */ /* 0x0001e80000100800 */
[----:B------:R1:W-:Y:S04]  /*38a50*/  STL [R1+0x28], R7 ;  /* 0x0000280701007387 */ /* 0x0003e80000100800 */
[----:B------:R2:W-:Y:S01]  /*38a60*/  STL [R1+0x108], R2 ;  /* 0x0001080201007387 */ /* 0x0005e20000100800 */
[----:B0-----:R-:W-:-:S03]  /*38a70*/  PRMT R5, R5, 0x3340, R7 ;  /* 0x0000334005057816 */ /* 0x001fc60000000007 */
[----:B------:R-:W-:Y:S04]  /*38a80*/  STL [R1+0x114], R6 ;  /* 0x0001140601007387 */ /* 0x000fe80000100800 */
[----:B------:R0:W-:Y:S04]  /*38a90*/  STL [R1+0x10c], R3 ;  /* 0x00010c0301007387 */ /* 0x0001e80000100800 */
[----:B------:R-:W-:Y:S04]  /*38aa0*/  STL [R1+0x104], R11 ;  /* 0x0001040b01007387 */ /* 0x000fe80000100800 */
[----:B-1----:R-:W3:Y:S01]  /*38ab0*/  LDL.LU R7, [R1+0x224] ;  /* 0x0002240001077983 */ /* 0x002ee20000300800 */
[----:B------:R-:W1:Y:S01]  /*38ac0*/  S2R R19, SR_TID.X ;  /* 0x0000000000137919 */ /* 0x000e620000002100 */
[----:B------:R-:W-:-:S02]  /*38ad0*/  PRMT R0, R0, 0x3340, R1 ;  /* 0x0000334000007816 */ /* 0x000fc40000000001 */
[----:B------:R-:W-:Y:S02]  /*38ae0*/  PRMT R4, R15, 0x3340, R4 ;  /* 0x000033400f047816 */ /* 0x000fe40000000004 */
[----:B--2---:R-:W-:Y:S02]  /*38af0*/  PRMT R2, R2, 0x3340, R1 ;  /* 0x0000334002027816 */ /* 0x004fe40000000001 */
[----:B------:R-:W-:Y:S02]  /*38b00*/  PRMT R0, R4, 0x5410, R0 ;  /* 0x0000541004007816 */ /* 0x000fe40000000000 */
[----:B------:R-:W-:-:S03]  /*38b10*/  PRMT R2, R5, 0x5410, R2 ;  /* 0x0000541005027816 */ /* 0x000fc60000000002 */
[----:B------:R2:W-:Y:S04]  /*38b20*/  STL [R1+0x144], R0 ;  /* 0x0001440001007387 */ /* 0x0005e80000100800 */
[----:B------:R1:W-:Y:S01]  /*38b30*/  STL [R1+0x160], R2 ;  /* 0x0001600201007387 */ /* 0x0003e20000100800 */
[----:B0-----:R-:W-:Y:S02]  /*38b40*/  PRMT R3, R3, 0x3340, R1 ;  /* 0x0000334003037816 */ /* 0x001fe40000000001 */
[----:B------:R-:W-:Y:S02]  /*38b50*/  PRMT R6, R6, 0x3340, R11 ;  /* 0x0000334006067816 */ /* 0x000fe4000000000b */
[----:B------:R-:W-:Y:S02]  /*38b60*/  SHF.R.U32.HI R14, RZ, 0x8, R28 ;  /* 0x00000008ff0e7819 */ /* 0x000fe4000001161c */
[----:B--2---:R-:W-:-:S02]  /*38b70*/  PRMT R0, R6, 0x5410, R3 ;  /* 0x0000541006007816 */ /* 0x004fc40000000003 */
[----:B-1----:R-:W-:-:S04]  /*38b80*/  SHF.R.U32.HI R2, RZ, 0x5, R19 ;  /* 0x00000005ff027819 */ /* 0x002fc80000011613 */
[----:B------:R-:W-:Y:S01]  /*38b90*/  SGXT.U32 R2, R2, 0x1 ;  /* 0x000000010202781a */ /* 0x000fe20000000000 */
[----:B------:R0:W-:Y:S01]  /*38ba0*/  STL [R1+0x15c], R0 ;  /* 0x00015c0001007387 */ /* 0x0001e20000100800 */
[----:B------:R-:W-:Y:S02]  /*38bb0*/  SHF.R.U32.HI R5, RZ, 0x8, R22 ;  /* 0x00000008ff057819 */ /* 0x000fe40000011616 */
[----:B------:R-:W-:Y:S02]  /*38bc0*/  SHF.R.U32.HI R4, RZ, 0x8, R20 ;  /* 0x00000008ff047819 */ /* 0x000fe40000011614 */
[C---:B---3--:R-:W-:Y:S02]  /*38bd0*/  LOP3.LUT R28, R7.reuse, R2, RZ, 0xfc, !PT ;  /* 0x00000002071c7212 */ /* 0x048fe400078efcff */
[C-C-:B------:R-:W-:Y:S02]  /*38be0*/  LOP3.LUT R11, R7.reuse, 0x2, R2.reuse, 0xfe, !PT ;  /* 0x00000002070b7812 */ /* 0x140fe400078efe02 */
[C-C-:B------:R-:W-:Y:S01]  /*38bf0*/  LOP3.LUT R6, R7.reuse, 0x4, R2.reuse, 0xfe, !PT ;  /* 0x0000000407067812 */ /* 0x140fe200078efe02 */
[----:B------:R-:W-:Y:S01]  /*38c00*/  STL [R1+0x1078], R28 ;  /* 0x0010781c01007387 */ /* 0x000fe20000100800 */
[----:B0-----:R-:W-:-:S03]  /*38c10*/  LOP3.LUT R0, R7, 0x6, R2, 0xfe, !PT ;  /* 0x0000000607007812 */ /* 0x001fc600078efe02 */
[----:B------:R0:W-:Y:S04]  /*38c20*/  STL [R1+0x30], R11 ;  /* 0x0000300b01007387 */ /* 0x0001e80000100800 */
[----:B------:R1:W-:Y:S01]  /*38c30*/  STL [R1+0x34], R6 ;  /* 0x0000340601007387 */ /* 0x0003e20000100800 */
[----:B0-----:R-:W-:-:S03]  /*38c40*/  LOP3.LUT R11, R7, 0x8, R2, 0xfe, !PT ;  /* 0x00000008070b7812 */ /* 0x001fc600078efe02 */
[----:B------:R0:W-:Y:S01]  /*38c50*/  STL [R1+0x38], R0 ;  /* 0x0000380001007387 */ /* 0x0001e20000100800 */
[----:B-1----:R-:W-:-:S03]  /*38c60*/  LOP3.LUT R6, R7, 0xa, R2, 0xfe, !PT ;  /* 0x0000000a07067812 */ /* 0x002fc600078efe02 */
[----:B------:R1:W-:Y:S04]  /*38c70*/  STL [R1+0x3c], R11 ;  /* 0x00003c0b01007387 */ /* 0x0003e80000100800 */
[----:B------:R2:W-:Y:S01]  /*38c80*/  STL [R1+0x48], R6 ;  /* 0x0000480601007387 */ /* 0x0005e20000100800 */
[C-C-:B0-----:R-:W-:Y:S02]  /*38c90*/  LOP3.LUT R0, R7.reuse, 0xc, R2.reuse, 0xfe, !PT ;  /* 0x0000000c07007812 */ /* 0x141fe400078efe02 */
[----:B-1----:R-:W-:-:S03]  /*38ca0*/  LOP3.LUT R11, R7, 0xe, R2, 0xfe, !PT ;  /* 0x0000000e070b7812 */ /* 0x002fc600078efe02 */
[----:B------:R0:W-:Y:S01]  /*38cb0*/  STL [R1+0x50], R0 ;  /* 0x0000500001007387 */ /* 0x0001e20000100800 */
[----:B--2---:R-:W-:-:S03]  /*38cc0*/  LOP3.LUT R6, R7, 0x10, R2, 0xfe, !PT ;  /* 0x0000001007067812 */ /* 0x004fc600078efe02 */
        /* <DEDUP_REMOVED lines=42> */
[----:B------:R1:W-:Y:S01]  /*38f70*/  STL [R1+0xbc], R11 ;  /* 0x0000bc0b01007387 */ /* 0x0003e20000100800 */
[----:B------:R-:W-:-:S03]  /*38f80*/  LOP3.LUT R12, R7, 0x44, R2, 0xfe, !PT ;  /* 0x00000044070c7812 */ /* 0x000fc600078efe02 */
[----:B------:R2:W-:Y:S01]  /*38f90*/  STL [R1+0xc0], R6 ;  /* 0x0000c00601007387 */ /* 0x0005e20000100800 */
[C-C-:B0-----:R-:W-:Y:S02]  /*38fa0*/  LOP3.LUT R0, R7.reuse, 0x3c, R2.reuse, 0xfe, !PT ;  /* 0x0000003c07007812 */ /* 0x141fe400078efe02 */
[----:B-1----:R-:W-:-:S03]  /*38fb0*/  LOP3.LUT R11, R7, 0x3e, R2, 0xfe, !PT ;  /* 0x0000003e070b7812 */ /* 0x002fc600078efe02 */
[----:B------:R-:W-:Y:S01]  /*38fc0*/  STL [R1+0xc4], R0 ;  /* 0x0000c40001007387 */ /* 0x000fe20000100800 */
[----:B--2---:R-:W-:-:S03]  /*38fd0*/  LOP3.LUT R6, R7, 0x40, R2, 0xfe, !PT ;  /* 0x0000004007067812 */ /* 0x004fc600078efe02 */
[----:B------:R0:W-:Y:S04]  /*38fe0*/  STL [R1+0xcc], R11 ;  /* 0x0000cc0b01007387 */ /* 0x0001e80000100800 */
[----:B------:R1:W-:Y:S01]  /*38ff0*/  STL [R1+0xd0], R6 ;  /* 0x0000d00601007387 */ /* 0x0003e20000100800 */
[----:B0-----:R-:W-:-:S03]  /*39000*/  LOP3.LUT R11, R7, 0x46, R2, 0xfe, !PT ;  /* 0x00000046070b7812 */ /* 0x001fc600078efe02 */
[----:B------:R0:W-:Y:S01]  /*39010*/  STL [R1+0x180], R12 ;  /* 0x0001800c01007387 */ /* 0x0001e20000100800 */
[----:B-1----:R-:W-:-:S03]  /*39020*/  LOP3.LUT R6, R7, 0x48, R2, 0xfe, !PT ;  /* 0x0000004807067812 */ /* 0x002fc600078efe02 */
        /* <DEDUP_REMOVED lines=136> */
[----:B------:R1:W-:Y:S04]  /*398b0*/  STL [R1+0x2bc], R12 ;  /* 0x0002bc0c01007387 */ /* 0x0003e80000100800 */
[----:B------:R-:W2:Y:S01]  /*398c0*/  LDL.LU R18, [R1+0x54] ;  /* 0x0000540001127983 */ /* 0x000ea20000300800 */
[----:B0-----:R-:W-:-:S03]  /*398d0*/  LOP3.LUT R6, R7, 0xd2, R2, 0xfe, !PT ;  /* 0x000000d207067812 */ /* 0x001fc600078efe02 */
[----:B------:R0:W-:Y:S01]  /*398e0*/  STL [R1+0x2c0], R11 ;  /* 0x0002c00b01007387 */ /* 0x0001e20000100800 */
[----:B-1----:R-:W-:-:S03]  /*398f0*/  LOP3.LUT R12, R7, 0xd4, R2, 0xfe, !PT ;  /* 0x000000d4070c7812 */ /* 0x002fc600078efe02 */
[----:B------:R-:W3:Y:S04]  /*39900*/  LDL.LU R16, [R1+0x6c] ;  /* 0x00006c0001107983 */ /* 0x000ee80000300800 */
[----:B------:R1:W-:Y:S01]  /*39910*/  STL [R1+0x2c4], R6 ;  /* 0x0002c40601007387 */ /* 0x0003e20000100800 */
[----:B0-----:R-:W-:-:S03]  /*39920*/  LOP3.LUT R11, R7, 0xd6, R2, 0xfe, !PT ;  /* 0x000000d6070b7812 */ /* 0x001fc600078efe02 */
[----:B------:R-:W4:Y:S04]  /*39930*/  LDL.LU R24, [R1+0x60] ;  /* 0x0000600001187983 */ /* 0x000f280000300800 */
        /* <DEDUP_REMOVED lines=19> */
[----:B------:R-:W5:Y:S01]  /*39a70*/  LDL.LU R17, [R1+0x1c] ;  /* 0x00001c0001117983 */ /* 0x000f620000300800 */
[----:B0-----:R-:W-:-:S03]  /*39a80*/  LOP3.LUT R6, R7, 0xea, R2, 0xfe, !PT ;  /* 0x000000ea07067812 */ /* 0x001fc600078efe02 */
[----:B------:R0:W-:Y:S04]  /*39a90*/  STL [R1+0x2f0], R11 ;  /* 0x0002f00b01007387 */ /* 0x0001e80000100800 */
[----:B------:R-:W2:Y:S04]  /*39aa0*/  LDL.LU R15, [R1+0x8] ;  /* 0x00000800010f7983 */ /* 0x000ea80000300800 */
[----:B------:R0:W-:Y:S01]  /*39ab0*/  STL [R1+0x2f4], R6 ;  /* 0x0002f40601007387 */ /* 0x0001e20000100800 */
[----:B-1----:R-:W-:-:S03]  /*39ac0*/  LOP3.LUT R12, R7, 0xee, R2, 0xfe, !PT ;  /* 0x000000ee070c7812 */ /* 0x002fc600078efe02 */
[----:B------:R-:W2:Y:S01]  /*39ad0*/  LDL.LU R22, [R1] ;  /* 0x0000000001167983 */ /* 0x000ea20000300800 */
[----:B0-----:R-:W-:-:S03]  /*39ae0*/  LOP3.LUT R11, R7, 0xf0, R2, 0xfe, !PT ;  /* 0x000000f0070b7812 */ /* 0x001fc600078efe02 */
[----:B------:R-:W2:Y:S01]  /*39af0*/  LDL.LU R20, [R1+0x14] ;  /* 0x0000140001147983 */ /* 0x000ea20000300800 */
[----:B------:R-:W-:-:S05]  /*39b00*/  LOP3.LUT R6, R7, 0xec, R2, 0xfe, !PT ;  /* 0x000000ec07067812 */ /* 0x000fca00078efe02 */
[----:B------:R0:W-:Y:S04]  /*39b10*/  STL [R1+0x2f8], R6 ;  /* 0x0002f80601007387 */ /* 0x0001e80000100800 */
[----:B------:R-:W-:Y:S01]  /*39b20*/  STL [R1+0x2fc], R12 ;  /* 0x0002fc0c01007387 */ /* 0x000fe20000100800 */
[----:B0-----:R-:W-:-:S03]  /*39b30*/  LOP3.LUT R6, R7, 0xf2, R2, 0xfe, !PT ;  /* 0x000000f207067812 */ /* 0x001fc600078efe02 */
[----:B------:R-:W-:Y:S04]  /*39b40*/  STL [R1+0x300], R11 ;  /* 0x0003000b01007387 */ /* 0x000fe80000100800 */
[----:B------:R0:W-:Y:S04]  /*39b50*/  STL [R1+0x304], R6 ;  /* 0x0003040601007387 */ /* 0x0001e80000100800 */
[----:B0-----:R-:W2:Y:S01]  /*39b60*/  LDL R6, [R1+0x1040] ;  /* 0x0010400001067983 */ /* 0x001ea20000100800 */
[C-C-:B------:R-:W-:Y:S02]  /*39b70*/  LOP3.LUT R12, R7.reuse, 0xf4, R2.reuse, 0xfe, !PT ;  /* 0x000000f4070c7812 */ /* 0x140fe400078efe02 */
[----:B------:R-:W-:-:S03]  /*39b80*/  LOP3.LUT R11, R7, 0xf6, R2, 0xfe, !PT ;  /* 0x000000f6070b7812 */ /* 0x000fc600078efe02 */
[----:B------:R0:W-:Y:S01]  /*39b90*/  STL [R1+0x308], R12 ;  /* 0x0003080c01007387 */ /* 0x0001e20000100800 */
[C-C-:B------:R-:W-:Y:S02]  /*39ba0*/  LOP3.LUT R3, R7.reuse, 0xfe, R2.reuse, 0xfe, !PT ;  /* 0x000000fe07037812 */ /* 0x140fe400078efe02 */
[C-C-:B------:R-:W-:Y:S01]  /*39bb0*/  LOP3.LUT R0, R7.reuse, 0x42, R2.reuse, 0xfe, !PT ;  /* 0x0000004207007812 */ /* 0x140fe200078efe02 */
[----:B------:R1:W-:Y:S01]  /*39bc0*/  STL [R1+0x30c], R11 ;  /* 0x00030c0b01007387 */ /* 0x0003e20000100800 */
[C-C-:B0-----:R-:W-:Y:S02]  /*39bd0*/  LOP3.LUT R12, R7.reuse, 0xf8, R2.reuse, 0xfe, !PT ;  /* 0x000000f8070c7812 */ /* 0x141fe400078efe02 */
[C-C-:B-1----:R-:W-:Y:S02]  /*39be0*/  LOP3.LUT R11, R7.reuse, 0xfa, R2.reuse, 0xfe, !PT ;  /* 0x000000fa070b7812 */ /* 0x142fe400078efe02 */
[----:B------:R-:W-:Y:S01]  /*39bf0*/  LOP3.LUT R2, R7, 0xfc, R2, 0xfe, !PT ;  /* 0x000000fc07027812 */ /* 0x000fe200078efe02 */
[----:B------:R-:W-:Y:S04]  /*39c00*/  STL [R1+0x310], R12 ;  /* 0x0003100c01007387 */ /* 0x000fe80000100800 */
[----:B------:R-:W-:Y:S01]  /*39c10*/  STL [R1+0x314], R11 ;  /* 0x0003140b01007387 */ /* 0x000fe20000100800 */
[----:B------:R-:W-:-:S03]  /*39c20*/  LOP3.LUT R5, R5, 0xffff, RZ, 0xc0, !PT ;  /* 0x0000ffff05057812 */ /* 0x000fc600078ec0ff */
[----:B------:R3:W-:Y:S01]  /*39c30*/  STL [R1+0x184], R2 ;  /* 0x0001840201007387 */ /* 0x0007e20000100800 */
[----:B------:R-:W-:-:S04]  /*39c40*/  LOP3.LUT R4, R4, 0xffff, RZ, 0xc0, !PT ;  /* 0x0000ffff04047812 */ /* 0x000fc800078ec0ff */
[----:B------:R-:W-:Y:S01]  /*39c50*/  PRMT R5, R4, 0x3340, R5 ;  /* 0x0000334004057816 */ /* 0x000fe20000000005 */
[----:B------:R-:W-:Y:S01]  /*39c60*/  IMAD.SHL.U32 R4, R19, 0x10, RZ ;  /* 0x0000001013047824 */ /* 0x000fe200078e00ff */
[----:B---3--:R-:W-:Y:S02]  /*39c70*/  SHF.R.U32.HI R2, RZ, 0x8, R16 ;  /* 0x00000008ff027819 */ /* 0x008fe40000011610 */
[----:B------:R-:W3:Y:S01]  /*39c80*/  LDL.LU R16, [R1+0xe0] ;  /* 0x0000e00001107983 */ /* 0x000ee20000300800 */
[----:B----4-:R-:W-:-:S03]  /*39c90*/  SHF.R.U32.HI R12, RZ, 0x8, R24 ;  /* 0x00000008ff0c7819 */ /* 0x010fc60000011618 */
[----:B------:R-:W4:Y:S04]  /*39ca0*/  LDL.LU R24, [R1+0xdc] ;  /* 0x0000dc0001187983 */ /* 0x000f280000300800 */
[----:B------:R-:W4:Y:S01]  /*39cb0*/  LDL.LU R19, [R1+0xd8] ;  /* 0x0000d80001137983 */ /* 0x000f220000300800 */
[----:B--2---:R-:W-:Y:S01]  /*39cc0*/  ISETP.GE.AND P0, PT, R6, UR24, PT ;  /* 0x0000001806007c0c */ /* 0x004fe2000bf06270 */
[----:B------:R-:W0:Y:S01]  /*39cd0*/  LDCU UR24, c[0x0][0x3b8] ;  /* 0x00007700ff1877ac */ /* 0x000e220008000800 */
[----:B------:R-:W-:Y:S02]  /*39ce0*/  SHF.R.U32.HI R6, RZ, 0x8, R22 ;  /* 0x00000008ff067819 */ /* 0x000fe40000011616 */
[----:B------:R-:W2:Y:S01]  /*39cf0*/  LDL.LU R22, [R1+0x68] ;  /* 0x0000680001167983 */ /* 0x000ea20000300800 */
[----:B------:R-:W-:-:S02]  /*39d00*/  SHF.R.U32.HI R7, RZ, 0x8, R18 ;  /* 0x00000008ff077819 */ /* 0x000fc40000011612 */
[----:B------:R-:W-:Y:S01]  /*39d10*/  LOP3.LUT R2, R2, 0xffff, RZ, 0xc0, !PT ;  /* 0x0000ffff02027812 */ /* 0x000fe200078ec0ff */
[----:B------:R-:W2:Y:S01]  /*39d20*/  LDL.LU R28, [R1+0x4] ;  /* 0x00000400011c7983 */ /* 0x000ea20000300800 */
[----:B------:R-:W-:Y:S02]  /*39d30*/  LOP3.LUT R7, R7, 0xffff, RZ, 0xc0, !PT ;  /* 0x0000ffff07077812 */ /* 0x000fe400078ec0ff */
[----:B------:R-:W-:Y:S02]  /*39d40*/  LOP3.LUT R4, R4, 0x70, RZ, 0xc0, !PT ;  /* 0x0000007004047812 */ /* 0x000fe400078ec0ff */
[----:B------:R-:W-:Y:S02]  /*39d50*/  PRMT R7, R2, 0x3340, R7 ;  /* 0x0000334002077816 */ /* 0x000fe40000000007 */
[----:B------:R-:W-:Y:S01]  /*39d60*/  SHF.R.U32.HI R11, RZ, 0x8, R20 ;  /* 0x00000008ff0b7819 */ /* 0x000fe20000011614 */
[----:B------:R-:W-:Y:S01]  /*39d70*/  IMAD.IADD R2, R4, 0x1, R13 ;  /* 0x0000000104027824 */ /* 0x000fe200078e020d */
[----:B------:R-:W-:Y:S01]  /*39d80*/  SHF.R.U32.HI R27, RZ, 0x8, R27 ;  /* 0x00000008ff1b7819 */ /* 0x000fe2000001161b */
[----:B------:R-:W2:Y:S01]  /*39d90*/  LDL.LU R20, [R1+0x70] ;  /* 0x0000700001147983 */ /* 0x000ea20000300800 */
[----:B------:R-:W-:Y:S01]  /*39da0*/  ISETP.LT.AND P1, PT, R3, UR5, !P0 ;  /* 0x0000000503007c0c */ /* 0x000fe2000c721270 */
[----:B------:R-:W1:Y:S01]  /*39db0*/  LDCU UR5, c[0x0][0x3b4] ;  /* 0x00007680ff0577ac */ /* 0x000e620008000800 */
[----:B-----5:R-:W-:-:S02]  /*39dc0*/  SHF.R.U32.HI R3, RZ, 0x8, R17 ;  /* 0x00000008ff037819 */ /* 0x020fc40000011611 */
[----:B------:R-:W-:Y:S02]  /*39dd0*/  SHF.R.U32.HI R4, RZ, 0x8, R15 ;  /* 0x00000008ff047819 */ /* 0x000fe4000001160f */
[----:B------:R-:W-:Y:S02]  /*39de0*/  SHF.R.U32.HI R26, RZ, 0x8, R26 ;  /* 0x00000008ff1a7819 */ /* 0x000fe4000001161a */
[----:B------:R-:W-:Y:S02]  /*39df0*/  LOP3.LUT R15, R27, 0xffff, RZ, 0xc0, !PT ;  /* 0x0000ffff1b0f7812 */ /* 0x000fe400078ec0ff */
[----:B------:R-:W-:Y:S02]  /*39e00*/  LOP3.LUT R11, R11, 0xffff, RZ, 0xc0, !PT ;  /* 0x0000ffff0b0b7812 */ /* 0x000fe400078ec0ff */
[----:B------:R-:W-:Y:S02]  /*39e10*/  LOP3.LUT R4, R4, 0xffff, RZ, 0xc0, !PT ;  /* 0x0000ffff04047812 */ /* 0x000fe400078ec0ff */
[----:B------:R-:W-:-:S02]  /*39e20*/  LOP3.LUT R3, R3, 0xffff, RZ, 0xc0, !PT ;  /* 0x0000ffff03037812 */ /* 0x000fc400078ec0ff */
[----:B------:R-:W-:Y:S02]  /*39e30*/  LOP3.LUT R26, R26, 0xffff, RZ, 0xc0, !PT ;  /* 0x0000ffff1a1a7812 */ /* 0x000fe400078ec0ff */
[----:B------:R-:W-:Y:S02]  /*39e40*/  PRMT R15, R11, 0x3340, R15 ;  /* 0x000033400b0f7816 */ /* 0x000fe4000000000f */
[----:B------:R-:W-:Y:S02]  /*39e50*/  PRMT R13, R3, 0x3340, R4 ;  /* 0x00003340030d7816 */ /* 0x000fe40000000004 */
[----:B------:R-:W-:Y:S02]  /*39e60*/  SHF.R.U32.HI R10, RZ, 0x8, R10 ;  /* 0x00000008ff0a7819 */ /* 0x000fe4000001160a */
[----:B------:R-:W-:Y:S02]  /*39e70*/  SHF.R.U32.HI R9, RZ, 0x8, R9 ;  /* 0x00000008ff097819 */ /* 0x000fe40000011609 */
[----:B------:R-:W-:-:S02]  /*39e80*/  PRMT R4, R26, 0x3340, R1 ;  /* 0x000033401a047816 */ /* 0x000fc40000000001 */
[----:B------:R-:W-:Y:S01]  /*39e90*/  SHF.R.U32.HI R8, RZ, 0x8, R8 ;  /* 0x00000008ff087819 */ /* 0x000fe20000011608 */
[----:B------:R-:W5:Y:S01]  /*39ea0*/  LDL.LU R26, [R1+0xd4] ;  /* 0x0000d400011a7983 */ /* 0x000f620000300800 */
[----:B------:R-:W-:Y:S02]  /*39eb0*/  LOP3.LUT R10, R10, 0xffff, RZ, 0xc0, !PT ;  /* 0x0000ffff0a0a7812 */ /* 0x000fe400078ec0ff */
[----:B------:R-:W-:Y:S02]  /*39ec0*/  LOP3.LUT R9, R9, 0xffff, RZ, 0xc0, !PT ;  /* 0x0000ffff09097812 */ /* 0x000fe400078ec0ff */
[----:B------:R-:W-:Y:S02]  /*39ed0*/  LOP3.LUT R8, R8, 0xffff, RZ, 0xc0, !PT ;  /* 0x0000ffff08087812 */ /* 0x000fe400078ec0ff */
[----:B---3--:R-:W-:-:S04]  /*39ee0*/  SHF.R.U32.HI R11, RZ, 0x8, R16 ;  /* 0x00000008ff0b7819 */ /* 0x008fc80000011610 */
[----:B------:R-:W-:Y:S02]  /*39ef0*/  LOP3.LUT R11, R11, 0xffff, RZ, 0xc0, !PT ;  /* 0x0000ffff0b0b7812 */ /* 0x000fe400078ec0ff */
[----:B----4-:R-:W-:-:S04]  /*39f00*/  SHF.R.U32.HI R16, RZ, 0x8, R24 ;  /* 0x00000008ff107819 */ /* 0x010fc80000011618 */
[----:B------:R-:W-:Y:S02]  /*39f10*/  LOP3.LUT R16, R16, 0xffff, RZ, 0xc0, !PT ;  /* 0x0000ffff10107812 */ /* 0x000fe400078ec0ff */
[----:B------:R-:W-:Y:S02]  /*39f20*/  SHF.R.U32.HI R3, RZ, 0x8, R19 ;  /* 0x00000008ff037819 */ /* 0x000fe40000011613 */
[----:B------:R-:W3:Y:S01]  /*39f30*/  LDL.LU R19, [R1+0xf8] ;  /* 0x0000f80001137983 */ /* 0x000ee20000300800 */
[----:B------:R-:W-:Y:S02]  /*39f40*/  PRMT R17, R11, 0x3340, R16 ;  /* 0x000033400b117816 */ /* 0x000fe40000000010 */
[----:B------:R-:W-:Y:S01]  /*39f50*/  PRMT R24, R9, 0x3340, R1 ;  /* 0x0000334009187816 */ /* 0x000fe20000000001 */
[----:B------:R-:W4:Y:S01]  /*39f60*/  LDL.LU R27, [R1+0x4c] ;  /* 0x00004c00011b7983 */ /* 0x000f220000300800 */
[----:B------:R-:W-:-:S03]  /*39f70*/  PRMT R16, R8, 0x3340, R10 ;  /* 0x0000334008107816 */ /* 0x000fc6000000000a */
[----:B------:R-:W3:Y:S04]  /*39f80*/  LDL.LU R11, [R1+0xc8] ;  /* 0x0000c800010b7983 */ /* 0x000ee80000300800 */
[----:B------:R-:W3:Y:S01]  /*39f90*/  LDL.LU R10, [R1+0x100] ;  /* 0x00010000010a7983 */ /* 0x000ee20000300800 */
[----:B--2---:R-:W-:Y:S02]  /*39fa0*/  SHF.R.U32.HI R9, RZ, 0x8, R22 ;  /* 0x00000008ff097819 */ /* 0x004fe40000011616 */
[----:B------:R-:W-:Y:S02]  /*39fb0*/  SHF.R.U32.HI R22, RZ, 0x8, R29 ;  /* 0x00000008ff167819 */ /* 0x000fe4000001161d */
[----:B------:R-:W2:Y:S01]  /*39fc0*/  LDL.LU R29, [R1+0xfc] ;  /* 0x0000fc00011d7983 */ /* 0x000ea20000300800 */
[----:B------:R-:W-:-:S02]  /*39fd0*/  LOP3.LUT R3, R3, 0xffff, RZ, 0xc0, !PT ;  /* 0x0000ffff03037812 */ /* 0x000fc400078ec0ff */
[----:B------:R-:W-:Y:S02]  /*39fe0*/  SHF.R.U32.HI R25, RZ, 0x8, R25 ;  /* 0x00000008ff197819 */ /* 0x000fe40000011619 */
[----:B------:R-:W-:Y:S02]  /*39ff0*/  PRMT R18, R3, 0x3340, R1 ;  /* 0x0000334003127816 */ /* 0x000fe40000000001 */
[----:B------:R-:W-:Y:S02]  /*3a000*/  SHF.R.U32.HI R3, RZ, 0x8, R28 ;  /* 0x00000008ff037819 */ /* 0x000fe4000001161c */
[----:B------:R-:W-:Y:S02]  /*3a010*/  LOP3.LUT R25, R25, 0xffff, RZ, 0xc0, !PT ;  /* 0x0000ffff19197812 */ /* 0x000fe400078ec0ff */
[----:B------:R-:W-:Y:S02]  /*3a020*/  LOP3.LUT R9, R9, 0xffff, RZ, 0xc0, !PT ;  /* 0x0000ffff09097812 */ /* 0x000fe400078ec0ff */
[----:B------:R-:W-:-:S02]  /*3a030*/  LOP3.LUT R3, R3, 0xffff, RZ, 0xc0, !PT ;  /* 0x0000ffff03037812 */ /* 0x000fc400078ec0ff */
[----:B------:R-:W-:Y:S02]  /*3a040*/  PRMT R25, R9, 0x3340, R25 ;  /* 0x0000334009197816 */ /* 0x000fe40000000019 */
[----:B-----5:R-:W-:Y:S02]  /*3a050*/  SHF.R.U32.HI R8, RZ, 0x8, R26 ;  /* 0x00000008ff087819 */ /* 0x020fe4000001161a */
[----:B------:R-:W5:Y:S02]  /*3a060*/  LDL.LU R26, [R1+0x2c] ;  /* 0x00002c00011a7983 */ /* 0x000f640000300800 */
[----:B------:R-:W-:Y:S02]  /*3a070*/  LOP3.LUT R8, R8, 0xffff, RZ, 0xc0, !PT ;  /* 0x0000ffff08087812 */ /* 0x000fe400078ec0ff */
[----:B------:R-:W5:Y:S02]  /*3a080*/  LDL.LU R28, [R1+0x24] ;  /* 0x00002400011c7983 */ /* 0x000f640000300800 */
[----:B------:R-:W-:-:S05]  /*3a090*/  PRMT R3, R8, 0x3340, R3 ;  /* 0x0000334008037816 */ /* 0x000fca0000000003 */
[----:B------:R4:W-:Y:S02]  /*3a0a0*/  STL [R1+0x1c], R3 ;  /* 0x00001c0301007387 */ /* 0x0009e40000100800 */
[----:B----4-:R-:W-:Y:S02]  /*3a0b0*/  SHF.R.U32.HI R3, RZ, 0x8, R27 ;  /* 0x00000008ff037819 */ /* 0x010fe4000001161b */
[----:B------:R-:W4:Y:S01]  /*3a0c0*/  LDL.LU R27, [R1+0xf4] ;  /* 0x0000f400011b7983 */ /* 0x000f220000300800 */
[----:B---3--:R-:W-:Y:S02]  /*3a0d0*/  SHF.R.U32.HI R8, RZ, 0x8, R11 ;  /* 0x00000008ff087819 */ /* 0x008fe4000001160b */
[----:B------:R-:W-:-:S04]  /*3a0e0*/  SHF.R.U32.HI R10, RZ, 0x8, R10 ;  /* 0x00000008ff0a7819 */ /* 0x000fc8000001160a */
[----:B------:R-:W-:Y:S02]  /*3a0f0*/  LOP3.LUT R10, R10, 0xffff, RZ, 0xc0, !PT ;  /* 0x0000ffff0a0a7812 */ /* 0x000fe400078ec0ff */
[----:B------:R-:W-:Y:S02]  /*3a100*/  LOP3.LUT R8, R8, 0xffff, RZ, 0xc0, !PT ;  /* 0x0000ffff08087812 */ /* 0x000fe400078ec0ff */
[----:B------:R-:W-:Y:S02]  /*3a110*/  LOP3.LUT R3, R3, 0xffff, RZ, 0xc0, !PT ;  /* 0x0000ffff03037812 */ /* 0x000fe400078ec0ff */
[----:B--2---:R-:W-:-:S04]  /*3a120*/  SHF.R.U32.HI R9, RZ, 0x8, R29 ;  /* 0x00000008ff097819 */ /* 0x004fc8000001161d */
[----:B------:R-:W-:-:S04]  /*3a130*/  LOP3.LUT R9, R9, 0xffff, RZ, 0xc0, !PT ;  /* 0x0000ffff09097812 */ /* 0x000fc800078ec0ff */
[----:B------:R-:W-:Y:S02]  /*3a140*/  PRMT R10, R10, 0x3340, R9 ;  /* 0x000033400a0a7816 */ /* 0x000fe40000000009 */
[----:B------:R-:W-:-:S03]  /*3a150*/  PRMT R9, R8, 0x3340, R3 ;  /* 0x0000334008097816 */ /* 0x000fc60000000003 */
[----:B------:R5:W-:Y:S04]  /*3a160*/  STL [R1+0x4], R10 ;  /* 0x0000040a01007387 */ /* 0x000be80000100800 */
[----:B------:R-:W2:Y:S04]  /*3a170*/  LDL.LU R8, [R1+0x40] ;  /* 0x0000400001087983 */ /* 0x000ea80000300800 */
[----:B------:R-:W3:Y:S04]  /*3a180*/  LDL.LU R3, [R1+0x20] ;  /* 0x0000200001037983 */ /* 0x000ee80000300800 */
[----:B------:R0:W-:Y:S01]  /*3a190*/  STL [R1+0x18], R9 ;  /* 0x0000180901007387 */ /* 0x0001e20000100800 */
[----:B------:R-:W-:-:S02]  /*3a1a0*/  SHF.R.U32.HI R11, RZ, 0x8, R21 ;  /* 0x00000008ff0b7819 */ /* 0x000fc40000011615 */
[----:B------:R-:W-:Y:S02]  /*3a1b0*/  SHF.R.U32.HI R21, RZ, 0x8, R23 ;  /* 0x00000008ff157819 */ /* 0x000fe40000011617 */
[----:B-----5:R-:W-:Y:S02]  /*3a1c0*/  SHF.R.U32.HI R10, RZ, 0x8, R26 ;  /* 0x00000008ff0a7819 */ /* 0x020fe4000001161a */
[----:B------:R-:W5:Y:S01]  /*3a1d0*/  LDL.LU R26, [R1+0xf0] ;  /* 0x0000f000011a7983 */ /* 0x000f620000300800 */
[----:B0-----:R-:W-:Y:S02]  /*3a1e0*/  SHF.R.U32.HI R9, RZ, 0x8, R28 ;  /* 0x00000008ff097819 */ /* 0x001fe4000001161c */
[----:B------:R-:W-:Y:S01]  /*3a1f0*/  LOP3.LUT R10, R10, 0xffff, RZ, 0xc0, !PT ;  /* 0x0000ffff0a0a7812 */ /* 0x000fe200078ec0ff */
[----:B------:R-:W4:Y:S01]  /*3a200*/  LDL.LU R29, [R1+0xec] ;  /* 0x0000ec00011d7983 */ /* 0x000f220000300800 */
[----:B------:R-:W-:-:S03]  /*3a210*/  LOP3.LUT R9, R9, 0xffff, RZ, 0xc0, !PT ;  /* 0x0000ffff09097812 */ /* 0x000fc600078ec0ff */
[----:B------:R-:W4:Y:S01]  /*3a220*/  LDL.LU R28, [R1+0x28] ;  /* 0x00002800011c7983 */ /* 0x000f220000300800 */
[----:B------:R-:W-:-:S03]  /*3a230*/  PRMT R23, R10, 0x3340, R9 ;  /* 0x000033400a177816 */ /* 0x000fc60000000009 */
[----:B------:R-:W4:Y:S04]  /*3a240*/  LDL.LU R9, [R1+0x11c] ;  /* 0x00011c0001097983 */ /* 0x000f280000300800 */
[----:B------:R-:W4:Y:S04]  /*3a250*/  LDL.LU R10, [R1+0xe4] ;  /* 0x0000e400010a7983 */ /* 0x000f280000300800 */
[----:B------:R0:W-:Y:S01]  /*3a260*/  STL [R1+0x8], R23 ;  /* 0x0000081701007387 */ /* 0x0001e20000100800 */
[----:B--2---:R-:W-:Y:S02]  /*3a270*/  SHF.R.U32.HI R8, RZ, 0x8, R8 ;  /* 0x00000008ff087819 */ /* 0x004fe40000011608 */
[----:B---3--:R-:W-:-:S02]  /*3a280*/  SHF.R.U32.HI R3, RZ, 0x8, R3 ;  /* 0x00000008ff037819 */ /* 0x008fc40000011603 */
[----:B------:R-:W-:Y:S02]  /*3a290*/  LOP3.LUT R8, R8, 0xffff, RZ, 0xc0, !PT ;  /* 0x0000ffff08087812 */ /* 0x000fe400078ec0ff */
[----:B------:R-:W-:-:S04]  /*3a2a0*/  LOP3.LUT R3, R3, 0xffff, RZ, 0xc0, !PT ;  /* 0x0000ffff03037812 */ /* 0x000fc800078ec0ff */
[----:B0-----:R-:W-:Y:S02]  /*3a2b0*/  PRMT R23, R8, 0x3340, R3 ;  /* 0x0000334008177816 */ /* 0x001fe40000000003 */
[----:B------:R-:W2:Y:S04]  /*3a2c0*/  LDL.LU R8, [R1+0x110] ;  /* 0x0001100001087983 */ /* 0x000ea80000300800 */
[----:B------:R-:W3:Y:S04]  /*3a2d0*/  LDL.LU R3, [R1+0x118] ;  /* 0x0001180001037983 */ /* 0x000ee80000300800 */
[----:B------:R0:W-:Y:S01]  /*3a2e0*/  STL [R1+0xc], R23 ;  /* 0x00000c1701007387 */ /* 0x0001e20000100800 */
[----:B-----5:R-:W-:-:S02]  /*3a2f0*/  SHF.R.U32.HI R26, RZ, 0x8, R26 ;  /* 0x00000008ff1a7819 */ /* 0x020fc4000001161a */
[----:B----4-:R-:W-:Y:S02]  /*3a300*/  SHF.R.U32.HI R29, RZ, 0x8, R29 ;  /* 0x00000008ff1d7819 */ /* 0x010fe4000001161d */
[----:B------:R-:W-:-:S04]  /*3a310*/  SHF.R.U32.HI R9, RZ, 0x8, R9 ;  /* 0x00000008ff097819 */ /* 0x000fc80000011609 */
[----:B------:R-:W-:Y:S02]  /*3a320*/  LOP3.LUT R9, R9, 0xffff, RZ, 0xc0, !PT ;  /* 0x0000ffff09097812 */ /* 0x000fe400078ec0ff */
[----:B------:R-:W-:Y:S02]  /*3a330*/  LOP3.LUT R26, R26, 0xffff, RZ, 0xc0, !PT ;  /* 0x0000ffff1a1a7812 */ /* 0x000fe400078ec0ff */
[----:B------:R-:W-:Y:S02]  /*3a340*/  LOP3.LUT R29, R29, 0xffff, RZ, 0xc0, !PT ;  /* 0x0000ffff1d1d7812 */ /* 0x000fe400078ec0ff */
[----:B0-----:R-:W-:Y:S02]  /*3a350*/  SHF.R.U32.HI R23, RZ, 0x8, R27 ;  /* 0x00000008ff177819 */ /* 0x001fe4000001161b */
[----:B------:R-:W4:Y:S01]  /*3a360*/  LDL.LU R27, [R1+0x114] ;  /* 0x00011400011b7983 */ /* 0x000f220000300800 */
[----:B------:R-:W-:Y:S02]  /*3a370*/  PRMT R29, R26, 0x3340, R29 ;  /* 0x000033401a1d7816 */ /* 0x000fe4000000001d */
[----:B--2---:R-:W-:-:S04]  /*3a380*/  SHF.R.U32.HI R8, RZ, 0x8, R8 ;  /* 0x00000008ff087819 */ /* 0x004fc80000011608 */
[----:B------:R-:W-:-:S04]  /*3a390*/  LOP3.LUT R8, R8, 0xffff, RZ, 0xc0, !PT ;  /* 0x0000ffff08087812 */ /* 0x000fc800078ec0ff */
[----:B------:R-:W-:Y:S02]  /*3a3a0*/  PRMT R9, R9, 0x3340, R8 ;  /* 0x0000334009097816 */ /* 0x000fe40000000008 */
[----:B------:R-:W2:Y:S04]  /*3a3b0*/  LDL.LU R8, [R1+0xe8] ;  /* 0x0000e80001087983 */ /* 0x000ea80000300800 */
[----:B------:R0:W-:Y:S04]  /*3a3c0*/  STL [R1+0x14], R9 ;  /* 0x0000140901007387 */ /* 0x0001e80000100800 */
[----:B------:R-:W5:Y:S01]  /*3a3d0*/  LDL.LU R26, [R1+0x104] ;  /* 0x00010400011a7983 */ /* 0x000f620000300800 */
[----:B------:R-:W-:-:S02]  /*3a3e0*/  SHF.R.U32.HI R10, RZ, 0x8, R10 ;  /* 0x00000008ff0a7819 */ /* 0x000fc4000001160a */
[----:B------:R-:W-:Y:S02]  /*3a3f0*/  LOP3.LUT R14, R14, 0xffff, RZ, 0xc0, !PT ;  /* 0x0000ffff0e0e7812 */ /* 0x000fe400078ec0ff */
[----:B0-----:R-:W-:Y:S02]  /*3a400*/  SHF.R.U32.HI R9, RZ, 0x8, R28 ;  /* 0x00000008ff097819 */ /* 0x001fe4000001161c */
[----:B------:R-:W-:Y:S02]  /*3a410*/  LOP3.LUT R12, R12, 0xffff, RZ, 0xc0, !PT ;  /* 0x0000ffff0c0c7812 */ /* 0x000fe400078ec0ff */
[----:B------:R-:W-:Y:S02]  /*3a420*/  LOP3.LUT R9, R9, 0xffff, RZ, 0xc0, !PT ;  /* 0x0000ffff09097812 */ /* 0x000fe400078ec0ff */
[----:B------:R-:W-:Y:S02]  /*3a430*/  LOP3.LUT R6, R6, 0xffff, RZ, 0xc0, !PT ;  /* 0x0000ffff06067812 */ /* 0x000fe400078ec0ff */
[----:B------:R-:W-:-:S02]  /*3a440*/  LOP3.LUT R10, R10, 0xffff, RZ, 0xc0, !PT ;  /* 0x0000ffff0a0a7812 */ /* 0x000fc400078ec0ff */
[----:B----4-:R-:W-:Y:S02]  /*3a450*/  SHF.R.U32.HI R27, RZ, 0x8, R27 ;  /* 0x00000008ff1b7819 */ /* 0x010fe4000001161b */
[--C-:B------:R-:W-:Y:S02]  /*3a460*/  PRMT R14, R14, 0x3340, R1.reuse ;  /* 0x000033400e0e7816 */ /* 0x100fe40000000001 */
[----:B------:R-:W-:Y:S02]  /*3a470*/  LOP3.LUT R27, R27, 0xffff, RZ, 0xc0, !PT ;  /* 0x0000ffff1b1b7812 */ /* 0x000fe400078ec0ff */
[--C-:B------:R-:W-:Y:S02]  /*3a480*/  PRMT R12, R12, 0x3340, R1.reuse ;  /* 0x000033400c0c7816 */ /* 0x100fe40000000001 */
[----:B------:R-:W-:Y:S02]  /*3a490*/  PRMT R6, R6, 0x3340, R1 ;  /* 0x0000334006067816 */ /* 0x000fe40000000001 */
[----:B------:R-:W-:-:S02]  /*3a4a0*/  PRMT R28, R10, 0x3340, R9 ;  /* 0x000033400a1c7816 */ /* 0x000fc40000000009 */
[----:B------:R-:W4:Y:S01]  /*3a4b0*/  LDL.LU R9, [R1+0x108] ;  /* 0x0001080001097983 */ /* 0x000f220000300800 */
[----:B------:R-:W-:-:S03]  /*3a4c0*/  PRMT R5, R5, 0x5410, R14 ;  /* 0x0000541005057816 */ /* 0x000fc6000000000e */
[----:B------:R-:W2:Y:S01]  /*3a4d0*/  LDL.LU R10, [R1+0x10c] ;  /* 0x00010c00010a7983 */ /* 0x000ea20000300800 */
[----:B------:R-:W-:Y:S02]  /*3a4e0*/  PRMT R7, R7, 0x5410, R12 ;  /* 0x0000541007077816 */ /* 0x000fe4000000000c */
[----:B------:R-:W-:Y:S02]  /*3a4f0*/  PRMT R13, R13, 0x5410, R6 ;  /* 0x000054100d0d7816 */ /* 0x000fe40000000006 */
[----:B------:R-:W-:Y:S02]  /*3a500*/  PRMT R15, R15, 0x5410, R4 ;  /* 0x000054100f0f7816 */ /* 0x000fe40000000004 */
[----:B-----5:R-:W-:-:S04]  /*3a510*/  SHF.R.U32.HI R26, RZ, 0x8, R26 ;  /* 0x00000008ff1a7819 */ /* 0x020fc8000001161a */
[----:B------:R-:W-:-:S04]  /*3a520*/  LOP3.LUT R26, R26, 0xffff, RZ, 0xc0, !PT ;  /* 0x0000ffff1a1a7812 */ /* 0x000fc800078ec0ff */
[----:B------:R-:W-:Y:S02]  /*3a530*/  PRMT R26, R27, 0x3340, R26 ;  /* 0x000033401b1a7816 */ /* 0x000fe4000000001a */
[----:B------:R-:W5:Y:S04]  /*3a540*/  LDL.LU R27, [R1+0x134] ;  /* 0x00013400011b7983 */ /* 0x000f680000300800 */
[----:B------:R-:W2:Y:S04]  /*3a550*/  LDL.LU R14, [R1+0x130] ;  /* 0x00013000010e7983 */ /* 0x000ea80000300800 */
[----:B------:R-:W2:Y:S04]  /*3a560*/  LDL.LU R12, [R1+0x220] ;  /* 0x00022000010c7983 */ /* 0x000ea80000300800 */
[----:B------:R-:W2:Y:S04]  /*3a570*/  LDL.LU R6, [R1+0x228] ;  /* 0x0002280001067983 */ /* 0x000ea80000300800 */
[----:B------:R-:W3:Y:S01]  /*3a580*/  LDL.LU R4, [R1+0x148] ;  /* 0x0001480001047983 */ /* 0x000ee20000300800 */
[----:B--2---:R-:W-:-:S04]  /*3a590*/  LOP3.LUT R6, R6, 0xffff, RZ, 0xc0, !PT ;  /* 0x0000ffff06067812 */ /* 0x004fc800078ec0ff */
[--C-:B---3--:R-:W-:Y:S02]  /*3a5a0*/  PRMT R4, R4, 0x4210, R6.reuse ;  /* 0x0000421004047816 */ /* 0x108fe40000000006 */
[----:B------:R-:W-:Y:S02]  /*3a5b0*/  PRMT R5, R5, 0x5210, R6 ;  /* 0x0000521005057816 */ /* 0x000fe40000000006 */
[----:B------:R-:W2:Y:S01]  /*3a5c0*/  LDL.LU R6, [R1+0x150] ;  /* 0x0001500001067983 */ /* 0x000ea20000300800 */
[----:B------:R-:W-:-:S04]  /*3a5d0*/  LOP3.LUT R12, R12, 0xffff, RZ, 0xc0, !PT ;  /* 0x0000ffff0c0c7812 */ /* 0x000fc800078ec0ff */
[--C-:B------:R-:W-:Y:S02]  /*3a5e0*/  PRMT R7, R7, 0x5210, R12.reuse ;  /* 0x0000521007077816 */ /* 0x100fe4000000000c */
[----:B--2---:R-:W-:Y:S02]  /*3a5f0*/  PRMT R6, R6, 0x4210, R12 ;  /* 0x0000421006067816 */ /* 0x004fe4000000000c */
[----:B------:R-:W2:Y:S01]  /*3a600*/  LDL.LU R12, [R1+0x124] ;  /* 0x00012400010c7983 */ /* 0x000ea20000300800 */
[----:B------:R-:W-:-:S04]  /*3a610*/  LOP3.LUT R14, R14, 0xffff, RZ, 0xc0, !PT ;  /* 0x0000ffff0e0e7812 */ /* 0x000fc800078ec0ff */
[--C-:B------:R-:W-:Y:S02]  /*3a620*/  PRMT R13, R13, 0x5210, R14.reuse ;  /* 0x000052100d0d7816 */ /* 0x100fe4000000000e */
[----:B--2---:R-:W-:Y:S02]  /*3a630*/  PRMT R12, R12, 0x4210, R14 ;  /* 0x000042100c0c7816 */ /* 0x004fe4000000000e */
[----:B------:R-:W2:Y:S01]  /*3a640*/  LDL.LU R14, [R1+0x120] ;  /* 0x00012000010e7983 */ /* 0x000ea20000300800 */
[----:B-----5:R-:W-:-:S04]  /*3a650*/  LOP3.LUT R27, R27, 0xffff, RZ, 0xc0, !PT ;  /* 0x0000ffff1b1b7812 */ /* 0x020fc800078ec0ff */
[--C-:B------:R-:W-:Y:S01]  /*3a660*/  PRMT R15, R15, 0x5210, R27.reuse ;  /* 0x000052100f0f7816 */ /* 0x100fe2000000001b */
[----:B------:R-:W-:Y:S01]  /*3a670*/  STSM.16.M88.4 [R2], R4 ;  /* 0x0000000402007844 */ /* 0x000fe20000000200 */
[----:B------:R-:W-:Y:S02]  /*3a680*/  SHF.R.U32.HI R20, RZ, 0x8, R20 ;  /* 0x00000008ff147819 */ /* 0x000fe40000011614 */
[----:B--2---:R-:W-:-:S05]  /*3a690*/  PRMT R14, R14, 0x4210, R27 ;  /* 0x000042100e0e7816 */ /* 0x004fca000000001b */
[----:B------:R0:W-:Y:S04]  /*3a6a0*/  STSM.16.M88.4 [R2+0x100], R12 ;  /* 0x0001000c02007844 */ /* 0x0001e80000000200 */
[----:B0-----:R-:W2:Y:S01]  /*3a6b0*/  LDL.LU R12, [R1+0x1c] ;  /* 0x00001c00010c7983 */ /* 0x001ea20000300800 */
[----:B------:R-:W0:Y:S01]  /*3a6c0*/  S2R R27, SR_TID.X ;  /* 0x00000000001b7919 */ /* 0x000e220000002100 */
[----:B------:R-:W-:Y:S02]  /*3a6d0*/  LOP3.LUT R22, R22, 0xffff, RZ, 0xc0, !PT ;  /* 0x0000ffff16167812 */ /* 0x000fe400078ec0ff */
[----:B------:R-:W-:Y:S01]  /*3a6e0*/  LOP3.LUT R20, R20, 0xffff, RZ, 0xc0, !PT ;  /* 0x0000ffff14147812 */ /* 0x000fe200078ec0ff */
[----:B------:R-:W3:Y:S01]  /*3a6f0*/  LDL.LU R13, [R1+0x13c] ;  /* 0x00013c00010d7983 */ /* 0x000ee20000300800 */
[----:B------:R-:W-:-:S02]  /*3a700*/  PRMT R22, R22, 0x3340, R1 ;  /* 0x0000334016167816 */ /* 0x000fc40000000001 */
[----:B------:R-:W-:Y:S01]  /*3a710*/  PRMT R20, R20, 0x3340, R1 ;  /* 0x0000334014147816 */ /* 0x000fe20000000001 */
[----:B------:R-:W5:Y:S01]  /*3a720*/  LDL.LU R14, [R1+0x138] ;  /* 0x00013800010e7983 */ /* 0x000f620000300800 */
[----:B------:R-:W-:Y:S01]  /*3a730*/  ISETP.LT.AND P2, PT, R0, UR6, !P0 ;  /* 0x0000000600007c0c */ /* 0x000fe2000c741270 */
[----:B------:R-:W0:Y:S02]  /*3a740*/  LDCU.64 UR6, c[0x0][0x390] ;  /* 0x00007200ff0677ac */ /* 0x000e240008000a00 */
[----:B------:R-:W3:Y:S01]  /*3a750*/  LDL.LU R15, [R1+0x12c] ;  /* 0x00012c00010f7983 */ /* 0x000ee20000300800 */
[----:B------:R-:W-:Y:S02]  /*3a760*/  PRMT R18, R17, 0x5410, R18 ;  /* 0x0000541011127816 */ /* 0x000fe40000000012 */
[----:B------:R-:W-:Y:S02]  /*3a770*/  PRMT R16, R16, 0x5410, R24 ;  /* 0x0000541010107816 */ /* 0x000fe40000000018 */
[----:B------:R-:W-:-:S02]  /*3a780*/  PRMT R17, R25, 0x5410, R22 ;  /* 0x0000541019117816 */ /* 0x000fc40000000016 */
[----:B0-----:R-:W-:-:S04]  /*3a790*/  LOP3.LUT R27, R27, 0x3f, RZ, 0xc0, !PT ;  /* 0x0000003f1b1b7812 */ /* 0x001fc800078ec0ff */
[----:B------:R-:W-:Y:S01]  /*3a7a0*/  LEA R27, R27, UR4, 0x4 ;  /* 0x000000041b1b7c11 */ /* 0x000fe2000f8e20ff */
[----:B------:R-:W-:Y:S01]  /*3a7b0*/  BAR.SYNC.DEFER_BLOCKING 0x0 ;  /* 0x0000000000007b1d */ /* 0x000fe20000010000 */
[----:B------:R-:W-:Y:S02]  /*3a7c0*/  SHF.R.U32.HI R19, RZ, 0x8, R19 ;  /* 0x00000008ff137819 */ /* 0x000fe40000011613 */
[----:B------:R-:W-:Y:S02]  /*3a7d0*/  SHF.R.U32.HI R3, RZ, 0x8, R3 ;  /* 0x00000008ff037819 */ /* 0x000fe40000011603 */
[----:B------:R-:W-:Y:S01]  /*3a7e0*/  SHF.R.U32.HI R8, RZ, 0x8, R8 ;  /* 0x00000008ff087819 */ /* 0x000fe20000011608 */
[----:B------:R-:W0:Y:S01]  /*3a7f0*/  LDCU UR4, c[0x0][0x3b8] ;  /* 0x00007700ff0477ac */ /* 0x000e220008000800 */
[----:B------:R-:W-:Y:S04]  /*3a800*/  STL [R1+0x10], R27 ;  /* 0x0000101b01007387 */ /* 0x000fe80000100800 */
[----:B------:R-:W3:Y:S04]  /*3a810*/  LDL.LU R0, [R1+0x18] ;  /* 0x0000180001007983 */ /* 0x000ee80000300800 */
[----:B------:R-:W5:Y:S04]  /*3a820*/  LDL.LU R24, [R1+0x14] ;  /* 0x0000140001187983 */ /* 0x000f680000300800 */
[----:B------:R-:W5:Y:S04]  /*3a830*/  LDL.LU R25, [R1+0x8] ;  /* 0x0000080001197983 */ /* 0x000f680000300800 */
[----:B------:R-:W5:Y:S01]  /*3a840*/  LDL.LU R22, [R1+0xc] ;  /* 0x00000c0001167983 */ /* 0x000f620000300800 */
[----:B--2---:R-:W-:-:S03]  /*3a850*/  PRMT R12, R12, 0x5410, R20 ;  /* 0x000054100c0c7816 */ /* 0x004fc60000000014 */
[----:B------:R-:W-:Y:S04]  /*3a860*/  LDS.128 R4, [R27] ;  /* 0x000000001b047984 */ /* 0x000fe80000000c00 */
[----:B------:R-:W2:Y:S01]  /*3a870*/  LDL.LU R20, [R1+0x4] ;  /* 0x0000040001147983 */ /* 0x000ea20000300800 */
[----:B------:R-:W-:Y:S02]  /*3a880*/  LOP3.LUT R19, R19, 0xffff, RZ, 0xc0, !PT ;  /* 0x0000ffff13137812 */ /* 0x000fe400078ec0ff */
[----:B------:R-:W-:Y:S02]  /*3a890*/  LOP3.LUT R11, R11, 0xffff, RZ, 0xc0, !PT ;  /* 0x0000ffff0b0b7812 */ /* 0x000fe400078ec0ff */
[----:B----4-:R-:W-:Y:S02]  /*3a8a0*/  SHF.R.U32.HI R9, RZ, 0x8, R9 ;  /* 0x00000008ff097819 */ /* 0x010fe40000011609 */
[----:B------:R-:W-:-:S02]  /*3a8b0*/  LOP3.LUT R23, R23, 0xffff, RZ, 0xc0, !PT ;  /* 0x0000ffff17177812 */ /* 0x000fc400078ec0ff */
[----:B------:R-:W-:Y:S02]  /*3a8c0*/  LOP3.LUT R3, R3, 0xffff, RZ, 0xc0, !PT ;  /* 0x0000ffff03037812 */ /* 0x000fe400078ec0ff */
[----:B------:R-:W-:Y:S02]  /*3a8d0*/  LOP3.LUT R8, R8, 0xffff, RZ, 0xc0, !PT ;  /* 0x0000ffff08087812 */ /* 0x000fe400078ec0ff */
[--C-:B------:R-:W-:Y:S02]  /*3a8e0*/  PRMT R19, R19, 0x3340, R1.reuse ;  /* 0x0000334013137816 */ /* 0x100fe40000000001 */
[----:B------:R-:W-:Y:S02]  /*3a8f0*/  PRMT R11, R11, 0x3340, R1 ;  /* 0x000033400b0b7816 */ /* 0x000fe40000000001 */
[----:B------:R-:W-:Y:S02]  /*3a900*/  LOP3.LUT R21, R21, 0xffff, RZ, 0xc0, !PT ;  /* 0x0000ffff15157812 */ /* 0x000fe400078ec0ff */
[----:B------:R-:W-:-:S02]  /*3a910*/  LOP3.LUT R9, R9, 0xffff, RZ, 0xc0, !PT ;  /* 0x0000ffff09097812 */ /* 0x000fc400078ec0ff */
[--C-:B------:R-:W-:Y:S02]  /*3a920*/  PRMT R23, R23, 0x3340, R1.reuse ;  /* 0x0000334017177816 */ /* 0x100fe40000000001 */
[--C-:B------:R-:W-:Y:S02]  /*3a930*/  PRMT R3, R3, 0x3340, R1.reuse ;  /* 0x0000334003037816 */ /* 0x100fe40000000001 */
[--C-:B------:R-:W-:Y:S02]  /*3a940*/  PRMT R8, R8, 0x3340, R1.reuse ;  /* 0x0000334008087816 */ /* 0x100fe40000000001 */
[--C-:B------:R-:W-:Y:S02]  /*3a950*/  PRMT R21, R21, 0x3340, R1.reuse ;  /* 0x0000334015157816 */ /* 0x100fe40000000001 */
[----:B------:R-:W-:Y:S02]  /*3a960*/  PRMT R9, R9, 0x3340, R1 ;  /* 0x0000334009097816 */ /* 0x000fe40000000001 */
[----:B---3--:R-:W-:-:S02]  /*3a970*/  PRMT R0, R0, 0x5410, R11 ;  /* 0x0000541000007816 */ /* 0x008fc4000000000b */
[----:B-----5:R-:W-:Y:S02]  /*3a980*/  PRMT R3, R24, 0x5410, R3 ;  /* 0x0000541018037816 */ /* 0x020fe40000000003 */
[----:B------:R-:W-:Y:S02]  /*3a990*/  PRMT R24, R29, 0x5410, R8 ;  /* 0x000054101d187816 */ /* 0x000fe40000000008 */
[----:B------:R-:W-:Y:S02]  /*3a9a0*/  PRMT R21, R25, 0x5410, R21 ;  /* 0x0000541019157816 */ /* 0x000fe40000000015 */
[----:B------:R-:W-:Y:S02]  /*3a9b0*/  PRMT R23, R22, 0x5410, R23 ;  /* 0x0000541016177816 */ /* 0x000fe40000000017 */
[----:B------:R-:W-:Y:S02]  /*3a9c0*/  PRMT R25, R28, 0x5410, R9 ;  /* 0x000054101c197816 */ /* 0x000fe40000000009 */
[----:B--2---:R-:W-:-:S02]  /*3a9d0*/  PRMT R20, R20, 0x5410, R19 ;  /* 0x0000541014147816 */ /* 0x004fc40000000013 */
[----:B------:R-:W2:Y:S04]  /*3a9e0*/  LDL.LU R19, [R1+0x140] ;  /* 0x0001400001137983 */ /* 0x000ea80000300800 */
[----:B------:R-:W3:Y:S04]  /*3a9f0*/  LDL.LU R11, [R1+0x22c] ;  /* 0x00022c00010b7983 */ /* 0x000ee80000300800 */
[----:B------:R-:W4:Y:S04]  /*3aa00*/  LDL.LU R22, [R1+0x19c] ;  /* 0x00019c0001167983 */ /* 0x000f280000300800 */
[----:B------:R-:W5:Y:S04]  /*3aa10*/  LDL.LU R8, [R1+0x168] ;  /* 0x0001680001087983 */ /* 0x000f680000300800 */
[----:B------:R-:W4:Y:S04]  /*3aa20*/  LDL.LU R29, [R1+0x128] ;  /* 0x00012800011d7983 */ /* 0x000f280000300800 */
[----:B------:R-:W5:Y:S04]  /*3aa30*/  LDL.LU R28, [R1+0x1078] ;  /* 0x00107800011c7983 */ /* 0x000f680000300800 */
[----:B------:R-:W5:Y:S01]  /*3aa40*/  LDL.LU R9, [R1+0x230] ;  /* 0x0002300001097983 */ /* 0x000f620000300800 */
[----:B------:R-:W-:-:S04]  /*3aa50*/  SHF.R.U32.HI R10, RZ, 0x8, R10 ;  /* 0x00000008ff0a7819 */ /* 0x000fc8000001160a */
[----:B------:R-:W-:Y:S02]  /*3aa60*/  LOP3.LUT R10, R10, 0xffff, RZ, 0xc0, !PT ;  /* 0x0000ffff0a0a7812 */ /* 0x000fe400078ec0ff */
[----:B------:R-:W-:Y:S02]  /*3aa70*/  LOP3.LUT R13, R13, 0xffff, RZ, 0xc0, !PT ;  /* 0x0000ffff0d0d7812 */ /* 0x000fe400078ec0ff */
[----:B------:R-:W-:-:S04]  /*3aa80*/  PRMT R10, R10, 0x3340, R1 ;  /* 0x000033400a0a7816 */ /* 0x000fc80000000001 */
[----:B------:R-:W-:Y:S02]  /*3aa90*/  PRMT R26, R26, 0x5410, R10 ;  /* 0x000054101a1a7816 */ /* 0x000fe4000000000a */
[----:B------:R-:W-:Y:S02]  /*3aaa0*/  PRMT R17, R17, 0x5210, R13 ;  /* 0x0000521011117816 */ /* 0x000fe4000000000d */
[----:B--2---:R-:W-:Y:S02]  /*3aab0*/  LOP3.LUT R19, R19, 0xffff, RZ, 0xc0, !PT ;  /* 0x0000ffff13137812 */ /* 0x004fe400078ec0ff */
[----:B---3--:R-:W-:-:S04]  /*3aac0*/  LOP3.LUT R11, R11, 0xffff, RZ, 0xc0, !PT ;  /* 0x0000ffff0b0b7812 */ /* 0x008fc800078ec0ff */
[--C-:B----4-:R-:W-:Y:S02]  /*3aad0*/  PRMT R10, R29, 0x4210, R11.reuse ;  /* 0x000042101d0a7816 */ /* 0x110fe4000000000b */
[----:B------:R-:W-:Y:S02]  /*3aae0*/  PRMT R11, R16, 0x5210, R11 ;  /* 0x00005210100b7816 */ /* 0x000fe4000000000b */
[----:B-----5:R-:W-:-:S04]  /*3aaf0*/  LOP3.LUT R9, R9, 0xffff, RZ, 0xc0, !PT ;  /* 0x0000ffff09097812 */ /* 0x020fc800078ec0ff */
[--C-:B------:R-:W-:Y:S02]  /*3ab00*/  PRMT R8, R8, 0x4210, R9.reuse ;  /* 0x0000421008087816 */ /* 0x100fe40000000009 */
[----:B------:R-:W-:Y:S02]  /*3ab10*/  PRMT R9, R18, 0x5210, R9 ;  /* 0x0000521012097816 */ /* 0x000fe40000000009 */
[----:B------:R-:W-:Y:S02]  /*3ab20*/  PRMT R18, R15, 0x4210, R19 ;  /* 0x000042100f127816 */ /* 0x000fe40000000013 */
[----:B------:R-:W-:Y:S02]  /*3ab30*/  PRMT R16, R14, 0x4210, R13 ;  /* 0x000042100e107816 */ /* 0x000fe4000000000d */
[----:B------:R-:W-:Y:S02]  /*3ab40*/  PRMT R19, R12, 0x5210, R19 ;  /* 0x000052100c137816 */ /* 0x000fe40000000013 */
[----:B------:R-:W2:Y:S01]  /*3ab50*/  LDS.128 R12, [R27+0x400] ;  /* 0x000400001b0c7984 */ /* 0x000ea20000000c00 */
[----:B------:R-:W-:Y:S06]  /*3ab60*/  BAR.SYNC.DEFER_BLOCKING 0x0 ;  /* 0x0000000000007b1d */ /* 0x000fec0000010000 */
[----:B------:R3:W-:Y:S04]  /*3ab70*/  STSM.16.M88.4 [R2], R8 ;  /* 0x0000000802007844 */ /* 0x0007e80000000200 */
[----:B------:R4:W-:Y:S04]  /*3ab80*/  STSM.16.M88.4 [R2+0x100], R16 ;  /* 0x0001001002007844 */ /* 0x0009e80000000200 */
[----:B--2---:R-:W-:Y:S04]  /*3ab90*/  STL [R1+0x1060], R13 ;  /* 0x0010600d01007387 */ /* 0x004fe80000100800 */
[----:B------:R-:W-:Y:S01]  /*3aba0*/  STL [R1+0x105c], R14 ;  /* 0x00105c0e01007387 */ /* 0x000fe20000100800 */
[----:B---3--:R-:W-:-:S03]  /*3abb0*/  PRMT R11, R4, 0x7773, RZ ;  /* 0x00007773040b7816 */ /* 0x008fc600000000ff */
[----:B------:R-:W-:Y:S04]  /*3abc0*/  STL [R1+0x1058], R15 ;  /* 0x0010580f01007387 */ /* 0x000fe80000100800 */
[----:B------:R-:W2:Y:S04]  /*3abd0*/  LDL.LU R8, [R1+0x16c] ;  /* 0x00016c0001087983 */ /* 0x000ea80000300800 */
[----:B------:R-:W3:Y:S04]  /*3abe0*/  LDL.LU R9, [R1+0x14c] ;  /* 0x00014c0001097983 */ /* 0x000ee80000300800 */
[----:B----4-:R-:W4:Y:S04]  /*3abf0*/  LDL.LU R19, [R1+0x1b0] ;  /* 0x0001b00001137983 */ /* 0x010f280000300800 */
[----:B------:R-:W5:Y:S04]  /*3ac00*/  LDL.LU R18, [R1+0x17c] ;  /* 0x00017c0001127983 */ /* 0x000f680000300800 */
[----:B------:R-:W3:Y:S04]  /*3ac10*/  LDL.LU R10, [R1+0x170] ;  /* 0x00017000010a7983 */ /* 0x000ee80000300800 */
[----:B------:R0:W-:Y:S04]  /*3ac20*/  STL [R1+0x60], R11 ;  /* 0x0000600b01007387 */ /* 0x0001e80000100800 */
[----:B0-----:R-:W3:Y:S01]  /*3ac30*/  LDL.LU R11, [R1+0x158] ;  /* 0x00015800010b7983 */ /* 0x001ee20000300800 */
[----:B------:R-:W-:-:S02]  /*3ac40*/  PRMT R14, R4, 0x7772, RZ ;  /* 0x00007772040e7816 */ /* 0x000fc400000000ff */
[----:B------:R-:W-:Y:S02]  /*3ac50*/  PRMT R13, R4, 0x7771, RZ ;  /* 0x00007771040d7816 */ /* 0x000fe400000000ff */
[----:B------:R-:W-:Y:S01]  /*3ac60*/  LOP3.LUT R17, R22, 0xffff, RZ, 0xc0, !PT ;  /* 0x0000ffff16117812 */ /* 0x000fe200078ec0ff */
[----:B------:R0:W-:Y:S04]  /*3ac70*/  STL [R1+0x44], R14 ;  /* 0x0000440e01007387 */ /* 0x0001e80000100800 */
[----:B------:R-:W3:Y:S04]  /*3ac80*/  LDL.LU R22, [R1+0x154] ;  /* 0x0001540001167983 */ /* 0x000ee80000300800 */
[----:B------:R1:W-:Y:S01]  /*3ac90*/  STL [R1+0x20], R13 ;  /* 0x0000200d01007387 */ /* 0x0003e20000100800 */
[----:B0-----:R-:W-:-:S02]  /*3aca0*/  PRMT R14, R5, 0x7772, RZ ;  /* 0x00007772050e7816 */ /* 0x001fc400000000ff */
[----:B------:R-:W-:Y:S02]  /*3acb0*/  PRMT R29, R4, 0x7770, RZ ;  /* 0x00007770041d7816 */ /* 0x000fe400000000ff */
[C---:B-1----:R-:W-:Y:S02]  /*3acc0*/  PRMT R13, R5.reuse, 0x7773, RZ ;  /* 0x00007773050d7816 */ /* 0x042fe400000000ff */
[----:B------:R-:W-:-:S03]  /*3acd0*/  PRMT R4, R5, 0x7771, RZ ;  /* 0x0000777105047816 */ /* 0x000fc600000000ff */
[----:B------:R0:W-:Y:S04]  /*3ace0*/  STL [R1+0x6c], R13 ;  /* 0x00006c0d01007387 */ /* 0x0001e80000100800 */
[----:B------:R1:W-:Y:S04]  /*3acf0*/  STL [R1+0x40], R14 ;  /* 0x0000400e01007387 */ /* 0x0003e80000100800 */
[----:B------:R1:W-:Y:S01]  /*3ad00*/  STL [R1+0x24], R4 ;  /* 0x0000240401007387 */ /* 0x0003e20000100800 */
[----:B0-----:R-:W-:Y:S02]  /*3ad10*/  PRMT R13, R5, 0x7770, RZ ;  /* 0x00007770050d7816 */ /* 0x001fe400000000ff */
[----:B------:R-:W-:-:S02]  /*3ad20*/  PRMT R5, R6, 0x7772, RZ ;  /* 0x0000777206057816 */ /* 0x000fc400000000ff */
[C---:B-1----:R-:W-:Y:S02]  /*3ad30*/  PRMT R14, R6.reuse, 0x7773, RZ ;  /* 0x00007773060e7816 */ /* 0x042fe400000000ff */
[----:B------:R-:W-:-:S03]  /*3ad40*/  PRMT R4, R6, 0x7771, RZ ;  /* 0x0000777106047816 */ /* 0x000fc600000000ff */
[----:B------:R0:W-:Y:S01]  /*3ad50*/  STL [R1+0x68], R14 ;  /* 0x0000680e01007387 */ /* 0x0001e20000100800 */
[----:B------:R-:W-:-:S03]  /*3ad60*/  PRMT R15, R7, 0x7770, RZ ;  /* 0x00007770070f7816 */ /* 0x000fc600000000ff */
[----:B------:R1:W-:Y:S01]  /*3ad70*/  STL [R1+0x4c], R5 ;  /* 0x00004c0501007387 */ /* 0x0003e20000100800 */
[----:B0-----:R-:W-:Y:S02]  /*3ad80*/  PRMT R14, R6, 0x7770, RZ ;  /* 0x00007770060e7816 */ /* 0x001fe400000000ff */
[C---:B------:R-:W-:Y:S01]  /*3ad90*/  PRMT R6, R7.reuse, 0x7773, RZ ;  /* 0x0000777307067816 */ /* 0x040fe200000000ff */
[----:B------:R0:W-:Y:S01]  /*3ada0*/  STL [R1+0x2c], R4 ;  /* 0x00002c0401007387 */ /* 0x0001e20000100800 */
[----:B-1----:R-:W-:-:S03]  /*3adb0*/  PRMT R5, R7, 0x7772, RZ ;  /* 0x0000777207057816 */ /* 0x002fc600000000ff */
[----:B------:R-:W-:Y:S01]  /*3adc0*/  STL [R1+0x70], R6 ;  /* 0x0000700601007387 */ /* 0x000fe20000100800 */
[----:B0-----:R-:W-:-:S03]  /*3add0*/  PRMT R4, R7, 0x7771, RZ ;  /* 0x0000777107047816 */ /* 0x001fc600000000ff */
[----:B------:R-:W-:Y:S04]  /*3ade0*/  STL [R1+0x54], R5 ;  /* 0x0000540501007387 */ /* 0x000fe80000100800 */
[----:B------:R-:W-:Y:S04]  /*3adf0*/  STL.64 [R1+0x1070], R14 ;  /* 0x0010700e01007387 */ /* 0x000fe80000100a00 */
[----:B------:R-:W-:Y:S04]  /*3ae00*/  STL [R1+0x28], R4 ;  /* 0x0000280401007387 */ /* 0x000fe80000100800 */
[----:B------:R0:W-:Y:S04]  /*3ae10*/  STL.64 [R1+0x1068], R12 ;  /* 0x0010680c01007387 */ /* 0x0001e80000100a00 */
[----:B0-----:R-:W3:Y:S04]  /*3ae20*/  LDL.LU R12, [R1+0x1bc] ;  /* 0x0001bc00010c7983 */ /* 0x001ee80000300800 */
[----:B------:R-:W3:Y:S04]  /*3ae30*/  LDL.LU R13, [R1+0x1b4] ;  /* 0x0001b400010d7983 */ /* 0x000ee80000300800 */
[----:B------:R-:W3:Y:S04]  /*3ae40*/  LDL.LU R14, [R1+0x174] ;  /* 0x00017400010e7983 */ /* 0x000ee80000300800 */
[----:B------:R-:W3:Y:S01]  /*3ae50*/  LDL.LU R15, [R1+0x144] ;  /* 0x00014400010f7983 */ /* 0x000ee20000300800 */
[----:B--2---:R-:W-:-:S02]  /*3ae60*/  LOP3.LUT R4, R8, 0xffff, RZ, 0xc0, !PT ;  /* 0x0000ffff08047812 */ /* 0x004fc400078ec0ff */
[----:B----4-:R-:W-:Y:S02]  /*3ae70*/  LOP3.LUT R19, R19, 0xffff, RZ, 0xc0, !PT ;  /* 0x0000ffff13137812 */ /* 0x010fe400078ec0ff */
[----:B-----5:R-:W-:Y:S02]  /*3ae80*/  PRMT R16, R18, 0x4210, R17 ;  /* 0x0000421012107816 */ /* 0x020fe40000000011 */
[----:B---3--:R-:W-:Y:S02]  /*3ae90*/  PRMT R18, R9, 0x4210, R19 ;  /* 0x0000421009127816 */ /* 0x008fe40000000013 */
[----:B------:R-:W-:Y:S02]  /*3aea0*/  PRMT R17, R20, 0x5210, R17 ;  /* 0x0000521014117816 */ /* 0x000fe40000000011 */
[----:B------:R-:W-:Y:S01]  /*3aeb0*/  PRMT R19, R0, 0x5210, R19 ;  /* 0x0000521000137816 */ /* 0x000fe20000000013 */
[----:B------:R-:W-:Y:S01]  /*3aec0*/  BAR.SYNC.DEFER_BLOCKING 0x0 ;  /* 0x0000000000007b1d */ /* 0x000fe20000010000 */
[----:B------:R-:W-:-:S02]  /*3aed0*/  LOP3.LUT R0, R10, 0xffff, RZ, 0xc0, !PT ;  /* 0x0000ffff0a007812 */ /* 0x000fc400078ec0ff */
[--C-:B------:R-:W-:Y:S02]  /*3aee0*/  PRMT R21, R21, 0x5210, R4.reuse ;  /* 0x0000521015157816 */ /* 0x100fe40000000004 */
[----:B------:R-:W-:Y:S02]  /*3aef0*/  PRMT R20, R11, 0x4210, R4 ;  /* 0x000042100b147816 */ /* 0x000fe40000000004 */
[----:B------:R-:W0:Y:S04]  /*3af00*/  LDS.128 R8, [R27] ;  /* 0x000000001b087984 */ /* 0x000e280000000c00 */
[----:B------:R-:W1:Y:S01]  /*3af10*/  LDS.128 R4, [R27+0x400] ;  /* 0x000400001b047984 */ /* 0x000e620000000c00 */
[----:B------:R-:W-:Y:S06]  /*3af20*/  BAR.SYNC.DEFER_BLOCKING 0x0 ;  /* 0x0000000000007b1d */ /* 0x000fec0000010000 */
[----:B------:R-:W-:Y:S04]  /*3af30*/  STSM.16.M88.4 [R2], R16 ;  /* 0x0000001002007844 */ /* 0x000fe80000000200 */
[----:B0-----:R0:W-:Y:S04]  /*3af40*/  STL [R1+0x1050], R8 ;  /* 0x0010500801007387 */ /* 0x0011e80000100800 */
[----:B0-----:R-:W2:Y:S04]  /*3af50*/  LDL.LU R8, [R1+0x15c] ;  /* 0x00015c0001087983 */ /* 0x001ea80000300800 */
[----:B------:R0:W-:Y:S04]  /*3af60*/  STL [R1+0x104c], R9 ;  /* 0x00104c0901007387 */ /* 0x0001e80000100800 */
[----:B0-----:R-:W3:Y:S04]  /*3af70*/  LDL.LU R9, [R1+0x160] ;  /* 0x0001600001097983 */ /* 0x001ee80000300800 */
[----:B------:R-:W-:Y:S04]  /*3af80*/  STL [R1+0x1048], R10 ;  /* 0x0010480a01007387 */ /* 0x000fe80000100800 */
[----:B------:R-:W-:Y:S04]  /*3af90*/  STL [R1+0x1044], R11 ;  /* 0x0010440b01007387 */ /* 0x000fe80000100800 */
[----:B-1----:R0:W-:Y:S04]  /*3afa0*/  STL [R1+0x1054], R7 ;  /* 0x0010540701007387 */ /* 0x0021e80000100800 */
[----:B0-----:R-:W4:Y:S04]  /*3afb0*/  LDL.LU R7, [R1+0x1040] ;  /* 0x0010400001077983 */ /* 0x001f280000300800 */
[----:B------:R-:W5:Y:S04]  /*3afc0*/  LDL.LU R18, [R1+0x178] ;  /* 0x0001780001127983 */ /* 0x000f680000300800 */
[----:B------:R-:W2:Y:S01]  /*3afd0*/  LDL.LU R19, [R1+0x164] ;  /* 0x0001640001137983 */ /* 0x000ea20000300800 */
[----:B------:R-:W-:-:S02]  /*3afe0*/  PRMT R22, R22, 0x4210, R0 ;  /* 0x0000421016167816 */ /* 0x000fc40000000000 */
[----:B------:R-:W-:Y:S01]  /*3aff0*/  PRMT R23, R23, 0x5210, R0 ;  /* 0x0000521017177816 */ /* 0x000fe20000000000 */
[----:B------:R-:W4:Y:S04]  /*3b000*/  LDL.LU R11, [R1+0x30] ;  /* 0x00003000010b7983 */ /* 0x000f280000300800 */
[----:B------:R-:W-:Y:S01]  /*3b010*/  STSM.16.M88.4 [R2+0x100], R20 ;  /* 0x0001001402007844 */ /* 0x000fe20000000200 */
[----:B------:R-:W-:Y:S01]  /*3b020*/  BAR.SYNC.DEFER_BLOCKING 0x0 ;  /* 0x0000000000007b1d */ /* 0x000fe20000010000 */
[----:B------:R-:W-:Y:S02]  /*3b030*/  LOP3.LUT R16, R12, 0xffff, RZ, 0xc0, !PT ;  /* 0x0000ffff0c107812 */ /* 0x000fe400078ec0ff */
[----:B------:R-:W-:Y:S02]  /*3b040*/  LOP3.LUT R0, R13, 0xffff, RZ, 0xc0, !PT ;  /* 0x0000ffff0d007812 */ /* 0x000fe400078ec0ff */
[----:B------:R-:W-:-:S02]  /*3b050*/  PRMT R12, R14, 0x4210, R16 ;  /* 0x000042100e0c7816 */ /* 0x000fc40000000010 */
[----:B------:R-:W-:Y:S01]  /*3b060*/  PRMT R13, R3, 0x5210, R16 ;  /* 0x00005210030d7816 */ /* 0x000fe20000000010 */
[----:B------:R-:W4:Y:S01]  /*3b070*/  LDL.LU R10, [R1+0x34] ;  /* 0x00003400010a7983 */ /* 0x000f220000300800 */
[--C-:B------:R-:W-:Y:S02]  /*3b080*/  PRMT R14, R15, 0x4210, R0.reuse ;  /* 0x000042100f0e7816 */ /* 0x100fe40000000000 */
[----:B------:R-:W-:Y:S01]  /*3b090*/  PRMT R15, R24, 0x5210, R0 ;  /* 0x00005210180f7816 */ /* 0x000fe20000000000 */
[----:B------:R-:W0:Y:S01]  /*3b0a0*/  LDS.128 R20, [R27] ;  /* 0x000000001b147984 */ /* 0x000e220000000c00 */
[----:B-----5:R-:W-:Y:S02]  /*3b0b0*/  LOP3.LUT R17, R18, 0xffff, RZ, 0xc0, !PT ;  /* 0x0000ffff12117812 */ /* 0x020fe400078ec0ff */
[----:B--2---:R-:W-:Y:S02]  /*3b0c0*/  LOP3.LUT R19, R19, 0xffff, RZ, 0xc0, !PT ;  /* 0x0000ffff13137812 */ /* 0x004fe400078ec0ff */
[----:B---3--:R-:W-:-:S02]  /*3b0d0*/  PRMT R16, R9, 0x4210, R17 ;  /* 0x0000421009107816 */ /* 0x008fc40000000011 */
[----:B------:R-:W-:Y:S02]  /*3b0e0*/  PRMT R18, R8, 0x4210, R19 ;  /* 0x0000421008127816 */ /* 0x000fe40000000013 */
[----:B------:R-:W-:Y:S01]  /*3b0f0*/  PRMT R17, R25, 0x5210, R17 ;  /* 0x0000521019117816 */ /* 0x000fe20000000011 */
[----:B----4-:R-:W-:Y:S01]  /*3b100*/  IMAD R3, R7, UR5, RZ ;  /* 0x0000000507037c24 */ /* 0x010fe2000f8e02ff */
[----:B------:R-:W-:Y:S01]  /*3b110*/  PRMT R19, R26, 0x5210, R19 ;  /* 0x000052101a137816 */ /* 0x000fe20000000013 */
[----:B------:R-:W2:Y:S01]  /*3b120*/  LDL.LU R8, [R1+0x38] ;  /* 0x0000380001087983 */ /* 0x000ea20000300800 */
[C---:B------:R-:W-:Y:S01]  /*3b130*/  ISETP.LT.AND P5, PT, R28.reuse, UR25, !P0 ;  /* 0x000000191c007c0c */ /* 0x040fe2000c7a1270 */
[----:B------:R-:W1:Y:S02]  /*3b140*/  LDCU UR5, c[0x0][0x3b8] ;  /* 0x00007700ff0577ac */ /* 0x000e640008000800 */
[----:B------:R-:W3:Y:S04]  /*3b150*/  LDS.128 R24, [R27+0x400] ;  /* 0x000400001b187984 */ /* 0x000ee80000000c00 */
[----:B------:R-:W4:Y:S01]  /*3b160*/  LDL.LU R7, [R1+0x3c] ;  /* 0x00003c0001077983 */ /* 0x000f220000300800 */
[----:B------:R-:W-:Y:S01]  /*3b170*/  BAR.SYNC.DEFER_BLOCKING 0x0 ;  /* 0x0000000000007b1d */ /* 0x000fe20000010000 */
[----:B------:R-:W-:Y:S01]  /*3b180*/  IADD3 R0, P3, PT, R3, UR6, RZ ;  /* 0x0000000603007c10 */ /* 0x000fe2000ff7e0ff */
[----:B------:R-:W-:Y:S01]  /*3b190*/  IMAD R28, R28, UR8, RZ ;  /* 0x000000081c1c7c24 */ /* 0x000fe2000f8e02ff */
[----:B------:R-:W-:-:S03]  /*3b1a0*/  ISETP.LT.AND P4, PT, R11, UR26, !P0 ;  /* 0x0000001a0b007c0c */ /* 0x000fc6000c781270 */
[----:B------:R-:W5:Y:S01]  /*3b1b0*/  LDCU UR25, c[0x0][0x39c] ;  /* 0x00007380ff1977ac */ /* 0x000f620008000800 */
[----:B------:R-:W0:Y:S01]  /*3b1c0*/  LDCU UR6, c[0x0][0x3b8] ;  /* 0x00007700ff0677ac */ /* 0x000e220008000800 */
[----:B------:R-:W0:Y:S01]  /*3b1d0*/  LDCU UR26, c[0x0][0x39c] ;  /* 0x00007380ff1a77ac */ /* 0x000e220008000800 */
[----:B------:R-:W0:Y:S01]  /*3b1e0*/  LDCU UR8, c[0x0][0x3b8] ;  /* 0x00007700ff0877ac */ /* 0x000e220008000800 */
[----:B------:R1:W-:Y:S04]  /*3b1f0*/  STSM.16.M88.4 [R2], R12 ;  /* 0x0000000c02007844 */ /* 0x0003e80000000200 */
[----:B-1----:R-:W3:Y:S04]  /*3b200*/  LDL.LU.64 R14, [R1+0x1070] ;  /* 0x00107000010e7983 */ /* 0x002ee80000300a00 */
[----:B------:R-:W3:Y:S04]  /*3b210*/  LDL.LU.64 R12, [R1+0x1068] ;  /* 0x00106800010c7983 */ /* 0x000ee80000300a00 */
[----:B------:R-:W4:Y:S04]  /*3b220*/  LDL.LU R9, [R1+0x48] ;  /* 0x0000480001097983 */ /* 0x000f280000300800 */
[----:B------:R1:W-:Y:S02]  /*3b230*/  STSM.16.M88.4 [R2+0x100], R16 ;  /* 0x0001001002007844 */ /* 0x0003e40000000200 */
[----:B-1----:R-:W-:Y:S01]  /*3b240*/  IMAD R17, R11, UR9, RZ ;  /* 0x000000090b117c24 */ /* 0x002fe2000f8e02ff */
[----:B------:R-:W-:Y:S01]  /*3b250*/  LEA.HI.X.SX32 R2, R3, UR7, 0x1, P3 ;  /* 0x0000000703027c11 */ /* 0x000fe200098f0eff */
[----:B------:R-:W-:Y:S01]  /*3b260*/  IMAD R3, R10, UR13, RZ ;  /* 0x0000000d0a037c24 */ /* 0x000fe2000f8e02ff */
[----:B------:R-:W-:Y:S01]  /*3b270*/  BAR.SYNC.DEFER_BLOCKING 0x0 ;  /* 0x0000000000007b1d */ /* 0x000fe20000010000 */
[----:B------:R-:W-:-:S02]  /*3b280*/  IADD3 R18, P3, PT, R28, R0, RZ ;  /* 0x000000001c127210 */ /* 0x000fc40007f7e0ff */
[C---:B------:R-:W-:Y:S02]  /*3b290*/  IADD3 R16, P6, PT, R17.reuse, R0, RZ ;  /* 0x0000000011107210 */ /* 0x040fe40007fde0ff */
[-C--:B------:R-:W-:Y:S01]  /*3b2a0*/  LEA.HI.X.SX32 R19, R28, R2.reuse, 0x1, P3 ;  /* 0x000000021c137211 */ /* 0x080fe200018f0eff */
[----:B------:R-:W1:Y:S01]  /*3b2b0*/  LDCU UR7, c[0x0][0x3b8] ;  /* 0x00007700ff0777ac */ /* 0x000e620008000800 */
[----:B------:R-:W-:Y:S01]  /*3b2c0*/  ISETP.LT.AND P3, PT, R10, UR27, !P0 ;  /* 0x0000001b0a007c0c */ /* 0x000fe2000c761270 */
[----:B------:R-:W5:Y:S01]  /*3b2d0*/  LDL.LU R11, [R1+0x50] ;  /* 0x00005000010b7983 */ /* 0x000f620000300800 */
[----:B------:R-:W-:Y:S01]  /*3b2e0*/  LEA.HI.X.SX32 R17, R17, R2, 0x1, P6 ;  /* 0x0000000211117211 */ /* 0x000fe200030f0eff */
[----:B------:R-:W0:Y:S02]  /*3b2f0*/  LDCU UR27, c[0x0][0x39c] ;  /* 0x00007380ff1b77ac */ /* 0x000e240008000800 */
[----:B------:R-:W5:Y:S01]  /*3b300*/  LDL.LU R10, [R1+0x58] ;  /* 0x00005800010a7983 */ /* 0x000f620000300800 */
[----:B------:R-:W0:Y:S01]  /*3b310*/  LDCU UR9, c[0x0][0x3b8] ;  /* 0x00007700ff0977ac */ /* 0x000e220008000800 */
[----:B------:R-:W0:Y:S02]  /*3b320*/  LDCU UR13, c[0x0][0x3b8] ;  /* 0x00007700ff0d77ac */ /* 0x000e240008000800 */
[----:B------:R1:W-:Y:S02]  /*3b330*/  @P5 STG.E.U8 desc[UR10][R18.64], R29 ;  /* 0x0000001d12005986 */ /* 0x0003e4000c10110a */
[----:B-1----:R-:W-:-:S04]  /*3b340*/  IADD3 R18, P5, PT, R3, R0, RZ ;  /* 0x0000000003127210 */ /* 0x002fc80007fbe0ff */
[----:B------:R-:W-:Y:S01]  /*3b350*/  LEA.HI.X.SX32 R19, R3, R2, 0x1, P5 ;  /* 0x0000000203137211 */ /* 0x000fe200028f0eff */
[C---:B--2---:R-:W-:Y:S01]  /*3b360*/  IMAD R3, R8.reuse, UR14, RZ ;  /* 0x0000000e08037c24 */ /* 0x044fe2000f8e02ff */
[----:B------:R-:W-:Y:S01]  /*3b370*/  ISETP.LT.AND P6, PT, R8, UR28, !P0 ;  /* 0x0000001c08007c0c */ /* 0x000fe2000c7c1270 */
[----:B------:R-:W1:Y:S01]  /*3b380*/  LDCU UR28, c[0x0][0x39c] ;  /* 0x00007380ff1c77ac */ /* 0x000e620008000800 */
[----:B------:R-:W2:Y:S01]  /*3b390*/  LDCU UR14, c[0x0][0x3b8] ;  /* 0x00007700ff0e77ac */ /* 0x000ea20008000800 */
[----:B---3--:R3:W-:Y:S04]  /*3b3a0*/  @P4 STG.E.U8 desc[UR10][R16.64], R13 ;  /* 0x0000000d10004986 */ /* 0x0087e8000c10110a */
[----:B------:R0:W-:Y:S04]  /*3b3b0*/  @P3 STG.E.U8 desc[UR10][R18.64], R14 ;  /* 0x0000000e12003986 */ /* 0x0001e8000c10110a */
[----:B---3--:R-:W3:Y:S01]  /*3b3c0*/  LDL.LU R13, [R1+0x1060] ;  /* 0x00106000010d7983 */ /* 0x008ee20000300800 */
[----:B0-----:R-:W-:-:S03]  /*3b3d0*/  IADD3 R18, P3, PT, R3, R0, RZ ;  /* 0x0000000003127210 */ /* 0x001fc60007f7e0ff */
[----:B------:R-:W2:Y:S01]  /*3b3e0*/  LDL.LU R14, [R1+0x105c] ;  /* 0x00105c00010e7983 */ /* 0x000ea20000300800 */
[----:B------:R-:W-:-:S03]  /*3b3f0*/  LEA.HI.X.SX32 R19, R3, R2, 0x1, P3 ;  /* 0x0000000203137211 */ /* 0x000fc600018f0eff */
[----:B------:R-:W2:Y:S04]  /*3b400*/  LDL.LU R8, [R1+0x5c] ;  /* 0x00005c0001087983 */ /* 0x000ea80000300800 */
[----:B------:R0:W-:Y:S01]  /*3b410*/  @P6 STG.E.U8 desc[UR10][R18.64], R15 ;  /* 0x0000000f12006986 */ /* 0x0001e2000c10110a */
[C---:B----4-:R-:W-:Y:S01]  /*3b420*/  ISETP.LT.AND P3, PT, R9.reuse, UR30, !P0 ;  /* 0x0000001e09007c0c */ /* 0x050fe2000c761270 */
[----:B------:R-:W-:Y:S01]  /*3b430*/  IMAD R3, R9, UR16, RZ ;  /* 0x0000001009037c24 */ /* 0x000fe2000f8e02ff */
[C---:B------:R-:W-:Y:S01]  /*3b440*/  ISETP.LT.AND P4, PT, R7.reuse, UR29, !P0 ;  /* 0x0000001d07007c0c */ /* 0x040fe2000c781270 */
[----:B------:R-:W-:Y:S01]  /*3b450*/  IMAD R17, R7, UR15, RZ ;  /* 0x0000000f07117c24 */ /* 0x000fe2000f8e02ff */
[----:B------:R-:W-:Y:S01]  /*3b460*/  PRMT R29, R12, 0x7770, RZ ;  /* 0x000077700c1d7816 */ /* 0x000fe200000000ff */
[----:B------:R-:W4:Y:S01]  /*3b470*/  LDCU UR15, c[0x0][0x3b8] ;  /* 0x00007700ff0f77ac */ /* 0x000f220008000800 */
[----:B0-----:R-:W4:Y:S01]  /*3b480*/  LDL.LU R15, [R1+0x1058] ;  /* 0x00105800010f7983 */ /* 0x001f220000300800 */
[----:B-----5:R-:W-:Y:S01]  /*3b490*/  IMAD R28, R11, UR17, RZ ;  /* 0x000000110b1c7c24 */ /* 0x020fe2000f8e02ff */
[-C--:B------:R-:W-:Y:S01]  /*3b4a0*/  IADD3 R16, P5, PT, R17, R0.reuse, RZ ;  /* 0x0000000011107210 */ /* 0x080fe20007fbe0ff */
[----:B------:R-:W0:Y:S01]  /*3b4b0*/  LDCU UR17, c[0x0][0x39c] ;  /* 0x00007380ff1177ac */ /* 0x000e220008000800 */
[----:B------:R-:W5:Y:S01]  /*3b4c0*/  LDL.LU R9, [R1+0x64] ;  /* 0x0000640001097983 */ /* 0x000f620000300800 */
[----:B------:R-:W-:-:S02]  /*3b4d0*/  IADD3 R18, P6, PT, R3, R0, RZ ;  /* 0x0000000003127210 */ /* 0x000fc40007fde0ff */
[-C--:B------:R-:W-:Y:S01]  /*3b4e0*/  LEA.HI.X.SX32 R17, R17, R2.reuse, 0x1, P5 ;  /* 0x0000000211117211 */ /* 0x080fe200028f0eff */
[----:B------:R-:W0:Y:S01]  /*3b4f0*/  LDCU UR16, c[0x0][0x3b8] ;  /* 0x00007700ff1077ac */ /* 0x000e220008000800 */
[----:B------:R-:W-:Y:S02]  /*3b500*/  LEA.HI.X.SX32 R19, R3, R2, 0x1, P6 ;  /* 0x0000000203137211 */ /* 0x000fe400030f0eff */
[----:B------:R-:W-:Y:S01]  /*3b510*/  ISETP.LT.AND P5, PT, R11, UR31, !P0 ;  /* 0x0000001f0b007c0c */ /* 0x000fe2000c7a1270 */
[----:B------:R1:W-:Y:S01]  /*3b520*/  @P4 STG.E.U8 desc[UR10][R16.64], R29 ;  /* 0x0000001d10004986 */ /* 0x0003e2000c10110a */
[----:B------:R-:W-:-:S03]  /*3b530*/  ISETP.LT.AND P4, PT, R10, UR32, !P0 ;  /* 0x000000200a007c0c */ /* 0x000fc6000c781270 */
[----:B------:R-:W4:Y:S01]  /*3b540*/  LDL.LU R11, [R1+0x74] ;  /* 0x00007400010b7983 */ /* 0x000f220000300800 */
[----:B-1----:R-:W-:Y:S01]  /*3b550*/  IMAD R17, R10, UR4, RZ ;  /* 0x000000040a117c24 */ /* 0x002fe2000f8e02ff */
[----:B------:R-:W1:Y:S02]  /*3b560*/  LDCU UR4, c[0x0][0x3b8] ;  /* 0x00007700ff0477ac */ /* 0x000e640008000800 */
[----:B------:R-:W4:Y:S02]  /*3b570*/  LDL.LU R10, [R1+0x24] ;  /* 0x00002400010a7983 */ /* 0x000f240000300800 */
[----:B------:R-:W-:-:S04]  /*3b580*/  IADD3 R16, P6, PT, R17, R0, RZ ;  /* 0x0000000011107210 */ /* 0x000fc80007fde0ff */
[----:B------:R-:W-:Y:S02]  /*3b590*/  LEA.HI.X.SX32 R17, R17, R2, 0x1, P6 ;  /* 0x0000000211117211 */ /* 0x000fe400030f0eff */
[----:B---3--:R-:W-:-:S05]  /*3b5a0*/  PRMT R3, R13, 0x7770, RZ ;  /* 0x000077700d037816 */ /* 0x008fca00000000ff */
[----:B------:R3:W-:Y:S02]  /*3b5b0*/  @P3 STG.E.U8 desc[UR10][R18.64], R3 ;  /* 0x0000000312003986 */ /* 0x0007e4000c10110a */
[----:B---3--:R-:W-:Y:S01]  /*3b5c0*/  IADD3 R18, P3, PT, R28, R0, RZ ;  /* 0x000000001c127210 */ /* 0x008fe20007f7e0ff */
[----:B--2---:R-:W-:Y:S01]  /*3b5d0*/  IMAD R3, R8, UR18, RZ ;  /* 0x0000001208037c24 */ /* 0x004fe2000f8e02ff */
[----:B------:R-:W2:Y:S02]  /*3b5e0*/  LDCU UR18, c[0x0][0x39c] ;  /* 0x00007380ff1277ac */ /* 0x000ea40008000800 */
[----:B------:R-:W-:Y:S02]  /*3b5f0*/  LEA.HI.X.SX32 R19, R28, R2, 0x1, P3 ;  /* 0x000000021c137211 */ /* 0x000fe400018f0eff */
[----:B------:R-:W-:Y:S02]  /*3b600*/  PRMT R28, R14, 0x7770, RZ ;  /* 0x000077700e1c7816 */ /* 0x000fe400000000ff */
[----:B------:R-:W-:-:S02]  /*3b610*/  ISETP.LT.AND P3, PT, R8, UR33, !P0 ;  /* 0x0000002108007c0c */ /* 0x000fc4000c761270 */
[----:B------:R-:W3:Y:S04]  /*3b620*/  LDL.LU R8, [R1+0x2c] ;  /* 0x00002c0001087983 */ /* 0x000ee80000300800 */
[----:B------:R0:W-:Y:S01]  /*3b630*/  @P5 STG.E.U8 desc[UR10][R18.64], R28 ;  /* 0x0000001c12005986 */ /* 0x0001e2000c10110a */
[----:B-----5:R-:W-:-:S03]  /*3b640*/  ISETP.LT.AND P6, PT, R9, UR34, !P0 ;  /* 0x0000002209007c0c */ /* 0x020fc6000c7c1270 */
[----:B------:R-:W5:Y:S04]  /*3b650*/  LDL.LU R29, [R1+0x28] ;  /* 0x00002800011d7983 */ /* 0x000f680000300800 */
[----:B------:R-:W2:Y:S01]  /*3b660*/  LDL.LU R7, [R1+0x80] ;  /* 0x0000800001077983 */ /* 0x000ea20000300800 */
[----:B0-----:R-:W-:Y:S02]  /*3b670*/  IADD3 R18, P5, PT, R3, R0, RZ ;  /* 0x0000000003127210 */ /* 0x001fe40007fbe0ff */
[----:B----4-:R-:W-:Y:S02]  /*3b680*/  PRMT R28, R15, 0x7770, RZ ;  /* 0x000077700f1c7816 */ /* 0x010fe400000000ff */
[----:B------:R-:W-:Y:S01]  /*3b690*/  LEA.HI.X.SX32 R19, R3, R2, 0x1, P5 ;  /* 0x0000000203137211 */ /* 0x000fe200028f0eff */
[----:B------:R-:W-:Y:S01]  /*3b6a0*/  IMAD R3, R9, UR19, RZ ;  /* 0x0000001309037c24 */ /* 0x000fe2000f8e02ff */
[----:B------:R-:W0:Y:S01]  /*3b6b0*/  LDCU UR19, c[0x0][0x39c] ;  /* 0x00007380ff1377ac */ /* 0x000e220008000800 */
[----:B------:R-:W4:Y:S04]  /*3b6c0*/  LDL.LU R9, [R1+0x84] ;  /* 0x0000840001097983 */ /* 0x000f280000300800 */
[----:B------:R1:W-:Y:S04]  /*3b6d0*/  @P4 STG.E.U8 desc[UR10][R16.64], R28 ;  /* 0x0000001c10004986 */ /* 0x0003e8000c10110a */
[----:B-1----:R-:W2:Y:S04]  /*3b6e0*/  LDL.LU R17, [R1+0x20] ;  /* 0x0000200001117983 */ /* 0x002ea80000300800 */
[----:B------:R-:W3:Y:S04]  /*3b6f0*/  LDL.LU R28, [R1+0x7c] ;  /* 0x00007c00011c7983 */ /* 0x000ee80000300800 */
[----:B--2---:R1:W-:Y:S04]  /*3b700*/  @P3 STG.E.U8 desc[UR10][R18.64], R17 ;  /* 0x0000001112003986 */ /* 0x0043e8000c10110a */
[----:B-1----:R-:W2:Y:S01]  /*3b710*/  LDL.LU R18, [R1+0x78] ;  /* 0x0000780001127983 */ /* 0x002ea20000300800 */
[----:B------:R-:W-:Y:S01]  /*3b720*/  IADD3 R16, P3, PT, R3, R0, RZ ;  /* 0x0000000003107210 */ /* 0x000fe20007f7e0ff */
[C---:B------:R-:W-:Y:S01]  /*3b730*/  IMAD R19, R11.reuse, UR20, RZ ;  /* 0x000000140b137c24 */ /* 0x040fe2000f8e02ff */
[----:B------:R-:W-:Y:S01]  /*3b740*/  ISETP.LT.AND P4, PT, R11, UR35, !P0 ;  /* 0x000000230b007c0c */ /* 0x000fe2000c781270 */
[----:B------:R-:W1:Y:S01]  /*3b750*/  LDCU UR20, c[0x0][0x39c] ;  /* 0x00007380ff1477ac */ /* 0x000e620008000800 */
[----:B------:R-:W-:Y:S01]  /*3b760*/  LEA.HI.X.SX32 R17, R3, R2, 0x1, P3 ;  /* 0x0000000203117211 */ /* 0x000fe200018f0eff */
[----:B------:R-:W3:Y:S04]  /*3b770*/  LDL.LU R11, [R1+0x88] ;  /* 0x00008800010b7983 */ /* 0x000ee80000300800 */
[----:B------:R0:W-:Y:S04]  /*3b780*/  @P6 STG.E.U8 desc[UR10][R16.64], R10 ;  /* 0x0000000a10006986 */ /* 0x0001e8000c10110a */
[----:B0-----:R-:W4:Y:S01]  /*3b790*/  LDL.LU R10, [R1+0x8c] ;  /* 0x00008c00010a7983 */ /* 0x001f220000300800 */
[C---:B--2---:R-:W-:Y:S01]  /*3b7a0*/  ISETP.LT.AND P3, PT, R18.reuse, UR36, !P0 ;  /* 0x0000002412007c0c */ /* 0x044fe2000c761270 */
[----:B------:R-:W-:Y:S01]  /*3b7b0*/  IMAD R3, R18, UR21, RZ ;  /* 0x0000001512037c24 */ /* 0x000fe2000f8e02ff */
[-C--:B------:R-:W-:Y:S01]  /*3b7c0*/  IADD3 R18, P5, PT, R19, R0.reuse, RZ ;  /* 0x0000000013127210 */ /* 0x080fe20007fbe0ff */
[----:B------:R-:W0:Y:S03]  /*3b7d0*/  LDCU UR21, c[0x0][0x39c] ;  /* 0x00007380ff1577ac */ /* 0x000e260008000800 */
[----:B------:R-:W-:-:S02]  /*3b7e0*/  IADD3 R16, P6, PT, R3, R0, RZ ;  /* 0x0000000003107210 */ /* 0x000fc40007fde0ff */
[-C--:B------:R-:W-:Y:S02]  /*3b7f0*/  LEA.HI.X.SX32 R19, R19, R2.reuse, 0x1, P5 ;  /* 0x0000000213137211 */ /* 0x080fe400028f0eff */
[----:B------:R-:W-:Y:S01]  /*3b800*/  LEA.HI.X.SX32 R17, R3, R2, 0x1, P6 ;  /* 0x0000000203117211 */ /* 0x000fe200030f0eff */
[C---:B---3--:R-:W-:Y:S01]  /*3b810*/  IMAD R3, R28.reuse, UR22, RZ ;  /* 0x000000161c037c24 */ /* 0x048fe2000f8e02ff */
[----:B------:R-:W-:Y:S01]  /*3b820*/  ISETP.LT.AND P5, PT, R28, UR37, !P0 ;  /* 0x000000251c007c0c */ /* 0x000fe2000c7a1270 */
[----:B------:R2:W-:Y:S01]  /*3b830*/  @P4 STG.E.U8 desc[UR10][R18.64], R8 ;  /* 0x0000000812004986 */ /* 0x0005e2000c10110a */
[----:B------:R-:W3:Y:S03]  /*3b840*/  LDCU UR22, c[0x0][0x39c] ;  /* 0x00007380ff1677ac */ /* 0x000ee60008000800 */
[----:B-----5:R5:W-:Y:S04]  /*3b850*/  @P3 STG.E.U8 desc[UR10][R16.64], R29 ;  /* 0x0000001d10003986 */ /* 0x020be8000c10110a */
[----:B--2---:R-:W2:Y:S01]  /*3b860*/  LDL.LU R8, [R1+0x90] ;  /* 0x0000900001087983 */ /* 0x004ea20000300800 */
[----:B-----5:R-:W-:Y:S01]  /*3b870*/  IADD3 R16, P3, PT, R3, R0, RZ ;  /* 0x0000000003107210 */ /* 0x020fe20007f7e0ff */
[C---:B------:R-:W-:Y:S01]  /*3b880*/  IMAD R19, R7.reuse, UR23, RZ ;  /* 0x0000001707137c24 */ /* 0x040fe2000f8e02ff */
[----:B------:R-:W-:Y:S01]  /*3b890*/  ISETP.LT.AND P4, PT, R7, UR25, !P0 ;  /* 0x0000001907007c0c */ /* 0x000fe2000c781270 */
[----:B------:R-:W5:Y:S01]  /*3b8a0*/  LDCU UR23, c[0x0][0x39c] ;  /* 0x00007380ff1777ac */ /* 0x000f620008000800 */
[----:B------:R-:W-:Y:S01]  /*3b8b0*/  LEA.HI.X.SX32 R17, R3, R2, 0x1, P3 ;  /* 0x0000000203117211 */ /* 0x000fe200018f0eff */
[C---:B----4-:R-:W-:Y:S01]  /*3b8c0*/  IMAD R3, R9.reuse, UR24, RZ ;  /* 0x0000001809037c24 */ /* 0x050fe2000f8e02ff */
[----:B------:R-:W-:Y:S01]  /*3b8d0*/  ISETP.LT.AND P3, PT, R9, UR38, !P0 ;  /* 0x0000002609007c0c */ /* 0x000fe2000c761270 */
[----:B------:R-:W4:Y:S01]  /*3b8e0*/  LDCU UR24, c[0x0][0x39c] ;  /* 0x00007380ff1877ac */ /* 0x000f220008000800 */
[----:B------:R-:W3:Y:S04]  /*3b8f0*/  LDL.LU R9, [R1+0x94] ;  /* 0x0000940001097983 */ /* 0x000ee80000300800 */
[----:B------:R-:W4:Y:S01]  /*3b900*/  LDL.LU R7, [R1+0x44] ;  /* 0x0000440001077983 */ /* 0x000f220000300800 */
[----:B------:R-:W-:-:S02]  /*3b910*/  PRMT R28, R12, 0x7771, RZ ;  /* 0x000077710c1c7816 */ /* 0x000fc400000000ff */
[----:B------:R-:W-:-:S03]  /*3b920*/  IADD3 R18, P6, PT, R19, R0, RZ ;  /* 0x0000000013127210 */ /* 0x000fc60007fde0ff */
[----:B------:R0:W-:Y:S01]  /*3b930*/  @P5 STG.E.U8 desc[UR10][R16.64], R28 ;  /* 0x0000001c10005986 */ /* 0x0001e2000c10110a */
[----:B------:R-:W-:Y:S02]  /*3b940*/  LEA.HI.X.SX32 R19, R19, R2, 0x1, P6 ;  /* 0x0000000213137211 */ /* 0x000fe400030f0eff */
[----:B------:R-:W-:Y:S02]  /*3b950*/  PRMT R29, R14, 0x7771, RZ ;  /* 0x000077710e1d7816 */ /* 0x000fe400000000ff */
[----:B------:R-:W-:Y:S02]  /*3b960*/  ISETP.LT.AND P6, PT, R11, UR39, !P0 ;  /* 0x000000270b007c0c */ /* 0x000fe4000c7c1270 */
[----:B0-----:R-:W-:Y:S02]  /*3b970*/  IADD3 R16, P5, PT, R3, R0, RZ ;  /* 0x0000000003107210 */ /* 0x001fe40007fbe0ff */
[----:B------:R-:W-:Y:S02]  /*3b980*/  PRMT R28, R13, 0x7771, RZ ;  /* 0x000077710d1c7816 */ /* 0x000fe400000000ff */
[----:B------:R-:W-:Y:S01]  /*3b990*/  LEA.HI.X.SX32 R17, R3, R2, 0x1, P5 ;  /* 0x0000000203117211 */ /* 0x000fe200028f0eff */
[----:B------:R-:W-:Y:S01]  /*3b9a0*/  IMAD R3, R11, UR5, RZ ;  /* 0x000000050b037c24 */ /* 0x000fe2000f8e02ff */
[----:B------:R-:W0:Y:S01]  /*3b9b0*/  LDCU UR5, c[0x0][0x3b8] ;  /* 0x00007700ff0577ac */ /* 0x000e220008000800 */
[----:B------:R1:W-:Y:S04]  /*3b9c0*/  @P4 STG.E.U8 desc[UR10][R18.64], R28 ;  /* 0x0000001c12004986 */ /* 0x0003e8000c10110a */
[----:B------:R5:W-:Y:S01]  /*3b9d0*/  @P3 STG.E.U8 desc[UR10][R16.64], R29 ;  /* 0x0000001d10003986 */ /* 0x000be2000c10110a */
[C---:B------:R-:W-:Y:S01]  /*3b9e0*/  ISETP.LT.AND P4, PT, R10.reuse, UR26, !P0 ;  /* 0x0000001a0a007c0c */ /* 0x040fe2000c781270 */
[----:B-1----:R-:W-:Y:S01]  /*3b9f0*/  IMAD R19, R10, UR6, RZ ;  /* 0x000000060a137c24 */ /* 0x002fe2000f8e02ff */
[----:B------:R-:W-:Y:S01]  /*3ba00*/  PRMT R28, R15, 0x7771, RZ ;  /* 0x000077710f1c7816 */ /* 0x000fe200000000ff */
[----:B------:R-:W1:Y:S01]  /*3ba10*/  LDCU UR6, c[0x0][0x3b8] ;  /* 0x00007700ff0677ac */ /* 0x000e620008000800 */
[C---:B-----5:R-:W-:Y:S01]  /*3ba20*/  IADD3 R16, P5, PT, R3.reuse, R0, RZ ;  /* 0x0000000003107210 */ /* 0x060fe20007fbe0ff */
[----:B------:R-:W5:Y:S03]  /*3ba30*/  LDL.LU R29, [R1+0x4c] ;  /* 0x00004c00011d7983 */ /* 0x000f660000300800 */
[----:B------:R-:W-:Y:S01]  /*3ba40*/  LEA.HI.X.SX32 R17, R3, R2, 0x1, P5 ;  /* 0x0000000203117211 */ /* 0x000fe200028f0eff */
[----:B------:R-:W5:Y:S01]  /*3ba50*/  LDL.LU R11, [R1+0xa0] ;  /* 0x0000a000010b7983 */ /* 0x000f620000300800 */
[----:B------:R-:W-:-:S03]  /*3ba60*/  IADD3 R18, P5, PT, R19, R0, RZ ;  /* 0x0000000013127210 */ /* 0x000fc60007fbe0ff */
[----:B------:R0:W-:Y:S01]  /*3ba70*/  @P6 STG.E.U8 desc[UR10][R16.64], R28 ;  /* 0x0000001c10006986 */ /* 0x0001e2000c10110a */
[----:B------:R-:W-:-:S03]  /*3ba80*/  LEA.HI.X.SX32 R19, R19, R2, 0x1, P5 ;  /* 0x0000000213137211 */ /* 0x000fc600028f0eff */
[----:B------:R-:W5:Y:S01]  /*3ba90*/  LDL.LU R10, [R1+0x54] ;  /* 0x00005400010a7983 */ /* 0x000f620000300800 */
[C---:B--2---:R-:W-:Y:S01]  /*3baa0*/  IMAD R3, R8.reuse, UR7, RZ ;  /* 0x0000000708037c24 */ /* 0x044fe2000f8e02ff */
[----:B------:R-:W-:Y:S01]  /*3bab0*/  ISETP.LT.AND P3, PT, R8, UR27, !P0 ;  /* 0x0000001b08007c0c */ /* 0x000fe2000c761270 */
[----:B------:R-:W2:Y:S01]  /*3bac0*/  LDCU UR7, c[0x0][0x3b8] ;  /* 0x00007700ff0777ac */ /* 0x000ea20008000800 */
[----:B------:R-:W2:Y:S02]  /*3bad0*/  LDL.LU R8, [R1+0xa4] ;  /* 0x0000a40001087983 */ /* 0x000ea40000300800 */
[C---:B0-----:R-:W-:Y:S02]  /*3bae0*/  IADD3 R16, P6, PT, R3.reuse, R0, RZ ;  /* 0x0000000003107210 */ /* 0x041fe40007fde0ff */
[----:B------:R-:W2:Y:S02]  /*3baf0*/  LDL.LU R28, [R1+0x9c] ;  /* 0x00009c00011c7983 */ /* 0x000ea40000300800 */
[----:B------:R-:W-:-:S02]  /*3bb00*/  LEA.HI.X.SX32 R17, R3, R2, 0x1, P6 ;  /* 0x0000000203117211 */ /* 0x000fc400030f0eff */
[C---:B---3--:R-:W-:Y:S01]  /*3bb10*/  ISETP.LT.AND P5, PT, R9.reuse, UR28, !P0 ;  /* 0x0000001c09007c0c */ /* 0x048fe2000c7a1270 */
[----:B------:R-:W-:Y:S01]  /*3bb20*/  IMAD R3, R9, UR8, RZ ;  /* 0x0000000809037c24 */ /* 0x000fe2000f8e02ff */
[----:B------:R-:W0:Y:S01]  /*3bb30*/  LDCU UR8, c[0x0][0x3b8] ;  /* 0x00007700ff0877ac */ /* 0x000e220008000800 */
[----:B------:R-:W3:Y:S04]  /*3bb40*/  LDL.LU R9, [R1+0xa8] ;  /* 0x0000a80001097983 */ /* 0x000ee80000300800 */
[----:B----4-:R4:W-:Y:S04]  /*3bb50*/  @P4 STG.E.U8 desc[UR10][R18.64], R7 ;  /* 0x0000000712004986 */ /* 0x0109e8000c10110a */
[----:B----4-:R-:W4:Y:S04]  /*3bb60*/  LDL.LU R7, [R1+0x1054] ;  /* 0x0010540001077983 */ /* 0x010f280000300800 */
[----:B------:R-:W2:Y:S04]  /*3bb70*/  LDL.LU R19, [R1+0x40] ;  /* 0x0000400001137983 */ /* 0x000ea80000300800 */
[----:B--2---:R2:W-:Y:S04]  /*3bb80*/  @P3 STG.E.U8 desc[UR10][R16.64], R19 ;  /* 0x0000001310003986 */ /* 0x0045e8000c10110a */
[----:B--2---:R-:W2:Y:S01]  /*3bb90*/  LDL.LU R17, [R1+0x98] ;  /* 0x0000980001117983 */ /* 0x004ea20000300800 */
[----:B------:R-:W-:-:S04]  /*3bba0*/  IADD3 R18, P3, PT, R3, R0, RZ ;  /* 0x0000000003127210 */ /* 0x000fc80007f7e0ff */
[----:B------:R-:W-:Y:S01]  /*3bbb0*/  LEA.HI.X.SX32 R19, R3, R2, 0x1, P3 ;  /* 0x0000000203137211 */ /* 0x000fe200018f0eff */
[C---:B------:R-:W-:Y:S01]  /*3bbc0*/  IMAD R3, R28.reuse, UR13, RZ ;  /* 0x0000000d1c037c24 */ /* 0x040fe2000f8e02ff */
[----:B------:R-:W-:-:S03]  /*3bbd0*/  ISETP.LT.AND P3, PT, R28, UR18, !P0 ;  /* 0x000000121c007c0c */ /* 0x000fc6000c761270 */
[----:B-----5:R5:W-:Y:S01]  /*3bbe0*/  @P5 STG.E.U8 desc[UR10][R18.64], R29 ;  /* 0x0000001d12005986 */ /* 0x020be2000c10110a */
[----:B------:R-:W-:Y:S01]  /*3bbf0*/  IMAD R28, R11, UR4, RZ ;  /* 0x000000040b1c7c24 */ /* 0x000fe2000f8e02ff */
[----:B------:R-:W0:Y:S01]  /*3bc00*/  LDCU UR13, c[0x0][0x39c] ;  /* 0x00007380ff0d77ac */ /* 0x000e220008000800 */
[----:B------:R-:W0:Y:S01]  /*3bc10*/  LDCU UR4, c[0x0][0x3b8] ;  /* 0x00007700ff0477ac */ /* 0x000e220008000800 */
[----:B-----5:R-:W-:-:S04]  /*3bc20*/  IADD3 R18, P5, PT, R3, R0, RZ ;  /* 0x0000000003127210 */ /* 0x020fc80007fbe0ff */
[----:B------:R-:W-:Y:S02]  /*3bc30*/  LEA.HI.X.SX32 R19, R3, R2, 0x1, P5 ;  /* 0x0000000203137211 */ /* 0x000fe400028f0eff */
[----:B------:R-:W-:Y:S02]  /*3bc40*/  PRMT R3, R12, 0x7772, RZ ;  /* 0x000077720c037816 */ /* 0x000fe400000000ff */
[----:B------:R-:W-:Y:S02]  /*3bc50*/  PRMT R29, R14, 0x7772, RZ ;  /* 0x000077720e1d7816 */ /* 0x000fe400000000ff */
[C---:B--2---:R-:W-:Y:S01]  /*3bc60*/  ISETP.LT.AND P4, PT, R17.reuse, UR17, !P0 ;  /* 0x0000001111007c0c */ /* 0x044fe2000c781270 */
[----:B------:R-:W-:Y:S01]  /*3bc70*/  IMAD R17, R17, UR9, RZ ;  /* 0x0000000911117c24 */ /* 0x000fe2000f8e02ff */
[----:B------:R-:W2:Y:S04]  /*3bc80*/  LDCU UR17, c[0x0][0x39c] ;  /* 0x00007380ff1177ac */ /* 0x000ea80008000800 */
[C---:B------:R-:W-:Y:S01]  /*3bc90*/  IADD3 R16, P6, PT, R17.reuse, R0, RZ ;  /* 0x0000000011107210 */ /* 0x040fe20007fde0ff */
[----:B------:R-:W5:Y:S03]  /*3bca0*/  LDCU UR9, c[0x0][0x3b8] ;  /* 0x00007700ff0977ac */ /* 0x000f660008000800 */
[----:B------:R-:W-:-:S02]  /*3bcb0*/  LEA.HI.X.SX32 R17, R17, R2, 0x1, P6 ;  /* 0x0000000211117211 */ /* 0x000fc400030f0eff */
[----:B------:R-:W-:-:S03]  /*3bcc0*/  ISETP.LT.AND P6, PT, R11, UR19, !P0 ;  /* 0x000000130b007c0c */ /* 0x000fc6000c7c1270 */
[----:B------:R0:W-:Y:S04]  /*3bcd0*/  @P4 STG.E.U8 desc[UR10][R16.64], R10 ;  /* 0x0000000a10004986 */ /* 0x0001e8000c10110a */
[----:B------:R1:W-:Y:S01]  /*3bce0*/  @P3 STG.E.U8 desc[UR10][R18.64], R3 ;  /* 0x0000000312003986 */ /* 0x0003e2000c10110a */
[----:B------:R-:W-:Y:S02]  /*3bcf0*/  ISETP.LT.AND P4, PT, R8, UR20, !P0 ;  /* 0x0000001408007c0c */ /* 0x000fe4000c781270 */
[----:B0-----:R-:W-:Y:S01]  /*3bd00*/  IADD3 R16, P3, PT, R28, R0, RZ ;  /* 0x000000001c107210 */ /* 0x001fe20007f7e0ff */
[----:B-1----:R-:W-:-:S03]  /*3bd10*/  IMAD R3, R8, UR14, RZ ;  /* 0x0000000e08037c24 */ /* 0x002fc6000f8e02ff */
[----:B------:R-:W-:Y:S01]  /*3bd20*/  LEA.HI.X.SX32 R17, R28, R2, 0x1, P3 ;  /* 0x000000021c117211 */ /* 0x000fe200018f0eff */
[----:B------:R-:W2:Y:S01]  /*3bd30*/  LDL.LU R8, [R1+0x60] ;  /* 0x0000600001087983 */ /* 0x000ea20000300800 */
[----:B------:R-:W-:Y:S01]  /*3bd40*/  PRMT R19, R13, 0x7772, RZ ;  /* 0x000077720d137816 */ /* 0x000fe200000000ff */
[C---:B---3--:R-:W-:Y:S01]  /*3bd50*/  IMAD R28, R9.reuse, UR15, RZ ;  /* 0x0000000f091c7c24 */ /* 0x048fe2000f8e02ff */
[----:B------:R-:W-:Y:S01]  /*3bd60*/  ISETP.LT.AND P3, PT, R9, UR21, !P0 ;  /* 0x0000001509007c0c */ /* 0x000fe2000c761270 */
[----:B------:R-:W0:Y:S01]  /*3bd70*/  LDCU UR14, c[0x0][0x39c] ;  /* 0x00007380ff0e77ac */ /* 0x000e220008000800 */
[----:B------:R-:W3:Y:S01]  /*3bd80*/  LDL.LU R9, [R1+0xb8] ;  /* 0x0000b80001097983 */ /* 0x000ee20000300800 */
[----:B------:R-:W-:Y:S02]  /*3bd90*/  IADD3 R18, P5, PT, R3, R0, RZ ;  /* 0x0000000003127210 */ /* 0x000fe40007fbe0ff */
[----:B------:R-:W-:Y:S01]  /*3bda0*/  PRMT R12, R12, 0x7773, RZ ;  /* 0x000077730c0c7816 */ /* 0x000fe200000000ff */
[----:B------:R-:W2:Y:S01]  /*3bdb0*/  LDL.LU R10, [R1+0x6c] ;  /* 0x00006c00010a7983 */ /* 0x000ea20000300800 */
[----:B------:R-:W-:Y:S01]  /*3bdc0*/  PRMT R13, R13, 0x7773, RZ ;  /* 0x000077730d0d7816 */ /* 0x000fe200000000ff */
[----:B------:R-:W1:Y:S02]  /*3bdd0*/  LDCU UR15, c[0x0][0x39c] ;  /* 0x00007380ff0f77ac */ /* 0x000e640008000800 */
[----:B------:R-:W2:Y:S04]  /*3bde0*/  LDL.LU R11, [R1+0x68] ;  /* 0x00006800010b7983 */ /* 0x000ea80000300800 */
[----:B------:R0:W-:Y:S04]  /*3bdf0*/  @P6 STG.E.U8 desc[UR10][R16.64], R19 ;  /* 0x0000001310006986 */ /* 0x0001e8000c10110a */
[----:B0-----:R-:W2:Y:S01]  /*3be00*/  LDL.LU R17, [R1+0xac] ;  /* 0x0000ac0001117983 */ /* 0x001ea20000300800 */
[----:B------:R-:W-:-:S05]  /*3be10*/  LEA.HI.X.SX32 R19, R3, R2, 0x1, P5 ;  /* 0x0000000203137211 */ /* 0x000fca00028f0eff */
[----:B------:R0:W-:Y:S04]  /*3be20*/  @P4 STG.E.U8 desc[UR10][R18.64], R29 ;  /* 0x0000001d12004986 */ /* 0x0001e8000c10110a */
[----:B0-----:R-:W3:Y:S04]  /*3be30*/  LDL.LU R19, [R1+0xb0] ;  /* 0x0000b00001137983 */ /* 0x001ee80000300800 */
[----:B------:R-:W4:Y:S01]  /*3be40*/  LDL.LU R18, [R1+0xb4] ;  /* 0x0000b40001127983 */ /* 0x000f220000300800 */
[----:B------:R-:W-:-:S03]  /*3be50*/  IADD3 R16, P6, PT, R28, R0, RZ ;  /* 0x000000001c107210 */ /* 0x000fc60007fde0ff */
[----:B------:R-:W5:Y:S01]  /*3be60*/  LDL.LU R29, [R1+0xc4] ;  /* 0x0000c400011d7983 */ /* 0x000f620000300800 */
[C---:B--2---:R-:W-:Y:S01]  /*3be70*/  ISETP.LT.AND P5, PT, R17.reuse, UR22, !P0 ;  /* 0x0000001611007c0c */ /* 0x044fe2000c7a1270 */
[----:B------:R-:W-:Y:S01]  /*3be80*/  IMAD R3, R17, UR16, RZ ;  /* 0x0000001011037c24 */ /* 0x000fe2000f8e02ff */
[----:B------:R-:W-:Y:S02]  /*3be90*/  LEA.HI.X.SX32 R17, R28, R2, 0x1, P6 ;  /* 0x000000021c117211 */ /* 0x000fe400030f0eff */
[----:B------:R-:W-:-:S05]  /*3bea0*/  PRMT R28, R15, 0x7772, RZ ;  /* 0x000077720f1c7816 */ /* 0x000fca00000000ff */
[----:B------:R0:W-:Y:S01]  /*3beb0*/  @P3 STG.E.U8 desc[UR10][R16.64], R28 ;  /* 0x0000001c10003986 */ /* 0x0001e2000c10110a */
[C---:B---3--:R-:W-:Y:S01]  /*3bec0*/  ISETP.LT.AND P4, PT, R19.reuse, UR23, !P0 ;  /* 0x0000001713007c0c */ /* 0x048fe2000c781270 */
[----:B------:R-:W-:Y:S01]  /*3bed0*/  IMAD R19, R19, UR5, RZ ;  /* 0x0000000513137c24 */ /* 0x000fe2000f8e02ff */
[----:B------:R-:W2:Y:S01]  /*3bee0*/  LDCU UR5, c[0x0][0x3b8] ;  /* 0x00007700ff0577ac */ /* 0x000ea20008000800 */
[C---:B0-----:R-:W-:Y:S01]  /*3bef0*/  IADD3 R16, P3, PT, R3.reuse, R0, RZ ;  /* 0x0000000003107210 */ /* 0x041fe20007f7e0ff */
[----:B------:R-:W3:Y:S03]  /*3bf00*/  LDL.LU R28, [R1+0x70] ;  /* 0x00007000011c7983 */ /* 0x000ee60000300800 */
[----:B------:R-:W-:Y:S01]  /*3bf10*/  LEA.HI.X.SX32 R17, R3, R2, 0x1, P3 ;  /* 0x0000000203117211 */ /* 0x000fe200018f0eff */
[C---:B----4-:R-:W-:Y:S01]  /*3bf20*/  IMAD R3, R18.reuse, UR6, RZ ;  /* 0x0000000612037c24 */ /* 0x050fe2000f8e02ff */
[----:B------:R-:W-:Y:S01]  /*3bf30*/  ISETP.LT.AND P3, PT, R18, UR24, !P0 ;  /* 0x0000001812007c0c */ /* 0x000fe2000c761270 */
[----:B------:R-:W0:Y:S01]  /*3bf40*/  LDCU UR6, c[0x0][0x3b8] ;  /* 0x00007700ff0677ac */ /* 0x000e220008000800 */
[C---:B------:R-:W-:Y:S01]  /*3bf50*/  IADD3 R18, P6, PT, R19.reuse, R0, RZ ;  /* 0x0000000013127210 */ /* 0x040fe20007fde0ff */
[----:B------:R4:W-:Y:S03]  /*3bf60*/  @P5 STG.E.U8 desc[UR10][R16.64], R8 ;  /* 0x0000000810005986 */ /* 0x0009e6000c10110a */
[----:B------:R-:W-:-:S02]  /*3bf70*/  LEA.HI.X.SX32 R19, R19, R2, 0x1, P6 ;  /* 0x0000000213137211 */ /* 0x000fc400030f0eff */
[----:B------:R-:W-:Y:S02]  /*3bf80*/  ISETP.LT.AND P6, PT, R9, UR13, !P0 ;  /* 0x0000000d09007c0c */ /* 0x000fe4000c7c1270 */
[C---:B----4-:R-:W-:Y:S01]  /*3bf90*/  IADD3 R16, P5, PT, R3.reuse, R0, RZ ;  /* 0x0000000003107210 */ /* 0x050fe20007fbe0ff */
[----:B------:R-:W4:Y:S03]  /*3bfa0*/  LDL.LU R8, [R1+0x1050] ;  /* 0x0010500001087983 */ /* 0x000f260000300800 */
[----:B------:R-:W-:Y:S01]  /*3bfb0*/  LEA.HI.X.SX32 R17, R3, R2, 0x1, P5 ;  /* 0x0000000203117211 */ /* 0x000fe200028f0eff */
[----:B------:R-:W-:Y:S01]  /*3bfc0*/  IMAD R3, R9, UR7, RZ ;  /* 0x0000000709037c24 */ /* 0x000fe2000f8e02ff */
[----:B------:R0:W-:Y:S01]  /*3bfd0*/  @P4 STG.E.U8 desc[UR10][R18.64], R10 ;  /* 0x0000000a12004986 */ /* 0x0001e2000c10110a */
[----:B------:R-:W1:Y:S03]  /*3bfe0*/  LDCU UR7, c[0x0][0x39c] ;  /* 0x00007380ff0777ac */ /* 0x000e660008000800 */
[----:B------:R-:W2:Y:S04]  /*3bff0*/  LDL.LU R9, [R1+0x104c] ;  /* 0x00104c0001097983 */ /* 0x000ea80000300800 */
[----:B0-----:R-:W2:Y:S04]  /*3c000*/  LDL.LU R10, [R1+0x1048] ;  /* 0x00104800010a7983 */ /* 0x001ea80000300800 */
[----:B------:R-:W2:Y:S04]  /*3c010*/  LDL.LU R19, [R1+0xbc] ;  /* 0x0000bc0001137983 */ /* 0x000ea80000300800 */
[----:B------:R-:W4:Y:S04]  /*3c020*/  LDL.LU R18, [R1+0xc0] ;  /* 0x0000c00001127983 */ /* 0x000f280000300800 */
[----:B------:R0:W-:Y:S02]  /*3c030*/  @P3 STG.E.U8 desc[UR10][R16.64], R11 ;  /* 0x0000000b10003986 */ /* 0x0001e4000c10110a */
[----:B0-----:R-:W-:-:S02]  /*3c040*/  IADD3 R16, P3, PT, R3, R0, RZ ;  /* 0x0000000003107210 */ /* 0x001fc40007f7e0ff */
[----:B------:R-:W4:Y:S02]  /*3c050*/  LDL.LU R11, [R1+0x1044] ;  /* 0x00104400010b7983 */ /* 0x000f240000300800 */
[----:B------:R-:W-:-:S05]  /*3c060*/  LEA.HI.X.SX32 R17, R3, R2, 0x1, P3 ;  /* 0x0000000203117211 */ /* 0x000fca00018f0eff */
[----:B---3--:R5:W-:Y:S02]  /*3c070*/  @P6 STG.E.U8 desc[UR10][R16.64], R28 ;  /* 0x0000001c10006986 */ /* 0x008be4000c10110a */
[----:B-----5:R-:W-:Y:S01]  /*3c080*/  IMAD R28, R29, UR9, RZ ;  /* 0x000000091d1c7c24 */ /* 0x020fe2000f8e02ff */
[----:B------:R-:W0:Y:S01]  /*3c090*/  LDCU UR9, c[0x0][0x39c] ;  /* 0x00007380ff0977ac */ /* 0x000e220008000800 */
[C---:B--2---:R-:W-:Y:S01]  /*3c0a0*/  ISETP.LT.AND P5, PT, R19.reuse, UR17, !P0 ;  /* 0x0000001113007c0c */ /* 0x044fe2000c7a1270 */
[----:B------:R-:W-:Y:S01]  /*3c0b0*/  IMAD R19, R19, UR4, RZ ;  /* 0x0000000413137c24 */ /* 0x000fe2000f8e02ff */
[----:B------:R-:W2:Y:S01]  /*3c0c0*/  LDCU UR4, c[0x0][0x39c] ;  /* 0x00007380ff0477ac */ /* 0x000ea20008000800 */
[C---:B----4-:R-:W-:Y:S01]  /*3c0d0*/  IMAD R3, R18.reuse, UR8, RZ ;  /* 0x0000000812037c24 */ /* 0x050fe2000f8e02ff */
[----:B------:R-:W-:Y:S01]  /*3c0e0*/  ISETP.LT.AND P4, PT, R18, UR14, !P0 ;  /* 0x0000000e12007c0c */ /* 0x000fe2000c781270 */
[----:B------:R-:W3:Y:S01]  /*3c0f0*/  LDCU UR8, c[0x0][0x39c] ;  /* 0x00007380ff0877ac */ /* 0x000ee20008000800 */
[----:B------:R-:W-:-:S02]  /*3c100*/  IADD3 R18, P3, PT, R19, R0, RZ ;  /* 0x0000000013127210 */ /* 0x000fc40007f7e0ff */
[----:B------:R-:W-:Y:S02]  /*3c110*/  IADD3 R16, P6, PT, R3, R0, RZ ;  /* 0x0000000003107210 */ /* 0x000fe40007fde0ff */
[-C--:B------:R-:W-:Y:S02]  /*3c120*/  LEA.HI.X.SX32 R19, R19, R2.reuse, 0x1, P3 ;  /* 0x0000000213137211 */ /* 0x080fe400018f0eff */
[----:B------:R-:W-:Y:S02]  /*3c130*/  LEA.HI.X.SX32 R17, R3, R2, 0x1, P6 ;  /* 0x0000000203117211 */ /* 0x000fe400030f0eff */
[----:B------:R-:W4:Y:S04]  /*3c140*/  LDL.LU R3, [R1+0xcc] ;  /* 0x0000cc0001037983 */ /* 0x000f280000300800 */
[----:B------:R5:W-:Y:S04]  /*3c150*/  @P5 STG.E.U8 desc[UR10][R18.64], R12 ;  /* 0x0000000c12005986 */ /* 0x000be8000c10110a */
[----:B------:R0:W-:Y:S04]  /*3c160*/  @P4 STG.E.U8 desc[UR10][R16.64], R13 ;  /* 0x0000000d10004986 */ /* 0x0001e8000c10110a */
[----:B-----5:R-:W5:Y:S01]  /*3c170*/  LDL.LU R18, [R1+0xd0] ;  /* 0x0000d00001127983 */ /* 0x020f620000300800 */
[----:B-1----:R-:W-:Y:S01]  /*3c180*/  ISETP.LT.AND P3, PT, R29, UR15, !P0 ;  /* 0x0000000f1d007c0c */ /* 0x002fe2000c761270 */
[----:B------:R-:W1:Y:S02]  /*3c190*/  LDC R19, c[0x0][0x3b8] ;  /* 0x0000ee00ff137b82 */ /* 0x000e640000000800 */
[----:B0-----:R-:W3:Y:S01]  /*3c1a0*/  LDL.LU R17, [R1+0x180] ;  /* 0x0001800001117983 */ /* 0x001ee20000300800 */
[----:B------:R-:W-:-:S04]  /*3c1b0*/  IADD3 R12, P5, PT, R28, R0, RZ ;  /* 0x000000001c0c7210 */ /* 0x000fc80007fbe0ff */
[----:B------:R-:W-:Y:S01]  /*3c1c0*/  LEA.HI.X.SX32 R13, R28, R2, 0x1, P5 ;  /* 0x000000021c0d7211 */ /* 0x000fe200028f0eff */
[----:B------:R-:W0:Y:S01]  /*3c1d0*/  LDC R29, c[0x0][0x3b8] ;  /* 0x0000ee00ff1d7b82 */ /* 0x000e220000000800 */
[----:B------:R-:W3:Y:S01]  /*3c1e0*/  LDL.LU R28, [R1+0x188] ;  /* 0x00018800011c7983 */ /* 0x000ee20000300800 */
[----:B------:R-:W-:-:S05]  /*3c1f0*/  PRMT R14, R14, 0x7773, RZ ;  /* 0x000077730e0e7816 */ /* 0x000fca00000000ff */
[----:B------:R5:W-:Y:S01]  /*3c200*/  @P3 STG.E.U8 desc[UR10][R12.64], R14 ;  /* 0x0000000e0c003986 */ /* 0x000be2000c10110a */
[----:B------:R-:W-:Y:S02]  /*3c210*/  PRMT R15, R15, 0x7773, RZ ;  /* 0x000077730f0f7816 */ /* 0x000fe400000000ff */
[C---:B----4-:R-:W-:Y:S01]  /*3c220*/  ISETP.LT.AND P4, PT, R3.reuse, UR7, !P0 ;  /* 0x0000000703007c0c */ /* 0x050fe2000c781270 */
[----:B------:R-:W-:Y:S01]  /*3c230*/  IMAD R3, R3, UR5, RZ ;  /* 0x0000000503037c24 */ /* 0x000fe2000f8e02ff */
[----:B------:R-:W4:Y:S04]  /*3c240*/  LDCU UR5, c[0x0][0x39c] ;  /* 0x00007380ff0577ac */ /* 0x000f280008000800 */
[----:B------:R-:W-:Y:S01]  /*3c250*/  IADD3 R16, P6, PT, R3, R0, RZ ;  /* 0x0000000003107210 */ /* 0x000fe20007fde0ff */
[----:B------:R-:W0:Y:S01]  /*3c260*/  LDCU UR7, c[0x0][0x39c] ;  /* 0x00007380ff0777ac */ /* 0x000e220008000800 */
[C---:B-----5:R-:W-:Y:S01]  /*3c270*/  IMAD R13, R18.reuse, UR6, RZ ;  /* 0x00000006120d7c24 */ /* 0x060fe2000f8e02ff */
[----:B--2---:R-:W-:Y:S01]  /*3c280*/  ISETP.LT.AND P3, PT, R18, UR4, !P0 ;  /* 0x0000000412007c0c */ /* 0x004fe2000c761270 */
[----:B------:R-:W2:Y:S01]  /*3c290*/  LDCU UR4, c[0x0][0x39c] ;  /* 0x00007380ff0477ac */ /* 0x000ea20008000800 */
[----:B------:R-:W5:Y:S01]  /*3c2a0*/  LDC R18, c[0x0][0x3b8] ;  /* 0x0000ee00ff127b82 */ /* 0x000f620000000800 */
[----:B---3--:R-:W-:-:S02]  /*3c2b0*/  ISETP.LT.AND P5, PT, R17, UR8, !P0 ;  /* 0x0000000811007c0c */ /* 0x008fc4000c7a1270 */
[----:B------:R-:W-:Y:S01]  /*3c2c0*/  LEA.HI.X.SX32 R17, R3, R2, 0x1, P6 ;  /* 0x0000000203117211 */ /* 0x000fe200030f0eff */
[----:B------:R-:W3:Y:S01]  /*3c2d0*/  LDCU UR6, c[0x0][0x39c] ;  /* 0x00007380ff0677ac */ /* 0x000ee20008000800 */
[----:B------:R-:W-:Y:S01]  /*3c2e0*/  IADD3 R12, P6, PT, R13, R0, RZ ;  /* 0x000000000d0c7210 */ /* 0x000fe20007fde0ff */
[----:B0-----:R-:W-:Y:S02]  /*3c2f0*/  IMAD R3, R29, 0x2, R13 ;  /* 0x000000021d037824 */ /* 0x001fe400078e020d */
[----:B------:R0:W-:Y:S01]  /*3c300*/  @P4 STG.E.U8 desc[UR10][R16.64], R15 ;  /* 0x0000000f10004986 */ /* 0x0001e2000c10110a */
[----:B------:R-:W-:Y:S02]  /*3c310*/  LEA.HI.X.SX32 R13, R13, R2, 0x1, P6 ;  /* 0x000000020d0d7211 */ /* 0x000fe400030f0eff */
[----:B------:R-:W-:Y:S02]  /*3c320*/  ISETP.LT.AND P4, PT, R28, UR9, !P0 ;  /* 0x000000091c007c0c */ /* 0x000fe4000c781270 */
[----:B0-----:R-:W-:Y:S01]  /*3c330*/  PRMT R15, R8, 0x7770, RZ ;  /* 0x00007770080f7816 */ /* 0x001fe200000000ff */
[----:B------:R-:W3:Y:S01]  /*3c340*/  LDL.LU R17, [R1+0x194] ;  /* 0x0001940001117983 */ /* 0x000ee20000300800 */
[----:B------:R-:W0:Y:S03]  /*3c350*/  LDC R16, c[0x0][0x3b8] ;  /* 0x0000ee00ff107b82 */ /* 0x000e260000000800 */
[----:B------:R-:W2:Y:S04]  /*3c360*/  LDL.LU R28, [R1+0x198] ;  /* 0x00019800011c7983 */ /* 0x000ea80000300800 */
[----:B------:R-:W4:Y:S04]  /*3c370*/  LDL.LU R29, [R1+0x190] ;  /* 0x00019000011d7983 */ /* 0x000f280000300800 */
[----:B------:R1:W-:Y:S04]  /*3c380*/  @P3 STG.E.U8 desc[UR10][R12.64], R15 ;  /* 0x0000000f0c003986 */ /* 0x0003e8000c10110a */
[----:B-1----:R-:W2:Y:S01]  /*3c390*/  LDL.LU R12, [R1+0x18c] ;  /* 0x00018c00010c7983 */ /* 0x002ea20000300800 */
[----:B------:R-:W-:Y:S01]  /*3c3a0*/  IADD3 R14, P6, PT, R3, R0, RZ ;  /* 0x00000000030e7210 */ /* 0x000fe20007fde0ff */
[----:B------:R-:W-:-:S02]  /*3c3b0*/  IMAD R13, R19, 0x2, R3 ;  /* 0x00000002130d7824 */ /* 0x000fc400078e0203 */
[----:B------:R-:W1:Y:S01]  /*3c3c0*/  LDC R19, c[0x0][0x3b8] ;  /* 0x0000ee00ff137b82 */ /* 0x000e620000000800 */
[----:B------:R-:W-:Y:S02]  /*3c3d0*/  LEA.HI.X.SX32 R15, R3, R2, 0x1, P6 ;  /* 0x00000002030f7211 */ /* 0x000fe400030f0eff */
[----:B------:R-:W-:-:S05]  /*3c3e0*/  PRMT R3, R9, 0x7770, RZ ;  /* 0x0000777009037816 */ /* 0x000fca00000000ff */
[----:B------:R5:W-:Y:S02]  /*3c3f0*/  @P2 STG.E.U8 desc[UR10][R14.64], R3 ;  /* 0x000000030e002986 */ /* 0x000be4000c10110a */
[----:B-----5:R-:W-:Y:S02]  /*3c400*/  IMAD R3, R18, 0x2, R13 ;  /* 0x0000000212037824 */ /* 0x020fe400078e020d */
[----:B------:R-:W5:Y:S01]  /*3c410*/  LDC R18, c[0x0][0x3b8] ;  /* 0x0000ee00ff127b82 */ /* 0x000f620000000800 */
[----:B------:R-:W-:Y:S02]  /*3c420*/  PRMT R15, R10, 0x7770, RZ ;  /* 0x000077700a0f7816 */ /* 0x000fe400000000ff */
[----:B--2---:R-:W-:Y:S01]  /*3c430*/  ISETP.LT.AND P3, PT, R12, UR4, !P0 ;  /* 0x000000040c007c0c */ /* 0x004fe2000c761270 */
[----:B------:R-:W2:Y:S01]  /*3c440*/  LDCU UR4, c[0x0][0x39c] ;  /* 0x00007380ff0477ac */ /* 0x000ea20008000800 */
[----:B------:R-:W-:-:S04]  /*3c450*/  IADD3 R12, P6, PT, R13, R0, RZ ;  /* 0x000000000d0c7210 */ /* 0x000fc80007fde0ff */
[----:B------:R-:W-:Y:S02]  /*3c460*/  LEA.HI.X.SX32 R13, R13, R2, 0x1, P6 ;  /* 0x000000020d0d7211 */ /* 0x000fe400030f0eff */
[----:B------:R-:W-:-:S03]  /*3c470*/  IADD3 R14, P6, PT, R3, R0, RZ ;  /* 0x00000000030e7210 */ /* 0x000fc60007fde0ff */
[----:B------:R0:W-:Y:S01]  /*3c480*/  @P5 STG.E.U8 desc[UR10][R12.64], R15 ;  /* 0x0000000f0c005986 */ /* 0x0001e2000c10110a */
[----:B----4-:R-:W-:Y:S01]  /*3c490*/  ISETP.LT.AND P2, PT, R29, UR5, !P0 ;  /* 0x000000051d007c0c */ /* 0x010fe2000c741270 */
[----:B------:R-:W4:Y:S02]  /*3c4a0*/  LDCU UR5, c[0x0][0x39c] ;  /* 0x00007380ff0577ac */ /* 0x000f240008000800 */
[----:B------:R-:W4:Y:S01]  /*3c4b0*/  LDL.LU R29, [R1+0x1a8] ;  /* 0x0001a800011d7983 */ /* 0x000f220000300800 */
[----:B0-----:R-:W-:Y:S01]  /*3c4c0*/  IMAD R13, R16, 0x2, R3 ;  /* 0x00000002100d7824 */ /* 0x001fe200078e0203 */
[----:B------:R-:W-:Y:S01]  /*3c4d0*/  LEA.HI.X.SX32 R15, R3, R2, 0x1, P6 ;  /* 0x00000002030f7211 */ /* 0x000fe200030f0eff */
[----:B------:R-:W0:Y:S01]  /*3c4e0*/  LDC R16, c[0x0][0x3b8] ;  /* 0x0000ee00ff107b82 */ /* 0x000e220000000800 */
[----:B------:R-:W-:Y:S02]  /*3c4f0*/  PRMT R3, R11, 0x7770, RZ ;  /* 0x000077700b037816 */ /* 0x000fe400000000ff */
[----:B------:R-:W-:-:S03]  /*3c500*/  IADD3 R12, P6, PT, R13, R0, RZ ;  /* 0x000000000d0c7210 */ /* 0x000fc60007fde0ff */
[----:B------:R1:W-:Y:S01]  /*3c510*/  @P4 STG.E.U8 desc[UR10][R14.64], R3 ;  /* 0x000000030e004986 */ /* 0x0003e2000c10110a */
[----:B--2---:R-:W-:Y:S01]  /*3c520*/  ISETP.LT.AND P4, PT, R28, UR4, !P0 ;  /* 0x000000041c007c0c */ /* 0x004fe2000c781270 */
[----:B------:R-:W2:Y:S02]  /*3c530*/  LDCU UR4, c[0x0][0x39c] ;  /* 0x00007380ff0477ac */ /* 0x000ea40008000800 */
[----:B------:R-:W2:Y:S01]  /*3c540*/  LDL.LU R28, [R1+0x1ac] ;  /* 0x0001ac00011c7983 */ /* 0x000ea20000300800 */
[----:B-1----:R-:W-:Y:S01]  /*3c550*/  IMAD R3, R19, 0x2, R13 ;  /* 0x0000000213037824 */ /* 0x002fe200078e020d */
[----:B------:R-:W-:Y:S01]  /*3c560*/  LEA.HI.X.SX32 R13, R13, R2, 0x1, P6 ;  /* 0x000000020d0d7211 */ /* 0x000fe200030f0eff */
[----:B------:R-:W1:Y:S01]  /*3c570*/  LDC R19, c[0x0][0x3b8] ;  /* 0x0000ee00ff137b82 */ /* 0x000e620000000800 */
[----:B------:R-:W-:Y:S02]  /*3c580*/  PRMT R15, R4, 0x7770, RZ ;  /* 0x00007770040f7816 */ /* 0x000fe400000000ff */
[----:B------:R-:W-:-:S03]  /*3c590*/  IADD3 R14, P6, PT, R3, R0, RZ ;  /* 0x00000000030e7210 */ /* 0x000fc60007fde0ff */
[----:B------:R5:W-:Y:S02]  /*3c5a0*/  @P3 STG.E.U8 desc[UR10][R12.64], R15 ;  /* 0x0000000f0c003986 */ /* 0x000be4000c10110a */
[----:B-----5:R-:W-:Y:S01]  /*3c5b0*/  IMAD R13, R18, 0x2, R3 ;  /* 0x00000002120d7824 */ /* 0x020fe200078e0203 */
[----:B------:R-:W-:Y:S01]  /*3c5c0*/  LEA.HI.X.SX32 R15, R3, R2, 0x1, P6 ;  /* 0x00000002030f7211 */ /* 0x000fe200030f0eff */
[----:B------:R-:W4:Y:S01]  /*3c5d0*/  LDL.LU R12, [R1+0x1a0] ;  /* 0x0001a000010c7983 */ /* 0x000f220000300800 */
[----:B------:R-:W-:Y:S01]  /*3c5e0*/  PRMT R3, R5, 0x7770, RZ ;  /* 0x0000777005037816 */ /* 0x000fe200000000ff */
[----:B------:R-:W5:Y:S04]  /*3c5f0*/  LDC R18, c[0x0][0x3b8] ;  /* 0x0000ee00ff127b82 */ /* 0x000f680000000800 */
[----:B------:R0:W-:Y:S04]  /*3c600*/  @P2 STG.E.U8 desc[UR10][R14.64], R3 ;  /* 0x000000030e002986 */ /* 0x0001e8000c10110a */
[----:B0-----:R-:W2:Y:S01]  /*3c610*/  LDL.LU R14, [R1+0x1a4] ;  /* 0x0001a400010e7983 */ /* 0x001ea20000300800 */
[----:B---3--:R-:W-:Y:S01]  /*3c620*/  ISETP.LT.AND P5, PT, R17, UR6, !P0 ;  /* 0x0000000611007c0c */ /* 0x008fe2000c7a1270 */
[----:B------:R-:W0:Y:S01]  /*3c630*/  LDCU UR6, c[0x0][0x39c] ;  /* 0x00007380ff0677ac */ /* 0x000e220008000800 */
[----:B------:R-:W3:Y:S01]  /*3c640*/  LDC R17, c[0x0][0x3b8] ;  /* 0x0000ee00ff117b82 */ /* 0x000ee20000000800 */
[----:B------:R-:W-:Y:S01]  /*3c650*/  PRMT R15, R6, 0x7770, RZ ;  /* 0x00007770060f7816 */ /* 0x000fe200000000ff */
[----:B---3--:R-:W-:-:S06]  /*3c660*/  IMAD R3, R17, 0x2, R13 ;  /* 0x0000000211037824 */ /* 0x008fcc00078e020d */
[----:B------:R-:W3:Y:S01]  /*3c670*/  LDC R17, c[0x0][0x3b8] ;  /* 0x0000ee00ff117b82 */ /* 0x000ee20000000800 */
[----:B----4-:R-:W-:Y:S01]  /*3c680*/  ISETP.LT.AND P3, PT, R12, UR5, !P0 ;  /* 0x000000050c007c0c */ /* 0x010fe2000c761270 */
[----:B------:R-:W4:Y:S01]  /*3c690*/  LDCU UR5, c[0x0][0x39c] ;  /* 0x00007380ff0577ac */ /* 0x000f220008000800 */
[----:B------:R-:W-:-:S04]  /*3c6a0*/  IADD3 R12, P6, PT, R13, R0, RZ ;  /* 0x000000000d0c7210 */ /* 0x000fc80007fde0ff */
[----:B------:R-:W-:-:S05]  /*3c6b0*/  LEA.HI.X.SX32 R13, R13, R2, 0x1, P6 ;  /* 0x000000020d0d7211 */ /* 0x000fca00030f0eff */
[----:B------:R0:W-:Y:S01]  /*3c6c0*/  @P5 STG.E.U8 desc[UR10][R12.64], R15 ;  /* 0x0000000f0c005986 */ /* 0x0001e2000c10110a */
[----:B--2---:R-:W-:Y:S01]  /*3c6d0*/  ISETP.LT.AND P2, PT, R14, UR4, !P0 ;  /* 0x000000040e007c0c */ /* 0x004fe2000c741270 */
[----:B------:R-:W2:Y:S01]  /*3c6e0*/  LDCU UR4, c[0x0][0x39c] ;  /* 0x00007380ff0477ac */ /* 0x000ea20008000800 */
[----:B------:R-:W-:Y:S01]  /*3c6f0*/  IADD3 R14, P6, PT, R3, R0, RZ ;  /* 0x00000000030e7210 */ /* 0x000fe20007fde0ff */
[----:B0-----:R-:W-:-:S03]  /*3c700*/  IMAD R13, R16, 0x2, R3 ;  /* 0x00000002100d7824 */ /* 0x001fc600078e0203 */
[----:B------:R-:W-:Y:S01]  /*3c710*/  LEA.HI.X.SX32 R15, R3, R2, 0x1, P6 ;  /* 0x00000002030f7211 */ /* 0x000fe200030f0eff */
[----:B------:R-:W0:Y:S01]  /*3c720*/  LDC R16, c[0x0][0x3b8] ;  /* 0x0000ee00ff107b82 */ /* 0x000e220000000800 */
[----:B------:R-:W-:Y:S02]  /*3c730*/  PRMT R3, R7, 0x7770, RZ ;  /* 0x0000777007037816 */ /* 0x000fe400000000ff */
[----:B------:R-:W-:-:S03]  /*3c740*/  IADD3 R12, P6, PT, R13, R0, RZ ;  /* 0x000000000d0c7210 */ /* 0x000fc60007fde0ff */
[----:B------:R1:W-:Y:S01]  /*3c750*/  @P4 STG.E.U8 desc[UR10][R14.64], R3 ;  /* 0x000000030e004986 */ /* 0x0003e2000c10110a */
[----:B------:R-:W-:Y:S01]  /*3c760*/  ISETP.LT.AND P5, PT, R29, UR6, !P0 ;  /* 0x000000061d007c0c */ /* 0x000fe2000c7a1270 */
[----:B------:R-:W0:Y:S01]  /*3c770*/  LDCU UR6, c[0x0][0x39c] ;  /* 0x00007380ff0677ac */ /* 0x000e220008000800 */
[----:B----4-:R-:W-:Y:S01]  /*3c780*/  ISETP.LT.AND P4, PT, R28, UR5, !P0 ;  /* 0x000000051c007c0c */ /* 0x010fe2000c781270 */
[----:B------:R-:W4:Y:S01]  /*3c790*/  LDL.LU R29, [R1+0x1c4] ;  /* 0x0001c400011d7983 */ /* 0x000f220000300800 */
[----:B------:R-:W0:Y:S03]  /*3c7a0*/  LDCU UR5, c[0x0][0x39c] ;  /* 0x00007380ff0577ac */ /* 0x000e260008000800 */
[----:B------:R-:W2:Y:S01]  /*3c7b0*/  LDL.LU R28, [R1+0x1c8] ;  /* 0x0001c800011c7983 */ /* 0x000ea20000300800 */
[----:B-1----:R-:W-:Y:S01]  /*3c7c0*/  IMAD R3, R19, 0x2, R13 ;  /* 0x0000000213037824 */ /* 0x002fe200078e020d */
[----:B------:R-:W-:Y:S01]  /*3c7d0*/  LEA.HI.X.SX32 R13, R13, R2, 0x1, P6 ;  /* 0x000000020d0d7211 */ /* 0x000fe200030f0eff */
[----:B------:R-:W1:Y:S01]  /*3c7e0*/  LDC R19, c[0x0][0x3b8] ;  /* 0x0000ee00ff137b82 */ /* 0x000e620000000800 */
[----:B------:R-:W-:-:S02]  /*3c7f0*/  PRMT R15, R8, 0x7771, RZ ;  /* 0x00007771080f7816 */ /* 0x000fc400000000ff */
[----:B------:R-:W-:-:S03]  /*3c800*/  IADD3 R14, P6, PT, R3, R0, RZ ;  /* 0x00000000030e7210 */ /* 0x000fc60007fde0ff */
[----:B------:R5:W-:Y:S02]  /*3c810*/  @P3 STG.E.U8 desc[UR10][R12.64], R15 ;  /* 0x0000000f0c003986 */ /* 0x000be4000c10110a */
[----:B-----5:R-:W-:Y:S01]  /*3c820*/  IMAD R13, R18, 0x2, R3 ;  /* 0x00000002120d7824 */ /* 0x020fe200078e0203 */
[----:B------:R-:W-:Y:S01]  /*3c830*/  LEA.HI.X.SX32 R15, R3, R2, 0x1, P6 ;  /* 0x00000002030f7211 */ /* 0x000fe200030f0eff */
[----:B------:R-:W2:Y:S01]  /*3c840*/  LDL.LU R12, [R1+0x1b8] ;  /* 0x0001b800010c7983 */ /* 0x000ea20000300800 */
[----:B------:R-:W-:Y:S01]  /*3c850*/  PRMT R3, R9, 0x7771, RZ ;  /* 0x0000777109037816 */ /* 0x000fe200000000ff */
[----:B------:R-:W5:Y:S04]  /*3c860*/  LDC R18, c[0x0][0x3b8] ;  /* 0x0000ee00ff127b82 */ /* 0x000f680000000800 */
[----:B------:R0:W-:Y:S04]  /*3c870*/  @P2 STG.E.U8 desc[UR10][R14.64], R3 ;  /* 0x000000030e002986 */ /* 0x0001e8000c10110a */
[----:B0-----:R-:W4:Y:S01]  /*3c880*/  LDL.LU R14, [R1+0x1c0] ;  /* 0x0001c000010e7983 */ /* 0x001f220000300800 */
[----:B---3--:R-:W-:Y:S01]  /*3c890*/  IMAD R3, R17, 0x2, R13 ;  /* 0x0000000211037824 */ /* 0x008fe200078e020d */
[----:B------:R-:W-:Y:S01]  /*3c8a0*/  PRMT R15, R10, 0x7771, RZ ;  /* 0x000077710a0f7816 */ /* 0x000fe200000000ff */
[----:B------:R-:W0:Y:S01]  /*3c8b0*/  LDC R17, c[0x0][0x3b8] ;  /* 0x0000ee00ff117b82 */ /* 0x000e220000000800 */
[----:B--2---:R-:W-:Y:S01]  /*3c8c0*/  ISETP.LT.AND P3, PT, R12, UR4, !P0 ;  /* 0x000000040c007c0c */ /* 0x004fe2000c761270 */
[----:B------:R-:W2:Y:S01]  /*3c8d0*/  LDCU UR4, c[0x0][0x39c] ;  /* 0x00007380ff0477ac */ /* 0x000ea20008000800 */
[----:B------:R-:W-:-:S04]  /*3c8e0*/  IADD3 R12, P6, PT, R13, R0, RZ ;  /* 0x000000000d0c7210 */ /* 0x000fc80007fde0ff */
[----:B------:R-:W-:-:S05]  /*3c8f0*/  LEA.HI.X.SX32 R13, R13, R2, 0x1, P6 ;  /* 0x000000020d0d7211 */ /* 0x000fca00030f0eff */
[----:B------:R3:W-:Y:S01]  /*3c900*/  @P5 STG.E.U8 desc[UR10][R12.64], R15 ;  /* 0x0000000f0c005986 */ /* 0x0007e2000c10110a */
[----:B----4-:R-:W-:Y:S01]  /*3c910*/  ISETP.LT.AND P2, PT, R14, UR5, !P0 ;  /* 0x000000050e007c0c */ /* 0x010fe2000c741270 */
[----:B------:R-:W4:Y:S01]  /*3c920*/  LDCU UR5, c[0x0][0x39c] ;  /* 0x00007380ff0577ac */ /* 0x000f220008000800 */
[----:B------:R-:W-:Y:S01]  /*3c930*/  IADD3 R14, P6, PT, R3, R0, RZ ;  /* 0x00000000030e7210 */ /* 0x000fe20007fde0ff */
[----:B---3--:R-:W-:-:S03]  /*3c940*/  IMAD R13, R16, 0x2, R3 ;  /* 0x00000002100d7824 */ /* 0x008fc600078e0203 */
[----:B------:R-:W-:Y:S01]  /*3c950*/  LEA.HI.X.SX32 R15, R3, R2, 0x1, P6 ;  /* 0x00000002030f7211 */ /* 0x000fe200030f0eff */
[----:B------:R-:W3:Y:S01]  /*3c960*/  LDC R16, c[0x0][0x3b8] ;  /* 0x0000ee00ff107b82 */ /* 0x000ee20000000800 */
[----:B------:R-:W-:Y:S02]  /*3c970*/  PRMT R3, R11, 0x7771, RZ ;  /* 0x000077710b037816 */ /* 0x000fe400000000ff */
[----:B------:R-:W-:-:S03]  /*3c980*/  IADD3 R12, P6, PT, R13, R0, RZ ;  /* 0x000000000d0c7210 */ /* 0x000fc60007fde0ff */
[----:B------:R1:W-:Y:S01]  /*3c990*/  @P4 STG.E.U8 desc[UR10][R14.64], R3 ;  /* 0x000000030e004986 */ /* 0x0003e2000c10110a */
[----:B------:R-:W-:Y:S01]  /*3c9a0*/  ISETP.LT.AND P5, PT, R29, UR6, !P0 ;  /* 0x000000061d007c0c */ /* 0x000fe2000c7a1270 */
[----:B------:R-:W0:Y:S01]  /*3c9b0*/  LDCU UR6, c[0x0][0x39c] ;  /* 0x00007380ff0677ac */ /* 0x000e220008000800 */
[----:B--2---:R-:W-:Y:S01]  /*3c9c0*/  ISETP.LT.AND P4, PT, R28, UR4, !P0 ;  /* 0x000000041c007c0c */ /* 0x004fe2000c781270 */
[----:B------:R-:W2:Y:S01]  /*3c9d0*/  LDL.LU R29, [R1+0x1d4] ;  /* 0x0001d400011d7983 */ /* 0x000ea20000300800 */
        /* <DEDUP_REMOVED lines=15> */
[----:B------:R-:W-:Y:S01]  /*3cad0*/  IMAD R3, R17, 0x2, R13 ;  /* 0x0000000211037824 */ /* 0x000fe200078e020d */
[----:B------:R-:W-:Y:S01]  /*3cae0*/  PRMT R15, R6, 0x7771, RZ ;  /* 0x00007771060f7816 */ /* 0x000fe200000000ff */
[----:B------:R-:W0:Y:S01]  /*3caf0*/  LDC R17, c[0x0][0x3b8] ;  /* 0x0000ee00ff117b82 */ /* 0x000e220000000800 */
        /* <DEDUP_REMOVED lines=32> */
[----:B0-----:R-:W3:Y:S01]  /*3cd00*/  LDL.LU R14, [R1+0x1e0] ;  /* 0x0001e000010e7983 */ /* 0x001ee20000300800 */
[----:B------:R-:W-:Y:S01]  /*3cd10*/  IMAD R3, R17, 0x2, R13 ;  /* 0x0000000211037824 */ /* 0x000fe200078e020d */
[----:B------:R-:W-:Y:S01]  /*3cd20*/  PRMT R15, R10, 0x7772, RZ ;  /* 0x000077720a0f7816 */ /* 0x000fe200000000ff */
[----:B------:R-:W0:Y:S01]  /*3cd30*/  LDC R17, c[0x0][0x3b8] ;  /* 0x0000ee00ff117b82 */ /* 0x000e220000000800 */
[----:B--2---:R-:W-:Y:S01]  /*3cd40*/  ISETP.LT.AND P3, PT, R12, UR4, !P0 ;  /* 0x000000040c007c0c */ /* 0x004fe2000c761270 */
[----:B------:R-:W2:Y:S01]  /*3cd50*/  LDCU UR4, c[0x0][0x39c] ;  /* 0x00007380ff0477ac */ /* 0x000ea20008000800 */
[----:B------:R-:W-:-:S04]  /*3cd60*/  IADD3 R12, P6, PT, R13, R0, RZ ;  /* 0x000000000d0c7210 */ /* 0x000fc80007fde0ff */
[----:B------:R-:W-:-:S05]  /*3cd70*/  LEA.HI.X.SX32 R13, R13, R2, 0x1, P6 ;  /* 0x000000020d0d7211 */ /* 0x000fca00030f0eff */
[----:B------:R0:W-:Y:S01]  /*3cd80*/  @P5 STG.E.U8 desc[UR10][R12.64], R15 ;  /* 0x0000000f0c005986 */ /* 0x0001e2000c10110a */
[----:B---3--:R-:W-:Y:S01]  /*3cd90*/  ISETP.LT.AND P2, PT, R14, UR5, !P0 ;  /* 0x000000050e007c0c */ /* 0x008fe2000c741270 */
[----:B------:R-:W3:Y:S01]  /*3cda0*/  LDCU UR5, c[0x0][0x39c] ;  /* 0x00007380ff0577ac */ /* 0x000ee20008000800 */
[----:B------:R-:W-:Y:S01]  /*3cdb0*/  IADD3 R14, P6, PT, R3, R0, RZ ;  /* 0x00000000030e7210 */ /* 0x000fe20007fde0ff */
[----:B0-----:R-:W-:-:S03]  /*3cdc0*/  IMAD R13, R16, 0x2, R3 ;  /* 0x00000002100d7824 */ /* 0x001fc600078e0203 */
[----:B------:R-:W-:Y:S01]  /*3cdd0*/  LEA.HI.X.SX32 R15, R3, R2, 0x1, P6 ;  /* 0x00000002030f7211 */ /* 0x000fe200030f0eff */
[----:B------:R-:W0:Y:S01]  /*3cde0*/  LDC R16, c[0x0][0x3b8] ;  /* 0x0000ee00ff107b82 */ /* 0x000e220000000800 */
[----:B------:R-:W-:Y:S02]  /*3cdf0*/  PRMT R3, R11, 0x7772, RZ ;  /* 0x000077720b037816 */ /* 0x000fe400000000ff */
[----:B------:R-:W-:-:S03]  /*3ce00*/  IADD3 R12, P6, PT, R13, R0, RZ ;  /* 0x000000000d0c7210 */ /* 0x000fc60007fde0ff */
[----:B------:R1:W-:Y:S01]  /*3ce10*/  @P4 STG.E.U8 desc[UR10][R14.64], R3 ;  /* 0x000000030e004986 */ /* 0x0003e2000c10110a */
[----:B----4-:R-:W-:Y:S01]  /*3ce20*/  ISETP.LT.AND P5, PT, R29, UR6, !P0 ;  /* 0x000000061d007c0c */ /* 0x010fe2000c7a1270 */
[----:B------:R-:W4:Y:S02]  /*3ce30*/  LDCU UR6, c[0x0][0x39c] ;  /* 0x00007380ff0677ac */ /* 0x000f240008000800 */
[----:B------:R-:W3:Y:S01]  /*3ce40*/  LDL.LU R29, [R1+0x1f8] ;  /* 0x0001f800011d7983 */ /* 0x000ee20000300800 */
[----:B-1----:R-:W-:Y:S01]  /*3ce50*/  IMAD R3, R19, 0x2, R13 ;  /* 0x0000000213037824 */ /* 0x002fe200078e020d */
[----:B------:R-:W-:Y:S02]  /*3ce60*/  LEA.HI.X.SX32 R13, R13, R2, 0x1, P6 ;  /* 0x000000020d0d7211 */ /* 0x000fe400030f0eff */
[----:B------:R-:W3:Y:S01]  /*3ce70*/  LDL.LU R19, [R1+0x1ec] ;  /* 0x0001ec0001137983 */ /* 0x000ee20000300800 */
[----:B------:R-:W-:Y:S02]  /*3ce80*/  PRMT R15, R4, 0x7772, RZ ;  /* 0x00007772040f7816 */ /* 0x000fe400000000ff */
[----:B------:R-:W-:-:S03]  /*3ce90*/  IADD3 R14, P6, PT, R3, R0, RZ ;  /* 0x00000000030e7210 */ /* 0x000fc60007fde0ff */
[----:B------:R5:W-:Y:S02]  /*3cea0*/  @P3 STG.E.U8 desc[UR10][R12.64], R15 ;  /* 0x0000000f0c003986 */ /* 0x000be4000c10110a */
[----:B-----5:R-:W-:Y:S01]  /*3ceb0*/  IMAD R13, R18, 0x2, R3 ;  /* 0x00000002120d7824 */ /* 0x020fe200078e0203 */
[----:B------:R-:W-:Y:S01]  /*3cec0*/  LEA.HI.X.SX32 R15, R3, R2, 0x1, P6 ;  /* 0x00000002030f7211 */ /* 0x000fe200030f0eff */
[----:B------:R-:W4:Y:S01]  /*3ced0*/  LDL.LU R18, [R1+0x1f4] ;  /* 0x0001f40001127983 */ /* 0x000f220000300800 */
[----:B------:R-:W-:-:S05]  /*3cee0*/  PRMT R3, R5, 0x7772, RZ ;  /* 0x0000777205037816 */ /* 0x000fca00000000ff */
[----:B------:R1:W-:Y:S04]  /*3cef0*/  @P2 STG.E.U8 desc[UR10][R14.64], R3 ;  /* 0x000000030e002986 */ /* 0x0003e8000c10110a */
[----:B-1----:R-:W5:Y:S01]  /*3cf00*/  LDL.LU R14, [R1+0x1f0] ;  /* 0x0001f000010e7983 */ /* 0x002f620000300800 */
[----:B--2---:R-:W-:Y:S01]  /*3cf10*/  ISETP.LT.AND P4, PT, R28, UR4, !P0 ;  /* 0x000000041c007c0c */ /* 0x004fe2000c781270 */
[----:B------:R-:W5:Y:S01]  /*3cf20*/  LDCU UR4, c[0x0][0x39c] ;  /* 0x00007380ff0477ac */ /* 0x000f620008000800 */
[----:B------:R-:W1:Y:S01]  /*3cf30*/  LDC R28, c[0x0][0x3b8] ;  /* 0x0000ee00ff1c7b82 */ /* 0x000e620000000800 */
[----:B------:R-:W-:Y:S01]  /*3cf40*/  IADD3 R12, P6, PT, R13, R0, RZ ;  /* 0x000000000d0c7210 */ /* 0x000fe20007fde0ff */
[----:B------:R-:W-:Y:S01]  /*3cf50*/  IMAD R3, R17, 0x2, R13 ;  /* 0x0000000211037824 */ /* 0x000fe200078e020d */
[----:B------:R-:W-:-:S02]  /*3cf60*/  PRMT R15, R6, 0x7772, RZ ;  /* 0x00007772060f7816 */ /* 0x000fc400000000ff */
[----:B------:R-:W-:Y:S02]  /*3cf70*/  LEA.HI.X.SX32 R13, R13, R2, 0x1, P6 ;  /* 0x000000020d0d7211 */ /* 0x000fe400030f0eff */
[----:B------:R-:W-:Y:S01]  /*3cf80*/  PRMT R8, R8, 0x7773, RZ ;  /* 0x0000777308087816 */ /* 0x000fe200000000ff */
[----:B------:R-:W2:Y:S02]  /*3cf90*/  LDC R17, c[0x0][0x3b8] ;  /* 0x0000ee00ff117b82 */ /* 0x000ea40000000800 */
[----:B------:R0:W-:Y:S02]  /*3cfa0*/  @P5 STG.E.U8 desc[UR10][R12.64], R15 ;  /* 0x0000000f0c005986 */ /* 0x0001e4000c10110a */
[----:B0-----:R-:W-:Y:S01]  /*3cfb0*/  IMAD R13, R16, 0x2, R3 ;  /* 0x00000002100d7824 */ /* 0x001fe200078e0203 */
[----:B------:R-:W-:-:S03]  /*3cfc0*/  PRMT R9, R9, 0x7773, RZ ;  /* 0x0000777309097816 */ /* 0x000fc600000000ff */
[----:B------:R-:W0:Y:S01]  /*3cfd0*/  LDC R16, c[0x0][0x3b8] ;  /* 0x0000ee00ff107b82 */ /* 0x000e220000000800 */
[----:B---3--:R-:W-:Y:S01]  /*3cfe0*/  ISETP.LT.AND P3, PT, R19, UR5, !P0 ;  /* 0x0000000513007c0c */ /* 0x008fe2000c761270 */
[----:B------:R-:W3:Y:S06]  /*3cff0*/  LDCU UR5, c[0x0][0x39c] ;  /* 0x00007380ff0577ac */ /* 0x000eec0008000800 */
[----:B------:R-:W0:Y:S01]  /*3d000*/  LDC R19, c[0x0][0x3b8] ;  /* 0x0000ee00ff137b82 */ /* 0x000e220000000800 */
[----:B-----5:R-:W-:Y:S01]  /*3d010*/  ISETP.LT.AND P2, PT, R14, UR4, !P0 ;  /* 0x000000040e007c0c */ /* 0x020fe2000c741270 */
[----:B------:R-:W5:Y:S01]  /*3d020*/  LDCU UR4, c[0x0][0x39c] ;  /* 0x00007380ff0477ac */ /* 0x000f620008000800 */
[----:B------:R-:W-:-:S04]  /*3d030*/  IADD3 R14, P6, PT, R3, R0, RZ ;  /* 0x00000000030e7210 */ /* 0x000fc80007fde0ff */
[----:B------:R-:W-:Y:S02]  /*3d040*/  LEA.HI.X.SX32 R15, R3, R2, 0x1, P6 ;  /* 0x00000002030f7211 */ /* 0x000fe400030f0eff */
[----:B------:R-:W-:Y:S02]  /*3d050*/  PRMT R3, R7, 0x7772, RZ ;  /* 0x0000777207037816 */ /* 0x000fe400000000ff */
[----:B------:R-:W-:-:S03]  /*3d060*/  IADD3 R12, P6, PT, R13, R0, RZ ;  /* 0x000000000d0c7210 */ /* 0x000fc60007fde0ff */
[----:B------:R1:W-:Y:S01]  /*3d070*/  @P4 STG.E.U8 desc[UR10][R14.64], R3 ;  /* 0x000000030e004986 */ /* 0x0003e2000c10110a */
[----:B---3--:R-:W-:Y:S01]  /*3d080*/  ISETP.LT.AND P4, PT, R29, UR5, !P0 ;  /* 0x000000051d007c0c */ /* 0x008fe2000c781270 */
[----:B------:R-:W3:Y:S02]  /*3d090*/  LDCU UR5, c[0x0][0x39c] ;  /* 0x00007380ff0577ac */ /* 0x000ee40008000800 */
[----:B------:R-:W2:Y:S01]  /*3d0a0*/  LDL.LU R29, [R1+0x208] ;  /* 0x00020800011d7983 */ /* 0x000ea20000300800 */
[----:B-1----:R-:W-:Y:S01]  /*3d0b0*/  IMAD R3, R28, 0x2, R13 ;  /* 0x000000021c037824 */ /* 0x002fe200078e020d */
[----:B------:R-:W-:Y:S02]  /*3d0c0*/  LEA.HI.X.SX32 R13, R13, R2, 0x1, P6 ;  /* 0x000000020d0d7211 */ /* 0x000fe400030f0eff */
[----:B------:R-:W2:Y:S04]  /*3d0d0*/  LDL.LU R28, [R1+0x204] ;  /* 0x00020400011c7983 */ /* 0x000ea80000300800 */
[----:B------:R1:W-:Y:S04]  /*3d0e0*/  @P3 STG.E.U8 desc[UR10][R12.64], R8 ;  /* 0x000000080c003986 */ /* 0x0003e8000c10110a */
[----:B-1----:R-:W5:Y:S04]  /*3d0f0*/  LDL.LU R8, [R1+0x1fc] ;  /* 0x0001fc0001087983 */ /* 0x002f680000300800 */
[----:B------:R-:W3:Y:S01]  /*3d100*/  LDL.LU R13, [R1+0x200] ;  /* 0x00020000010d7983 */ /* 0x000ee20000300800 */
[----:B----4-:R-:W-:Y:S01]  /*3d110*/  ISETP.LT.AND P5, PT, R18, UR6, !P0 ;  /* 0x0000000612007c0c */ /* 0x010fe2000c7a1270 */
[----:B0-----:R-:W-:Y:S01]  /*3d120*/  IMAD R12, R19, 0x2, R3 ;  /* 0x00000002130c7824 */ /* 0x001fe200078e0203 */
[----:B------:R-:W0:Y:S01]  /*3d130*/  LDC R18, c[0x0][0x3b8] ;  /* 0x0000ee00ff127b82 */ /* 0x000e220000000800 */
[C---:B------:R-:W-:Y:S01]  /*3d140*/  IADD3 R14, P6, PT, R3.reuse, R0, RZ ;  /* 0x00000000030e7210 */ /* 0x040fe20007fde0ff */
[----:B------:R-:W2:Y:S03]  /*3d150*/  LDCU UR6, c[0x0][0x39c] ;  /* 0x00007380ff0677ac */ /* 0x000ea60008000800 */
[----:B------:R-:W-:-:S05]  /*3d160*/  LEA.HI.X.SX32 R15, R3, R2, 0x1, P6 ;  /* 0x00000002030f7211 */ /* 0x000fca00030f0eff */
[----:B------:R1:W-:Y:S01]  /*3d170*/  @P2 STG.E.U8 desc[UR10][R14.64], R9 ;  /* 0x000000090e002986 */ /* 0x0003e2000c10110a */
[----:B------:R-:W-:Y:S02]  /*3d180*/  PRMT R10, R10, 0x7773, RZ ;  /* 0x000077730a0a7816 */ /* 0x000fe400000000ff */
[----:B------:R-:W-:Y:S01]  /*3d190*/  PRMT R11, R11, 0x7773, RZ ;  /* 0x000077730b0b7816 */ /* 0x000fe200000000ff */
[----:B-1----:R-:W1:Y:S01]  /*3d1a0*/  LDC R15, c[0x0][0x3b8] ;  /* 0x0000ee00ff0f7b82 */ /* 0x002e620000000800 */
[----:B0-----:R-:W-:Y:S02]  /*3d1b0*/  IMAD R3, R18, 0x2, R12 ;  /* 0x0000000212037824 */ /* 0x001fe400078e020c */
[----:B------:R-:W4:Y:S04]  /*3d1c0*/  LDL.LU R18, [R1+0x20c] ;  /* 0x00020c0001127983 */ /* 0x000f280000300800 */
[----:B------:R-:W4:Y:S01]  /*3d1d0*/  LDL.LU R19, [R1+0x210] ;  /* 0x0002100001137983 */ /* 0x000f220000300800 */
[----:B------:R-:W0:Y:S01]  /*3d1e0*/  LDC R14, c[0x0][0x3b8] ;  /* 0x0000ee00ff0e7b82 */ /* 0x000e220000000800 */
[----:B-----5:R-:W-:Y:S01]  /*3d1f0*/  ISETP.LT.AND P3, PT, R8, UR4, !P0 ;  /* 0x0000000408007c0c */ /* 0x020fe2000c761270 */
[----:B------:R-:W5:Y:S01]  /*3d200*/  LDCU UR4, c[0x0][0x39c] ;  /* 0x00007380ff0477ac */ /* 0x000f620008000800 */
[----:B------:R-:W-:-:S04]  /*3d210*/  IADD3 R8, P6, PT, R12, R0, RZ ;  /* 0x000000000c087210 */ /* 0x000fc80007fde0ff */
[----:B------:R-:W-:Y:S02]  /*3d220*/  LEA.HI.X.SX32 R9, R12, R2, 0x1, P6 ;  /* 0x000000020c097211 */ /* 0x000fe400030f0eff */
[----:B------:R-:W-:Y:S02]  /*3d230*/  IADD3 R12, P6, PT, R3, R0, RZ ;  /* 0x00000000030c7210 */ /* 0x000fe40007fde0ff */
[----:B---3--:R-:W-:Y:S01]  /*3d240*/  ISETP.LT.AND P2, PT, R13, UR5, !P0 ;  /* 0x000000050d007c0c */ /* 0x008fe2000c741270 */
[----:B------:R3:W-:Y:S01]  /*3d250*/  @P5 STG.E.U8 desc[UR10][R8.64], R10 ;  /* 0x0000000a08005986 */ /* 0x0007e2000c10110a */
[----:B------:R-:W-:Y:S01]  /*3d260*/  LEA.HI.X.SX32 R13, R3, R2, 0x1, P6 ;  /* 0x00000002030d7211 */ /* 0x000fe200030f0eff */
[----:B------:R-:W4:Y:S01]  /*3d270*/  LDCU UR5, c[0x0][0x39c] ;  /* 0x00007380ff0577ac */ /* 0x000f220008000800 */
[----:B--2---:R-:W-:Y:S02]  /*3d280*/  ISETP.LT.AND P5, PT, R28, UR6, !P0 ;  /* 0x000000061c007c0c */ /* 0x004fe4000c7a1270 */
[----:B------:R-:W2:Y:S01]  /*3d290*/  LDL.LU R28, [R1+0x214] ;  /* 0x00021400011c7983 */ /* 0x000ea20000300800 */
[----:B------:R-:W-:Y:S01]  /*3d2a0*/  PRMT R4, R4, 0x7773, RZ ;  /* 0x0000777304047816 */ /* 0x000fe200000000ff */
[----:B------:R-:W2:Y:S02]  /*3d2b0*/  LDCU UR6, c[0x0][0x39c] ;  /* 0x00007380ff0677ac */ /* 0x000ea40008000800 */
[----:B------:R0:W-:Y:S01]  /*3d2c0*/  @P4 STG.E.U8 desc[UR10][R12.64], R11 ;  /* 0x0000000b0c004986 */ /* 0x0001e2000c10110a */
[----:B-----5:R-:W-:Y:S01]  /*3d2d0*/  ISETP.LT.AND P4, PT, R29, UR4, !P0 ;  /* 0x000000041d007c0c */ /* 0x020fe2000c781270 */
[----:B------:R-:W5:Y:S02]  /*3d2e0*/  LDCU UR4, c[0x0][0x39c] ;  /* 0x00007380ff0477ac */ /* 0x000f640008000800 */
[----:B------:R-:W2:Y:S01]  /*3d2f0*/  LDL.LU R29, [R1+0x218] ;  /* 0x00021800011d7983 */ /* 0x000ea20000300800 */
[----:B---3--:R-:W-:-:S05]  /*3d300*/  IMAD R9, R17, 0x2, R3 ;  /* 0x0000000211097824 */ /* 0x008fca00078e0203 */
[----:B------:R-:W-:Y:S01]  /*3d310*/  IADD3 R8, P6, PT, R9, R0, RZ ;  /* 0x0000000009087210 */ /* 0x000fe20007fde0ff */
[----:B------:R-:W-:Y:S01]  /*3d320*/  IMAD R3, R16, 0x2, R9 ;  /* 0x0000000210037824 */ /* 0x000fe200078e0209 */
[----:B------:R-:W-:Y:S01]  /*3d330*/  PRMT R5, R5, 0x7773, RZ ;  /* 0x0000777305057816 */ /* 0x000fe200000000ff */
[----:B0-----:R-:W0:Y:S01]  /*3d340*/  LDC R13, c[0x0][0x3b8] ;  /* 0x0000ee00ff0d7b82 */ /* 0x001e220000000800 */
[----:B------:R-:W-:Y:S02]  /*3d350*/  LEA.HI.X.SX32 R9, R9, R2, 0x1, P6 ;  /* 0x0000000209097211 */ /* 0x000fe400030f0eff */
[----:B------:R-:W-:-:S03]  /*3d360*/  IADD3 R10, P6, PT, R3, R0, RZ ;  /* 0x00000000030a7210 */ /* 0x000fc60007fde0ff */
[----:B------:R1:W-:Y:S01]  /*3d370*/  @P3 STG.E.U8 desc[UR10][R8.64], R4 ;  /* 0x0000000408003986 */ /* 0x0003e2000c10110a */
[----:B----4-:R-:W-:Y:S01]  /*3d380*/  ISETP.LT.AND P3, PT, R18, UR5, !P0 ;  /* 0x0000000512007c0c */ /* 0x010fe2000c761270 */
[----:B------:R-:W3:Y:S01]  /*3d390*/  LDCU UR5, c[0x0][0x39c] ;  /* 0x00007380ff0577ac */ /* 0x000ee20008000800 */
[----:B------:R-:W-:Y:S01]  /*3d3a0*/  LEA.HI.X.SX32 R11, R3, R2, 0x1, P6 ;  /* 0x00000002030b7211 */ /* 0x000fe200030f0eff */
[----:B------:R-:W4:Y:S01]  /*3d3b0*/  LDL.LU R18, [R1+0x21c] ;  /* 0x00021c0001127983 */ /* 0x000f220000300800 */
[----:B------:R-:W-:Y:S01]  /*3d3c0*/  PRMT R6, R6, 0x7773, RZ ;  /* 0x0000777306067816 */ /* 0x000fe200000000ff */
[----:B------:R-:W2:Y:S01]  /*3d3d0*/  LDC R12, c[0x0][0x3b8] ;  /* 0x0000ee00ff0c7b82 */ /* 0x000ea20000000800 */
[----:B-1----:R-:W-:Y:S01]  /*3d3e0*/  IMAD R8, R15, 0x2, R3 ;  /* 0x000000020f087824 */ /* 0x002fe200078e0203 */
[----:B------:R1:W-:Y:S01]  /*3d3f0*/  @P2 STG.E.U8 desc[UR10][R10.64], R5 ;  /* 0x000000050a002986 */ /* 0x0003e2000c10110a */
[----:B------:R-:W-:-:S05]  /*3d400*/  PRMT R7, R7, 0x7773, RZ ;  /* 0x0000777307077816 */ /* 0x000fca00000000ff */
[----:B------:R-:W2:Y:S01]  /*3d410*/  LDC R15, c[0x0][0x3b8] ;  /* 0x0000ee00ff0f7b82 */ /* 0x000ea20000000800 */
[----:B------:R-:W-:Y:S01]  /*3d420*/  IMAD R3, R14, 0x2, R8 ;  /* 0x000000020e037824 */ /* 0x000fe200078e0208 */
[C---:B------:R-:W-:Y:S02]  /*3d430*/  IADD3 R4, P6, PT, R8.reuse, R0, RZ ;  /* 0x0000000008047210 */ /* 0x040fe40007fde0ff */
[----:B-----5:R-:W-:Y:S01]  /*3d440*/  ISETP.LT.AND P2, PT, R19, UR4, !P0 ;  /* 0x0000000413007c0c */ /* 0x020fe2000c741270 */
[----:B------:R-:W4:Y:S01]  /*3d450*/  LDCU UR4, c[0x0][0x39c] ;  /* 0x00007380ff0477ac */ /* 0x000f220008000800 */
[----:B------:R-:W5:Y:S02]  /*3d460*/  LDL.LU R19, [R1+0x234] ;  /* 0x0002340001137983 */ /* 0x000f640000300800 */
[----:B------:R-:W2:Y:S01]  /*3d470*/  LDC R14, c[0x0][0x3b8] ;  /* 0x0000ee00ff0e7b82 */ /* 0x000ea20000000800 */
[----:B-1----:R-:W-:Y:S02]  /*3d480*/  LEA.HI.X.SX32 R5, R8, R2, 0x1, P6 ;  /* 0x0000000208057211 */ /* 0x002fe400030f0eff */
[----:B------:R-:W-:-:S04]  /*3d490*/  IADD3 R8, P6, PT, R3, R0, RZ ;  /* 0x0000000003087210 */ /* 0x000fc80007fde0ff */
[----:B------:R-:W-:Y:S01]  /*3d4a0*/  LEA.HI.X.SX32 R9, R3, R2, 0x1, P6 ;  /* 0x0000000203097211 */ /* 0x000fe200030f0eff */
[----:B------:R0:W-:Y:S01]  /*3d4b0*/  @P5 STG.E.U8 desc[UR10][R4.64], R6 ;  /* 0x0000000604005986 */ /* 0x0001e2000c10110a */
[----:B------:R-:W1:Y:S03]  /*3d4c0*/  LDC R11, c[0x0][0x3b8] ;  /* 0x0000ee00ff0b7b82 */ /* 0x000e660000000800 */
[----:B------:R3:W-:Y:S05]  /*3d4d0*/  @P4 STG.E.U8 desc[UR10][R8.64], R7 ;  /* 0x0000000708004986 */ /* 0x0007ea000c10110a */
[----:B------:R-:W1:Y:S01]  /*3d4e0*/  LDC R10, c[0x0][0x3b8] ;  /* 0x0000ee00ff0a7b82 */ /* 0x000e620000000800 */
[----:B0-----:R-:W-:-:S07]  /*3d4f0*/  IMAD R5, R13, 0x2, R3 ;  /* 0x000000020d057824 */ /* 0x001fce00078e0203 */
[----:B---3--:R-:W0:Y:S01]  /*3d500*/  LDC R8, c[0x0][0x3b8] ;  /* 0x0000ee00ff087b82 */ /* 0x008e220000000800 */
[----:B--2---:R-:W-:-:S07]  /*3d510*/  ISETP.LT.AND P5, PT, R28, UR6, !P0 ;  /* 0x000000061c007c0c */ /* 0x004fce000c7a1270 */
[----:B------:R-:W2:Y:S01]  /*3d520*/  LDC R9, c[0x0][0x3b8] ;  /* 0x0000ee00ff097b82 */ /* 0x000ea20000000800 */
[----:B------:R-:W3:Y:S01]  /*3d530*/  LDL.LU R28, [R1+0x238] ;  /* 0x00023800011c7983 */ /* 0x000ee20000300800 */
[----:B------:R-:W-:Y:S01]  /*3d540*/  ISETP.LT.AND P4, PT, R29, UR5, !P0 ;  /* 0x000000051d007c0c */ /* 0x000fe2000c781270 */
[----:B------:R-:W-:Y:S02]  /*3d550*/  IMAD R3, R12, 0x2, R5 ;  /* 0x000000020c037824 */ /* 0x000fe400078e0205 */
[----:B------:R-:W2:Y:S01]  /*3d560*/  LDL.LU R29, [R1+0x23c] ;  /* 0x00023c00011d7983 */ /* 0x000ea20000300800 */
[C---:B------:R-:W-:Y:S01]  /*3d570*/  IADD3 R4, P6, PT, R5.reuse, R0, RZ ;  /* 0x0000000005047210 */ /* 0x040fe20007fde0ff */
[----:B------:R-:W5:Y:S01]  /*3d580*/  LDCU UR5, c[0x0][0x39c] ;  /* 0x00007380ff0577ac */ /* 0x000f620008000800 */
[----:B------:R-:W-:Y:S01]  /*3d590*/  PRMT R7, R20, 0x7770, RZ ;  /* 0x0000777014077816 */ /* 0x000fe200000000ff */
[----:B------:R-:W0:Y:S01]  /*3d5a0*/  LDC R12, c[0x0][0x3b8] ;  /* 0x0000ee00ff0c7b82 */ /* 0x000e220000000800 */
[----:B------:R-:W-:Y:S01]  /*3d5b0*/  LEA.HI.X.SX32 R5, R5, R2, 0x1, P6 ;  /* 0x0000000205057211 */ /* 0x000fe200030f0eff */
[----:B------:R-:W3:Y:S01]  /*3d5c0*/  LDCU UR6, c[0x0][0x39c] ;  /* 0x00007380ff0677ac */ /* 0x000ee20008000800 */
[----:B------:R-:W-:-:S03]  /*3d5d0*/  IADD3 R6, P6, PT, R3, R0, RZ ;  /* 0x0000000003067210 */ /* 0x000fc60007fde0ff */
[----:B------:R1:W-:Y:S02]  /*3d5e0*/  @P3 STG.E.U8 desc[UR10][R4.64], R7 ;  /* 0x0000000704003986 */ /* 0x0003e4000c10110a */
[----:B------:R-:W0:Y:S01]  /*3d5f0*/  LDC R13, c[0x0][0x3b8] ;  /* 0x0000ee00ff0d7b82 */ /* 0x000e220000000800 */
[----:B----4-:R-:W-:Y:S01]  /*3d600*/  ISETP.LT.AND P3, PT, R18, UR4, !P0 ;  /* 0x0000000412007c0c */ /* 0x010fe2000c761270 */
[----:B------:R-:W2:Y:S01]  /*3d610*/  LDCU UR4, c[0x0][0x39c] ;  /* 0x00007380ff0477ac */ /* 0x000ea20008000800 */
[----:B------:R-:W4:Y:S01]  /*3d620*/  LDL.LU R18, [R1+0x240] ;  /* 0x0002400001127983 */ /* 0x000f220000300800 */
[----:B-1----:R-:W-:Y:S01]  /*3d630*/  IMAD R5, R11, 0x2, R3 ;  /* 0x000000020b057824 */ /* 0x002fe200078e0203 */
[----:B------:R-:W-:-:S03]  /*3d640*/  LEA.HI.X.SX32 R7, R3, R2, 0x1, P6 ;  /* 0x0000000203077211 */ /* 0x000fc600030f0eff */
[----:B------:R-:W1:Y:S01]  /*3d650*/  LDC R11, c[0x0][0x3b8] ;  /* 0x0000ee00ff0b7b82 */ /* 0x000e620000000800 */
[----:B------:R-:W-:Y:S02]  /*3d660*/  PRMT R3, R21, 0x7770, RZ ;  /* 0x0000777015037816 */ /* 0x000fe400000000ff */
[----:B------:R-:W-:-:S03]  /*3d670*/  IADD3 R4, P6, PT, R5, R0, RZ ;  /* 0x0000000005047210 */ /* 0x000fc60007fde0ff */
[----:B------:R5:W-:Y:S02]  /*3d680*/  @P2 STG.E.U8 desc[UR10][R6.64], R3 ;  /* 0x0000000306002986 */ /* 0x000be4000c10110a */
[----:B-----5:R-:W-:Y:S01]  /*3d690*/  IMAD R3, R10, 0x2, R5 ;  /* 0x000000020a037824 */ /* 0x020fe200078e0205 */
[----:B------:R-:W-:Y:S01]  /*3d6a0*/  LEA.HI.X.SX32 R5, R5, R2, 0x1, P6 ;  /* 0x0000000205057211 */ /* 0x000fe200030f0eff */
[----:B------:R-:W5:Y:S01]  /*3d6b0*/  LDC R10, c[0x0][0x3b8] ;  /* 0x0000ee00ff0a7b82 */ /* 0x000f620000000800 */
[----:B------:R-:W-:Y:S02]  /*3d6c0*/  PRMT R7, R22, 0x7770, RZ ;  /* 0x0000777016077816 */ /* 0x000fe400000000ff */
[----:B------:R-:W-:-:S03]  /*3d6d0*/  IADD3 R6, P6, PT, R3, R0, RZ ;  /* 0x0000000003067210 */ /* 0x000fc60007fde0ff */
[----:B------:R0:W-:Y:S01]  /*3d6e0*/  @P5 STG.E.U8 desc[UR10][R4.64], R7 ;  /* 0x0000000704005986 */ /* 0x0001e2000c10110a */
[----:B------:R-:W-:Y:S01]  /*3d6f0*/  ISETP.LT.AND P2, PT, R19, UR5, !P0 ;  /* 0x0000000513007c0c */ /* 0x000fe2000c741270 */
[----:B------:R-:W4:Y:S02]  /*3d700*/  LDCU UR5, c[0x0][0x39c] ;  /* 0x00007380ff0577ac */ /* 0x000f240008000800 */
[----:B------:R-:W4:Y:S01]  /*3d710*/  LDL.LU R19, [R1+0x244] ;  /* 0x0002440001137983 */ /* 0x000f220000300800 */
[----:B0-----:R-:W-:Y:S01]  /*3d720*/  IMAD R5, R8, 0x2, R3 ;  /* 0x0000000208057824 */ /* 0x001fe200078e0203 */
[----:B------:R-:W-:Y:S01]  /*3d730*/  LEA.HI.X.SX32 R7, R3, R2, 0x1, P6 ;  /* 0x0000000203077211 */ /* 0x000fe200030f0eff */
[----:B------:R-:W0:Y:S01]  /*3d740*/  LDC R8, c[0x0][0x3b8] ;  /* 0x0000ee00ff087b82 */ /* 0x000e220000000800 */
[----:B------:R-:W-:-:S05]  /*3d750*/  PRMT R3, R23, 0x7770, RZ ;  /* 0x0000777017037816 */ /* 0x000fca00000000ff */
[----:B------:R1:W-:Y:S01]  /*3d760*/  @P4 STG.E.U8 desc[UR10][R6.64], R3 ;  /* 0x0000000306004986 */ /* 0x0003e2000c10110a */
[----:B---3--:R-:W-:Y:S01]  /*3d770*/  ISETP.LT.AND P5, PT, R28, UR6, !P0 ;  /* 0x000000061c007c0c */ /* 0x008fe2000c7a1270 */
[----:B-1----:R-:W-:Y:S02]  /*3d780*/  IMAD R3, R11, 0x2, R5 ;  /* 0x000000020b037824 */ /* 0x002fe400078e0205 */
[----:B------:R-:W3:Y:S01]  /*3d790*/  LDL.LU R28, [R1+0x248] ;  /* 0x00024800011c7983 */ /* 0x000ee20000300800 */
[----:B------:R-:W-:Y:S01]  /*3d7a0*/  IADD3 R4, P6, PT, R5, R0, RZ ;  /* 0x0000000005047210 */ /* 0x000fe20007fde0ff */
[----:B------:R-:W3:Y:S01]  /*3d7b0*/  LDCU UR6, c[0x0][0x39c] ;  /* 0x00007380ff0677ac */ /* 0x000ee20008000800 */
[----:B------:R-:W-:Y:S01]  /*3d7c0*/  PRMT R7, R24, 0x7770, RZ ;  /* 0x0000777018077816 */ /* 0x000fe200000000ff */
[----:B------:R-:W1:Y:S01]  /*3d7d0*/  LDC R11, c[0x0][0x3b8] ;  /* 0x0000ee00ff0b7b82 */ /* 0x000e620000000800 */
[----:B--2---:R-:W-:Y:S01]  /*3d7e0*/  ISETP.LT.AND P4, PT, R29, UR4, !P0 ;  /* 0x000000041d007c0c */ /* 0x004fe2000c781270 */
[----:B------:R-:W2:Y:S01]  /*3d7f0*/  LDCU UR4, c[0x0][0x39c] ;  /* 0x00007380ff0477ac */ /* 0x000ea20008000800 */
[----:B------:R-:W3:Y:S01]  /*3d800*/  LDL.LU R29, [R1+0x24c] ;  /* 0x00024c00011d7983 */ /* 0x000ee20000300800 */
[----:B------:R-:W-:-:S02]  /*3d810*/  LEA.HI.X.SX32 R5, R5, R2, 0x1, P6 ;  /* 0x0000000205057211 */ /* 0x000fc400030f0eff */
[----:B------:R-:W-:-:S03]  /*3d820*/  IADD3 R6, P6, PT, R3, R0, RZ ;  /* 0x0000000003067210 */ /* 0x000fc60007fde0ff */
[----:B------:R5:W-:Y:S02]  /*3d830*/  @P3 STG.E.U8 desc[UR10][R4.64], R7 ;  /* 0x0000000704003986 */ /* 0x000be4000c10110a */
[----:B-----5:R-:W-:Y:S01]  /*3d840*/  IMAD R5, R10, 0x2, R3 ;  /* 0x000000020a057824 */ /* 0x020fe200078e0203 */
[----:B------:R-:W-:Y:S01]  /*3d850*/  LEA.HI.X.SX32 R7, R3, R2, 0x1, P6 ;  /* 0x0000000203077211 */ /* 0x000fe200030f0eff */
[----:B------:R-:W5:Y:S01]  /*3d860*/  LDC R10, c[0x0][0x3b8] ;  /* 0x0000ee00ff0a7b82 */ /* 0x000f620000000800 */
[----:B------:R-:W-:Y:S02]  /*3d870*/  PRMT R3, R25, 0x7770, RZ ;  /* 0x0000777019037816 */ /* 0x000fe400000000ff */
[----:B----4-:R-:W-:Y:S01]  /*3d880*/  ISETP.LT.AND P3, PT, R18, UR5, !P0 ;  /* 0x0000000512007c0c */ /* 0x010fe2000c761270 */
[----:B------:R-:W4:Y:S01]  /*3d890*/  LDCU UR5, c[0x0][0x39c] ;  /* 0x00007380ff0577ac */ /* 0x000f220008000800 */
[----:B------:R-:W5:Y:S01]  /*3d8a0*/  LDL.LU R18, [R1+0x250] ;  /* 0x0002500001127983 */ /* 0x000f620000300800 */
[----:B------:R-:W-:-:S03]  /*3d8b0*/  IADD3 R4, P6, PT, R5, R0, RZ ;  /* 0x0000000005047210 */ /* 0x000fc60007fde0ff */
[----:B------:R0:W-:Y:S02]  /*3d8c0*/  @P2 STG.E.U8 desc[UR10][R6.64], R3 ;  /* 0x0000000306002986 */ /* 0x0001e4000c10110a */
        /* <DEDUP_REMOVED lines=12> */
[----:B------:R-:W-:-:S05]  /*3d990*/  PRMT R3, R27, 0x7770, RZ ;  /* 0x000077701b037816 */ /* 0x000fca00000000ff */
[----:B------:R0:W-:Y:S01]  /*3d9a0*/  @P4 STG.E.U8 desc[UR10][R6.64], R3 ;  /* 0x0000000306004986 */ /* 0x0001e2000c10110a */
[----:B---3--:R-:W-:Y:S01]  /*3d9b0*/  ISETP.LT.AND P5, PT, R28, UR6, !P0 ;  /* 0x000000061c007c0c */ /* 0x008fe2000c7a1270 */
[----:B0-----:R-:W-:Y:S02]  /*3d9c0*/  IMAD R3, R11, 0x2, R5 ;  /* 0x000000020b037824 */ /* 0x001fe400078e0205 */
[----:B------:R-:W3:Y:S01]  /*3d9d0*/  LDL.LU R28, [R1+0x258] ;  /* 0x00025800011c7983 */ /* 0x000ee20000300800 */
[----:B------:R-:W-:Y:S01]  /*3d9e0*/  IADD3 R4, P6, PT, R5, R0, RZ ;  /* 0x0000000005047210 */ /* 0x000fe20007fde0ff */
[----:B------:R-:W3:Y:S01]  /*3d9f0*/  LDCU UR6, c[0x0][0x39c] ;  /* 0x00007380ff0677ac */ /* 0x000ee20008000800 */
[----:B------:R-:W-:Y:S01]  /*3da00*/  PRMT R7, R20, 0x7771, RZ ;  /* 0x0000777114077816 */ /* 0x000fe200000000ff */
[----:B------:R-:W0:Y:S01]  /*3da10*/  LDC R11, c[0x0][0x3b8] ;  /* 0x0000ee00ff0b7b82 */ /* 0x000e220000000800 */
[----:B----4-:R-:W-:Y:S01]  /*3da20*/  ISETP.LT.AND P4, PT, R29, UR5, !P0 ;  /* 0x000000051d007c0c */ /* 0x010fe2000c781270 */
[----:B------:R-:W4:Y:S01]  /*3da30*/  LDCU UR5, c[0x0][0x39c] ;  /* 0x00007380ff0577ac */ /* 0x000f220008000800 */
        /* <DEDUP_REMOVED lines=8> */
[----:B--2---:R-:W-:Y:S01]  /*3dac0*/  ISETP.LT.AND P3, PT, R18, UR4, !P0 ;  /* 0x0000000412007c0c */ /* 0x004fe2000c761270 */
[----:B------:R-:W2:Y:S01]  /*3dad0*/  LDCU UR4, c[0x0][0x39c] ;  /* 0x00007380ff0477ac */ /* 0x000ea20008000800 */
        /* <DEDUP_REMOVED lines=9> */
[----:B----4-:R-:W-:Y:S01]  /*3db70*/  ISETP.LT.AND P2, PT, R19, UR5, !P0 ;  /* 0x0000000513007c0c */ /* 0x010fe2000c741270 */
[----:B------:R-:W4:Y:S02]  /*3db80*/  LDCU UR5, c[0x0][0x39c] ;  /* 0x00007380ff0577ac */ /* 0x000f240008000800 */
[----:B------:R-:W4:Y:S01]  /*3db90*/  LDL.LU R19, [R1+0x264] ;  /* 0x0002640001137983 */ /* 0x000f220000300800 */
        /* <DEDUP_REMOVED lines=27> */
[----:B-1----:R-:W-:Y:S01]  /*3dd50*/  IMAD R3, R9, 0x2, R5 ;  /* 0x0000000209037824 */ /* 0x002fe200078e0205 */
[----:B------:R-:W-:Y:S01]  /*3dd60*/  LEA.HI.X.SX32 R5, R5, R2, 0x1, P6 ;  /* 0x0000000205057211 */ /* 0x000fe200030f0eff */
[----:B------:R-:W1:Y:S01]  /*3dd70*/  LDC R9, c[0x0][0x3b8] ;  /* 0x0000ee00ff097b82 */ /* 0x000e620000000800 */
[----:B------:R-:W-:Y:S02]  /*3dd80*/  PRMT R7, R26, 0x7771, RZ ;  /* 0x000077711a077816 */ /* 0x000fe400000000ff */
[----:B------:R-:W-:-:S03]  /*3dd90*/  IADD3 R6, P6, PT, R3, R0, RZ ;  /* 0x0000000003067210 */ /* 0x000fc60007fde0ff */
[----:B------:R0:W-:Y:S01]  /*3dda0*/  @P5 STG.E.U8 desc[UR10][R4.64], R7 ;  /* 0x0000000704005986 */ /* 0x0001e2000c10110a */
[----:B--2---:R-:W-:Y:S01]  /*3ddb0*/  ISETP.LT.AND P2, PT, R19, UR4, !P0 ;  /* 0x0000000413007c0c */ /* 0x004fe2000c741270 */
[----:B------:R-:W2:Y:S02]  /*3ddc0*/  LDCU UR4, c[0x0][0x39c] ;  /* 0x00007380ff0477ac */ /* 0x000ea40008000800 */
[----:B------:R-:W2:Y:S01]  /*3ddd0*/  LDL.LU R19, [R1+0x274] ;  /* 0x0002740001137983 */ /* 0x000ea20000300800 */
[----:B0-----:R-:W-:Y:S01]  /*3dde0*/  IMAD R5, R8, 0x2, R3 ;  /* 0x0000000208057824 */ /* 0x001fe200078e0203 */
[----:B------:R-:W-:Y:S01]  /*3ddf0*/  LEA.HI.X.SX32 R7, R3, R2, 0x1, P6 ;  /* 0x0000000203077211 */ /* 0x000fe200030f0eff */
[----:B------:R-:W0:Y:S01]  /*3de00*/  LDC R8, c[0x0][0x3b8] ;  /* 0x0000ee00ff087b82 */ /* 0x000e220000000800 */
        /* <DEDUP_REMOVED lines=49> */
[C---:B------:R-:W-:Y:S01]  /*3e120*/  IADD3 R6, P6, PT, R3.reuse, R0, RZ ;  /* 0x0000000003067210 */ /* 0x040fe20007fde0ff */
[----:B------:R-:W3:Y:S04]  /*3e130*/  LDL.LU R16, [R1+0x290] ;  /* 0x0002900001107983 */ /* 0x000ee80000300800 */
[----:B------:R5:W-:Y:S04]  /*3e140*/  @P3 STG.E.U8 desc[UR10][R4.64], R7 ;  /* 0x0000000704003986 */ /* 0x000be8000c10110a */
[----:B------:R-:W3:Y:S01]  /*3e150*/  LDL.LU R17, [R1+0x294] ;  /* 0x0002940001117983 */ /* 0x000ee20000300800 */
[----:B-----5:R-:W-:Y:S01]  /*3e160*/  IMAD R5, R10, 0x2, R3 ;  /* 0x000000020a057824 */ /* 0x020fe200078e0203 */
[----:B------:R-:W-:Y:S01]  /*3e170*/  LEA.HI.X.SX32 R7, R3, R2, 0x1, P6 ;  /* 0x0000000203077211 */ /* 0x000fe200030f0eff */
[----:B------:R-:W5:Y:S01]  /*3e180*/  LDC R10, c[0x0][0x3b8] ;  /* 0x0000ee00ff0a7b82 */ /* 0x000f620000000800 */
[----:B------:R-:W-:-:S02]  /*3e190*/  PRMT R3, R25, 0x7772, RZ ;  /* 0x0000777219037816 */ /* 0x000fc400000000ff */
        /* <DEDUP_REMOVED lines=13> */
[----:B------:R-:W5:Y:S01]  /*3e270*/  LDL.LU R19, [R1+0x10] ;  /* 0x0000100001137983 */ /* 0x000f620000300800 */
[----:B0-----:R-:W-:Y:S01]  /*3e280*/  IMAD R5, R8, 0x2, R3 ;  /* 0x0000000208057824 */ /* 0x001fe200078e0203 */
[----:B------:R-:W-:Y:S02]  /*3e290*/  LEA.HI.X.SX32 R7, R3, R2, 0x1, P6 ;  /* 0x0000000203077211 */ /* 0x000fe400030f0eff */
[----:B------:R-:W-:-:S05]  /*3e2a0*/  PRMT R3, R27, 0x7772, RZ ;  /* 0x000077721b037816 */ /* 0x000fca00000000ff */
[----:B------:R0:W-:Y:S01]  /*3e2b0*/  @P4 STG.E.U8 desc[UR10][R6.64], R3 ;  /* 0x0000000306004986 */ /* 0x0001e2000c10110a */
[----:B---3--:R-:W-:Y:S01]  /*3e2c0*/  ISETP.LT.AND P5, PT, R28, UR6, !P0 ;  /* 0x000000061c007c0c */ /* 0x008fe2000c7a1270 */
[----:B------:R-:W3:Y:S02]  /*3e2d0*/  LDCU UR6, c[0x0][0x39c] ;  /* 0x00007380ff0677ac */ /* 0x000ee40008000800 */
[----:B------:R-:W5:Y:S01]  /*3e2e0*/  LDL.LU R28, [R1+0x29c] ;  /* 0x00029c00011c7983 */ /* 0x000f620000300800 */
[----:B----4-:R-:W-:Y:S01]  /*3e2f0*/  ISETP.LT.AND P4, PT, R29, UR5, !P0 ;  /* 0x000000051d007c0c */ /* 0x010fe2000c781270 */
[----:B------:R-:W4:Y:S02]  /*3e300*/  LDCU UR5, c[0x0][0x39c] ;  /* 0x00007380ff0577ac */ /* 0x000f240008000800 */
[----:B------:R-:W5:Y:S01]  /*3e310*/  LDL.LU R29, [R1+0x2a0] ;  /* 0x0002a000011d7983 */ /* 0x000f620000300800 */
[C---:B------:R-:W-:Y:S01]  /*3e320*/  IADD3 R4, P6, PT, R5.reuse, R0, RZ ;  /* 0x0000000005047210 */ /* 0x040fe20007fde0ff */
[----:B0-----:R-:W-:Y:S01]  /*3e330*/  IMAD R3, R12, 0x2, R5 ;  /* 0x000000020c037824 */ /* 0x001fe200078e0205 */
[----:B------:R-:W-:Y:S01]  /*3e340*/  PRMT R20, R20, 0x7773, RZ ;  /* 0x0000777314147816 */ /* 0x000fe200000000ff */
[----:B------:R-:W0:Y:S01]  /*3e350*/  LDC R12, c[0x0][0x3b8] ;  /* 0x0000ee00ff0c7b82 */ /* 0x000e220000000800 */
[----:B------:R-:W-:Y:S01]  /*3e360*/  LEA.HI.X.SX32 R5, R5, R2, 0x1, P6 ;  /* 0x0000000205057211 */ /* 0x000fe200030f0eff */
[----:B------:R-:W-:Y:S01]  /*3e370*/  IMAD R8, R11, 0x2, R3 ;  /* 0x000000020b087824 */ /* 0x000fe200078e0203 */
[----:B------:R-:W-:-:S02]  /*3e380*/  IADD3 R6, P6, PT, R3, R0, RZ ;  /* 0x0000000003067210 */ /* 0x000fc40007fde0ff */
[----:B------:R-:W-:Y:S01]  /*3e390*/  PRMT R21, R21, 0x7773, RZ ;  /* 0x0000777315157816 */ /* 0x000fe200000000ff */
[----:B------:R1:W-:Y:S01]  /*3e3a0*/  @P3 STG.E.U8 desc[UR10][R4.64], R20 ;  /* 0x0000001404003986 */ /* 0x0003e2000c10110a */
[----:B------:R-:W-:Y:S02]  /*3e3b0*/  LEA.HI.X.SX32 R7, R3, R2, 0x1, P6 ;  /* 0x0000000203077211 */ /* 0x000fe400030f0eff */
[----:B------:R-:W-:Y:S02]  /*3e3c0*/  PRMT R22, R22, 0x7773, RZ ;  /* 0x0000777316167816 */ /* 0x000fe400000000ff */
[----:B--2---:R-:W-:Y:S01]  /*3e3d0*/  ISETP.LT.AND P3, PT, R16, UR4, !P0 ;  /* 0x0000000410007c0c */ /* 0x004fe2000c761270 */
[----:B------:R-:W-:Y:S01]  /*3e3e0*/  @P2 STG.E.U8 desc[UR10][R6.64], R21 ;  /* 0x0000001506002986 */ /* 0x000fe2000c10110a */
[C---:B-1----:R-:W-:Y:S01]  /*3e3f0*/  IADD3 R4, P6, PT, R8.reuse, R0, RZ ;  /* 0x0000000008047210 */ /* 0x042fe20007fde0ff */
[----:B------:R-:W1:Y:S01]  /*3e400*/  LDCU UR4, c[0x0][0x39c] ;  /* 0x00007380ff0477ac */ /* 0x000e620008000800 */
[----:B---3--:R-:W-:Y:S01]  /*3e410*/  ISETP.LT.AND P2, PT, R17, UR6, !P0 ;  /* 0x0000000611007c0c */ /* 0x008fe2000c741270 */
[----:B------:R-:W2:Y:S01]  /*3e420*/  LDC R16, c[0x0][0x3b8] ;  /* 0x0000ee00ff107b82 */ /* 0x000ea20000000800 */
[----:B------:R-:W-:Y:S01]  /*3e430*/  LEA.HI.X.SX32 R5, R8, R2, 0x1, P6 ;  /* 0x0000000208057211 */ /* 0x000fe200030f0eff */
[----:B-----5:R-:W-:Y:S01]  /*3e440*/  IMAD R8, R10, 0x2, R8 ;  /* 0x000000020a087824 */ /* 0x020fe200078e0208 */
[----:B----4-:R-:W-:Y:S01]  /*3e450*/  ISETP.LT.AND P6, PT, R18, UR5, !P0 ;  /* 0x0000000512007c0c */ /* 0x010fe2000c7c1270 */
[----:B------:R-:W3:Y:S01]  /*3e460*/  LDL.LU R17, [R1+0x2a4] ;  /* 0x0002a40001117983 */ /* 0x000ee20000300800 */
[----:B------:R-:W4:Y:S01]  /*3e470*/  LDCU UR5, c[0x0][0x39c] ;  /* 0x00007380ff0577ac */ /* 0x000f220008000800 */
[----:B------:R-:W-:-:S02]  /*3e480*/  IMAD R3, R9, 0x2, R8 ;  /* 0x0000000209037824 */ /* 0x000fc400078e0208 */
[----:B------:R5:W-:Y:S01]  /*3e490*/  @P5 STG.E.U8 desc[UR10][R4.64], R22 ;  /* 0x0000001604005986 */ /* 0x000be2000c10110a */
[----:B------:R-:W-:Y:S01]  /*3e4a0*/  PRMT R23, R23, 0x7773, RZ ;  /* 0x0000777317177816 */ /* 0x000fe200000000ff */
[----:B------:R-:W3:Y:S01]  /*3e4b0*/  LDCU UR6, c[0x0][0x39c] ;  /* 0x00007380ff0677ac */ /* 0x000ee20008000800 */
[----:B------:R-:W-:Y:S01]  /*3e4c0*/  PRMT R24, R24, 0x7773, RZ ;  /* 0x0000777318187816 */ /* 0x000fe200000000ff */
[----:B------:R-:W2:Y:S01]  /*3e4d0*/  LDL.LU R18, [R1+0x2a8] ;  /* 0x0002a80001127983 */ /* 0x000ea20000300800 */
[----:B-----5:R-:W-:-:S04]  /*3e4e0*/  IADD3 R4, P5, PT, R8, R0, RZ ;  /* 0x0000000008047210 */ /* 0x020fc80007fbe0ff */
[----:B------:R-:W-:Y:S02]  /*3e4f0*/  LEA.HI.X.SX32 R5, R8, R2, 0x1, P5 ;  /* 0x0000000208057211 */ /* 0x000fe400028f0eff */
[----:B------:R-:W-:-:S04]  /*3e500*/  IADD3 R8, P5, PT, R3, R0, RZ ;  /* 0x0000000003087210 */ /* 0x000fc80007fbe0ff */
[----:B------:R-:W-:Y:S01]  /*3e510*/  LEA.HI.X.SX32 R9, R3, R2, 0x1, P5 ;  /* 0x0000000203097211 */ /* 0x000fe200028f0eff */
[----:B------:R-:W-:Y:S04]  /*3e520*/  @P4 STG.E.U8 desc[UR10][R4.64], R23 ;  /* 0x0000001704004986 */ /* 0x000fe8000c10110a */
[----:B------:R5:W-:Y:S04]  /*3e530*/  @P3 STG.E.U8 desc[UR10][R8.64], R24 ;  /* 0x0000001808003986 */ /* 0x000be8000c10110a */
[----:B------:R-:W0:Y:S01]  /*3e540*/  LDS.128 R4, [R19] ;  /* 0x0000000013047984 */ /* 0x000e220000000c00 */
[----:B-1----:R-:W-:Y:S01]  /*3e550*/  ISETP.LT.AND P4, PT, R28, UR4, !P0 ;  /* 0x000000041c007c0c */ /* 0x002fe2000c781270 */
[----:B0-----:R-:W-:-:S02]  /*3e560*/  IMAD R12, R12, 0x2, R3 ;  /* 0x000000020c0c7824 */ /* 0x001fc400078e0203 */
[----:B------:R-:W2:Y:S01]  /*3e570*/  LDL.LU R28, [R1+0x2ac] ;  /* 0x0002ac00011c7983 */ /* 0x000ea20000300800 */
[----:B------:R-:W-:Y:S01]  /*3e580*/  PRMT R25, R25, 0x7773, RZ ;  /* 0x0000777319197816 */ /* 0x000fe200000000ff */
[----:B------:R-:W2:Y:S01]  /*3e590*/  LDCU UR4, c[0x0][0x39c] ;  /* 0x00007380ff0477ac */ /* 0x000ea20008000800 */
[----:B----4-:R-:W-:Y:S01]  /*3e5a0*/  ISETP.LT.AND P3, PT, R29, UR5, !P0 ;  /* 0x000000051d007c0c */ /* 0x010fe2000c761270 */
[----:B------:R-:W0:Y:S01]  /*3e5b0*/  LDCU UR5, c[0x0][0x39c] ;  /* 0x00007380ff0577ac */ /* 0x000e220008000800 */
[----:B------:R-:W4:Y:S01]  /*3e5c0*/  LDL.LU R29, [R1+0x2b0] ;  /* 0x0002b000011d7983 */ /* 0x000f220000300800 */
[----:B------:R-:W-:-:S03]  /*3e5d0*/  IADD3 R10, P5, PT, R12, R0, RZ ;  /* 0x000000000c0a7210 */ /* 0x000fc60007fbe0ff */
[----:B------:R-:W4:Y:S01]  /*3e5e0*/  LDL.LU R21, [R1+0x2b4] ;  /* 0x0002b40001157983 */ /* 0x000f220000300800 */
[----:B------:R-:W-:Y:S01]  /*3e5f0*/  LEA.HI.X.SX32 R11, R12, R2, 0x1, P5 ;  /* 0x000000020c0b7211 */ /* 0x000fe200028f0eff */
[----:B------:R-:W-:Y:S02]  /*3e600*/  IMAD R12, R15, 0x2, R12 ;  /* 0x000000020f0c7824 */ /* 0x000fe400078e020c */
[----:B------:R-:W4:Y:S01]  /*3e610*/  LDL.LU R20, [R1+0x2b8] ;  /* 0x0002b80001147983 */ /* 0x000f220000300800 */
[----:B------:R-:W1:Y:S01]  /*3e620*/  LDC R15, c[0x0][0x3b8] ;  /* 0x0000ee00ff0f7b82 */ /* 0x000e620000000800 */
[----:B------:R-:W-:Y:S02]  /*3e630*/  IMAD R3, R14, 0x2, R12 ;  /* 0x000000020e037824 */ /* 0x000fe400078e020c */
[----:B------:R0:W-:Y:S01]  /*3e640*/  @P2 STG.E.U8 desc[UR10][R10.64], R25 ;  /* 0x000000190a002986 */ /* 0x0001e2000c10110a */
[----:B-----5:R-:W-:-:S04]  /*3e650*/  IADD3 R8, P2, PT, R12, R0, RZ ;  /* 0x000000000c087210 */ /* 0x020fc80007f5e0ff */
[----:B------:R-:W-:Y:S02]  /*3e660*/  LEA.HI.X.SX32 R9, R12, R2, 0x1, P2 ;  /* 0x000000020c097211 */ /* 0x000fe400010f0eff */
[----:B------:R-:W-:Y:S02]  /*3e670*/  PRMT R26, R26, 0x7773, RZ ;  /* 0x000077731a1a7816 */ /* 0x000fe400000000ff */
[----:B0-----:R-:W-:Y:S02]  /*3e680*/  IADD3 R10, P2, PT, R3, R0, RZ ;  /* 0x00000000030a7210 */ /* 0x001fe40007f5e0ff */
[----:B---3--:R-:W-:Y:S01]  /*3e690*/  ISETP.LT.AND P5, PT, R17, UR6, !P0 ;  /* 0x0000000611007c0c */ /* 0x008fe2000c7a1270 */
[----:B------:R-:W4:Y:S01]  /*3e6a0*/  LDCU UR6, c[0x0][0x39c] ;  /* 0x00007380ff0677ac */ /* 0x000f220008000800 */
[----:B------:R-:W-:Y:S01]  /*3e6b0*/  LEA.HI.X.SX32 R11, R3, R2, 0x1, P2 ;  /* 0x00000002030b7211 */ /* 0x000fe200010f0eff */
[----:B------:R-:W-:Y:S01]  /*3e6c0*/  IMAD R3, R13, 0x2, R3 ;  /* 0x000000020d037824 */ /* 0x000fe200078e0203 */
[----:B------:R-:W-:Y:S01]  /*3e6d0*/  @P6 STG.E.U8 desc[UR10][R8.64], R26 ;  /* 0x0000001a08006986 */ /* 0x000fe2000c10110a */
[----:B------:R-:W-:Y:S01]  /*3e6e0*/  PRMT R27, R27, 0x7773, RZ ;  /* 0x000077731b1b7816 */ /* 0x000fe200000000ff */
[----:B------:R-:W0:Y:S02]  /*3e6f0*/  LDC R17, c[0x0][0x3b8] ;  /* 0x0000ee00ff117b82 */ /* 0x000e240000000800 */
[----:B------:R-:W-:Y:S01]  /*3e700*/  IADD3 R12, P6, PT, R3, R0, RZ ;  /* 0x00000000030c7210 */ /* 0x000fe20007fde0ff */
[----:B-1----:R-:W-:-:S03]  /*3e710*/  IMAD R15, R15, 0x2, R3 ;  /* 0x000000020f0f7824 */ /* 0x002fc600078e0203 */
[----:B------:R-:W-:Y:S02]  /*3e720*/  LEA.HI.X.SX32 R13, R3, R2, 0x1, P6 ;  /* 0x00000002030d7211 */ /* 0x000fe400030f0eff */
[----:B------:R-:W-:Y:S01]  /*3e730*/  PRMT R3, R4, 0x7770, RZ ;  /* 0x0000777004037816 */ /* 0x000fe200000000ff */
[----:B------:R-:W-:Y:S04]  /*3e740*/  @P4 STG.E.U8 desc[UR10][R10.64], R27 ;  /* 0x0000001b0a004986 */ /* 0x000fe8000c10110a */
[----:B------:R1:W-:Y:S01]  /*3e750*/  @P3 STG.E.U8 desc[UR10][R12.64], R3 ;  /* 0x000000030c003986 */ /* 0x0003e2000c10110a */
[----:B--2---:R-:W-:Y:S01]  /*3e760*/  ISETP.LT.AND P2, PT, R18, UR4, !P0 ;  /* 0x0000000412007c0c */ /* 0x004fe2000c741270 */
[----:B------:R-:W2:Y:S01]  /*3e770*/  LDCU UR4, c[0x0][0x39c] ;  /* 0x00007380ff0477ac */ /* 0x000ea20008000800 */
[----:B------:R-:W3:Y:S01]  /*3e780*/  LDC R18, c[0x0][0x3b8] ;  /* 0x0000ee00ff127b82 */ /* 0x000ee20000000800 */
[----:B------:R-:W-:Y:S01]  /*3e790*/  IADD3 R14, P6, PT, R15, R0, RZ ;  /* 0x000000000f0e7210 */ /* 0x000fe20007fde0ff */
[----:B------:R5:W0:Y:S01]  /*3e7a0*/  LDS.128 R8, [R19+0x400] ;  /* 0x0004000013087984 */ /* 0x000a220000000c00 */
[----:B------:R-:W-:Y:S01]  /*3e7b0*/  ISETP.LT.AND P4, PT, R28, UR5, !P0 ;  /* 0x000000051c007c0c */ /* 0x000fe2000c781270 */
[----:B------:R-:W0:Y:S02]  /*3e7c0*/  LDCU UR5, c[0x0][0x39c] ;  /* 0x00007380ff0577ac */ /* 0x000e240008000800 */
[----:B------:R-:W3:Y:S01]  /*3e7d0*/  LDL.LU R28, [R1+0x2bc] ;  /* 0x0002bc00011c7983 */ /* 0x000ee20000300800 */
[----:B-1----:R-:W-:Y:S01]  /*3e7e0*/  IMAD R3, R16, 0x2, R15 ;  /* 0x0000000210037824 */ /* 0x002fe200078e020f */
[----:B----4-:R-:W-:Y:S01]  /*3e7f0*/  ISETP.LT.AND P3, PT, R29, UR6, !P0 ;  /* 0x000000061d007c0c */ /* 0x010fe2000c761270 */
[----:B------:R-:W1:Y:S01]  /*3e800*/  LDC R16, c[0x0][0x3b8] ;  /* 0x0000ee00ff107b82 */ /* 0x000e620000000800 */
[----:B------:R-:W4:Y:S01]  /*3e810*/  LDL.LU R29, [R1+0x2c0] ;  /* 0x0002c000011d7983 */ /* 0x000f220000300800 */
[----:B------:R-:W-:Y:S01]  /*3e820*/  LEA.HI.X.SX32 R15, R15, R2, 0x1, P6 ;  /* 0x000000020f0f7211 */ /* 0x000fe200030f0eff */
[----:B------:R-:W0:Y:S01]  /*3e830*/  LDCU UR6, c[0x0][0x39c] ;  /* 0x00007380ff0677ac */ /* 0x000e220008000800 */
[----:B------:R-:W-:-:S02]  /*3e840*/  PRMT R13, R5, 0x7770, RZ ;  /* 0x00007770050d7816 */ /* 0x000fc400000000ff */
[----:B------:R-:W-:Y:S02]  /*3e850*/  IADD3 R12, P6, PT, R3, R0, RZ ;  /* 0x00000000030c7210 */ /* 0x000fe40007fde0ff */
[----:B-----5:R-:W5:Y:S01]  /*3e860*/  LDC R19, c[0x0][0x3b8] ;  /* 0x0000ee00ff137b82 */ /* 0x020f620000000800 */
[----:B------:R3:W-:Y:S01]  /*3e870*/  @P5 STG.E.U8 desc[UR10][R14.64], R13 ;  /* 0x0000000d0e005986 */ /* 0x0007e2000c10110a */
[----:B--2---:R-:W-:Y:S01]  /*3e880*/  ISETP.LT.AND P5, PT, R21, UR4, !P0 ;  /* 0x0000000415007c0c */ /* 0x004fe2000c7a1270 */
[----:B------:R-:W4:Y:S02]  /*3e890*/  LDCU UR4, c[0x0][0x39c] ;  /* 0x00007380ff0477ac */ /* 0x000f240008000800 */
[----:B------:R-:W2:Y:S01]  /*3e8a0*/  LDL.LU R21, [R1+0x2c4] ;  /* 0x0002c40001157983 */ /* 0x000ea20000300800 */
[----:B---3--:R-:W-:Y:S01]  /*3e8b0*/  IMAD R15, R18, 0x2, R3 ;  /* 0x00000002120f7824 */ /* 0x008fe200078e0203 */
[----:B------:R-:W-:Y:S01]  /*3e8c0*/  LEA.HI.X.SX32 R13, R3, R2, 0x1, P6 ;  /* 0x00000002030d7211 */ /* 0x000fe200030f0eff */
[----:B------:R-:W3:Y:S01]  /*3e8d0*/  LDC R18, c[0x0][0x3b8] ;  /* 0x0000ee00ff127b82 */ /* 0x000ee20000000800 */
[----:B------:R-:W-:-:S05]  /*3e8e0*/  PRMT R3, R6, 0x7770, RZ ;  /* 0x0000777006037816 */ /* 0x000fca00000000ff */
[----:B------:R1:W-:Y:S01]  /*3e8f0*/  @P2 STG.E.U8 desc[UR10][R12.64], R3 ;  /* 0x000000030c002986 */ /* 0x0003e2000c10110a */
[----:B0-----:R-:W-:Y:S01]  /*3e900*/  ISETP.LT.AND P2, PT, R20, UR5, !P0 ;  /* 0x0000000514007c0c */ /* 0x001fe2000c741270 */
[----:B------:R-:W2:Y:S02]  /*3e910*/  LDCU UR5, c[0x0][0x39c] ;  /* 0x00007380ff0577ac */ /* 0x000ea40008000800 */
[----:B------:R-:W3:Y:S01]  /*3e920*/  LDL.LU R20, [R1+0x2c8] ;  /* 0x0002c80001147983 */ /* 0x000ee20000300800 */
[----:B------:R-:W-:Y:S01]  /*3e930*/  IADD3 R14, P6, PT, R15, R0, RZ ;  /* 0x000000000f0e7210 */ /* 0x000fe20007fde0ff */
[----:B-1----:R-:W-:-:S03]  /*3e940*/  IMAD R3, R17, 0x2, R15 ;  /* 0x0000000211037824 */ /* 0x002fc600078e020f */
[----:B------:R-:W-:Y:S01]  /*3e950*/  LEA.HI.X.SX32 R15, R15, R2, 0x1, P6 ;  /* 0x000000020f0f7211 */ /* 0x000fe200030f0eff */
[----:B------:R-:W0:Y:S01]  /*3e960*/  LDC R17, c[0x0][0x3b8] ;  /* 0x0000ee00ff117b82 */ /* 0x000e220000000800 */
[----:B------:R-:W-:Y:S02]  /*3e970*/  PRMT R13, R7, 0x7770, RZ ;  /* 0x00007770070d7816 */ /* 0x000fe400000000ff */
[----:B------:R-:W-:-:S03]  /*3e980*/  IADD3 R12, P6, PT, R3, R0, RZ ;  /* 0x00000000030c7210 */ /* 0x000fc60007fde0ff */
[----:B------:R1:W-:Y:S02]  /*3e990*/  @P4 STG.E.U8 desc[UR10][R14.64], R13 ;  /* 0x0000000d0e004986 */ /* 0x0003e4000c10110a */
[----:B-1----:R-:W-:Y:S01]  /*3e9a0*/  IMAD R15, R16, 0x2, R3 ;  /* 0x00000002100f7824 */ /* 0x002fe200078e0203 */
[----:B------:R-:W-:Y:S01]  /*3e9b0*/  LEA.HI.X.SX32 R13, R3, R2, 0x1, P6 ;  /* 0x00000002030d7211 */ /* 0x000fe200030f0eff */
[----:B------:R-:W1:Y:S01]  /*3e9c0*/  LDC R16, c[0x0][0x3b8] ;  /* 0x0000ee00ff107b82 */ /* 0x000e620000000800 */
[----:B------:R-:W-:-:S05]  /*3e9d0*/  PRMT R3, R8, 0x7770, RZ ;  /* 0x0000777008037816 */ /* 0x000fca00000000ff */
[----:B------:R5:W-:Y:S01]  /*3e9e0*/  @P3 STG.E.U8 desc[UR10][R12.64], R3 ;  /* 0x000000030c003986 */ /* 0x000be2000c10110a */
[----:B------:R-:W-:Y:S01]  /*3e9f0*/  ISETP.LT.AND P4, PT, R28, UR6, !P0 ;  /* 0x000000061c007c0c */ /* 0x000fe2000c781270 */
[----:B-----5:R-:W-:Y:S02]  /*3ea00*/  IMAD R3, R19, 0x2, R15 ;  /* 0x0000000213037824 */ /* 0x020fe400078e020f */
[----:B------:R-:W5:Y:S01]  /*3ea10*/  LDL.LU R28, [R1+0x2cc] ;  /* 0x0002cc00011c7983 */ /* 0x000f620000300800 */
[----:B------:R-:W-:Y:S01]  /*3ea20*/  IADD3 R14, P6, PT, R15, R0, RZ ;  /* 0x000000000f0e7210 */ /* 0x000fe20007fde0ff */
[----:B------:R-:W5:Y:S01]  /*3ea30*/  LDCU UR6, c[0x0][0x39c] ;  /* 0x00007380ff0677ac */ /* 0x000f620008000800 */
[----:B------:R-:W-:Y:S01]  /*3ea40*/  PRMT R13, R9, 0x7770, RZ ;  /* 0x00007770090d7816 */ /* 0x000fe200000000ff */
[----:B------:R-:W1:Y:S01]  /*3ea50*/  LDC R19, c[0x0][0x3b8] ;  /* 0x0000ee00ff137b82 */ /* 0x000e620000000800 */
[----:B----4-:R-:W-:Y:S01]  /*3ea60*/  ISETP.LT.AND P3, PT, R29, UR4, !P0 ;  /* 0x000000041d007c0c */ /* 0x010fe2000c761270 */
[----:B------:R-:W4:Y:S01]  /*3ea70*/  LDCU UR4, c[0x0][0x39c] ;  /* 0x00007380ff0477ac */ /* 0x000f220008000800 */
[----:B------:R-:W5:Y:S01]  /*3ea80*/  LDL.LU R29, [R1+0x2d0] ;  /* 0x0002d000011d7983 */ /* 0x000f620000300800 */
[----:B------:R-:W-:-:S02]  /*3ea90*/  LEA.HI.X.SX32 R15, R15, R2, 0x1, P6 ;  /* 0x000000020f0f7211 */ /* 0x000fc400030f0eff */
[----:B------:R-:W-:-:S03]  /*3eaa0*/  IADD3 R12, P6, PT, R3, R0, RZ ;  /* 0x00000000030c7210 */ /* 0x000fc60007fde0ff */
[----:B------:R3:W-:Y:S01]  /*3eab0*/  @P5 STG.E.U8 desc[UR10][R14.64], R13 ;  /* 0x0000000d0e005986 */ /* 0x0007e2000c10110a */
[----:B--2---:R-:W-:Y:S01]  /*3eac0*/  ISETP.LT.AND P5, PT, R21, UR5, !P0 ;  /* 0x0000000515007c0c */ /* 0x004fe2000c7a1270 */
[----:B------:R-:W2:Y:S02]  /*3ead0*/  LDCU UR5, c[0x0][0x39c] ;  /* 0x00007380ff0577ac */ /* 0x000ea40008000800 */
[----:B------:R-:W2:Y:S01]  /*3eae0*/  LDL.LU R21, [R1+0x2d4] ;  /* 0x0002d40001157983 */ /* 0x000ea20000300800 */
[----:B---3--:R-:W-:Y:S01]  /*3eaf0*/  IMAD R15, R18, 0x2, R3 ;  /* 0x00000002120f7824 */ /* 0x008fe200078e0203 */
[----:B------:R-:W-:Y:S01]  /*3eb00*/  LEA.HI.X.SX32 R13, R3, R2, 0x1, P6 ;  /* 0x00000002030d7211 */ /* 0x000fe200030f0eff */
[----:B------:R-:W3:Y:S01]  /*3eb10*/  LDC R18, c[0x0][0x3b8] ;  /* 0x0000ee00ff127b82 */ /* 0x000ee20000000800 */
[----:B------:R-:W-:-:S05]  /*3eb20*/  PRMT R3, R10, 0x7770, RZ ;  /* 0x000077700a037816 */ /* 0x000fca00000000ff */
[----:B------:R0:W-:Y:S01]  /*3eb30*/  @P2 STG.E.U8 desc[UR10][R12.64], R3 ;  /* 0x000000030c002986 */ /* 0x0001e2000c10110a */
[----:B----4-:R-:W-:Y:S01]  /*3eb40*/  ISETP.LT.AND P2, PT, R20, UR4, !P0 ;  /* 0x0000000414007c0c */ /* 0x010fe2000c741270 */
[----:B------:R-:W4:Y:S02]  /*3eb50*/  LDCU UR4, c[0x0][0x39c] ;  /* 0x00007380ff0477ac */ /* 0x000f240008000800 */
[----:B------:R-:W3:Y:S01]  /*3eb60*/  LDL.LU R20, [R1+0x2d8] ;  /* 0x0002d80001147983 */ /* 0x000ee20000300800 */
[----:B------:R-:W-:Y:S01]  /*3eb70*/  IADD3 R14, P6, PT, R15, R0, RZ ;  /* 0x000000000f0e7210 */ /* 0x000fe20007fde0ff */
[----:B0-----:R-:W-:-:S03]  /*3eb80*/  IMAD R3, R17, 0x2, R15 ;  /* 0x0000000211037824 */ /* 0x001fc600078e020f */
        /* <DEDUP_REMOVED lines=10> */
[----:B-----5:R-:W-:Y:S01]  /*3ec30*/  ISETP.LT.AND P4, PT, R28, UR6, !P0 ;  /* 0x000000061c007c0c */ /* 0x020fe2000c781270 */
[----:B0-----:R-:W-:Y:S02]  /*3ec40*/  IMAD R3, R19, 0x2, R15 ;  /* 0x0000000213037824 */ /* 0x001fe400078e020f */
[----:B------:R-:W5:Y:S01]  /*3ec50*/  LDL.LU R28, [R1+0x2dc] ;  /* 0x0002dc00011c7983 */ /* 0x000f620000300800 */
[----:B------:R-:W-:Y:S01]  /*3ec60*/  IADD3 R14, P6, PT, R15, R0, RZ ;  /* 0x000000000f0e7210 */ /* 0x000fe20007fde0ff */
[----:B------:R-:W5:Y:S01]  /*3ec70*/  LDCU UR6, c[0x0][0x39c] ;  /* 0x00007380ff0677ac */ /* 0x000f620008000800 */
[----:B------:R-:W-:Y:S01]  /*3ec80*/  PRMT R13, R5, 0x7771, RZ ;  /* 0x00007771050d7816 */ /* 0x000fe200000000ff */
[----:B------:R-:W0:Y:S01]  /*3ec90*/  LDC R19, c[0x0][0x3b8] ;  /* 0x0000ee00ff137b82 */ /* 0x000e220000000800 */
[----:B--2---:R-:W-:Y:S01]  /*3eca0*/  ISETP.LT.AND P3, PT, R29, UR5, !P0 ;  /* 0x000000051d007c0c */ /* 0x004fe2000c761270 */
[----:B------:R-:W2:Y:S01]  /*3ecb0*/  LDCU UR5, c[0x0][0x39c] ;  /* 0x00007380ff0577ac */ /* 0x000ea20008000800 */
[----:B------:R-:W5:Y:S01]  /*3ecc0*/  LDL.LU R29, [R1+0x2e0] ;  /* 0x0002e000011d7983 */ /* 0x000f620000300800 */
[----:B------:R-:W-:-:S02]  /*3ecd0*/  LEA.HI.X.SX32 R15, R15, R2, 0x1, P6 ;  /* 0x000000020f0f7211 */ /* 0x000fc400030f0eff */
[----:B------:R-:W-:-:S03]  /*3ece0*/  IADD3 R12, P6, PT, R3, R0, RZ ;  /* 0x00000000030c7210 */ /* 0x000fc60007fde0ff */
[----:B------:R3:W-:Y:S01]  /*3ecf0*/  @P5 STG.E.U8 desc[UR10][R14.64], R13 ;  /* 0x0000000d0e005986 */ /* 0x0007e2000c10110a */
[----:B----4-:R-:W-:Y:S01]  /*3ed00*/  ISETP.LT.AND P5, PT, R21, UR4, !P0 ;  /* 0x0000000415007c0c */ /* 0x010fe2000c7a1270 */
[----:B------:R-:W4:Y:S02]  /*3ed10*/  LDCU UR4, c[0x0][0x39c] ;  /* 0x00007380ff0477ac */ /* 0x000f240008000800 */
[----:B------:R-:W4:Y:S01]  /*3ed20*/  LDL.LU R21, [R1+0x2e4] ;  /* 0x0002e40001157983 */ /* 0x000f220000300800 */
[----:B---3--:R-:W-:Y:S01]  /*3ed30*/  IMAD R15, R18, 0x2, R3 ;  /* 0x00000002120f7824 */ /* 0x008fe200078e0203 */
[----:B------:R-:W-:Y:S01]  /*3ed40*/  LEA.HI.X.SX32 R13, R3, R2, 0x1, P6 ;  /* 0x00000002030d7211 */ /* 0x000fe200030f0eff */
[----:B------:R-:W3:Y:S01]  /*3ed50*/  LDC R18, c[0x0][0x3b8] ;  /* 0x0000ee00ff127b82 */ /* 0x000ee20000000800 */
[----:B------:R-:W-:-:S05]  /*3ed60*/  PRMT R3, R6, 0x7771, RZ ;  /* 0x0000777106037816 */ /* 0x000fca00000000ff */
[----:B------:R1:W-:Y:S01]  /*3ed70*/  @P2 STG.E.U8 desc[UR10][R12.64], R3 ;  /* 0x000000030c002986 */ /* 0x0003e2000c10110a */
[----:B--2---:R-:W-:Y:S01]  /*3ed80*/  ISETP.LT.AND P2, PT, R20, UR5, !P0 ;  /* 0x0000000514007c0c */ /* 0x004fe2000c741270 */
[----:B------:R-:W2:Y:S02]  /*3ed90*/  LDCU UR5, c[0x0][0x39c] ;  /* 0x00007380ff0577ac */ /* 0x000ea40008000800 */
[----:B------:R-:W2:Y:S01]  /*3eda0*/  LDL.LU R20, [R1+0x2e8] ;  /* 0x0002e80001147983 */ /* 0x000ea20000300800 */
[----:B------:R-:W-:Y:S01]  /*3edb0*/  IADD3 R14, P6, PT, R15, R0, RZ ;  /* 0x000000000f0e7210 */ /* 0x000fe20007fde0ff */
[----:B-1----:R-:W-:-:S03]  /*3edc0*/  IMAD R3, R17, 0x2, R15 ;  /* 0x0000000211037824 */ /* 0x002fc600078e020f */
[----:B------:R-:W-:Y:S01]  /*3edd0*/  LEA.HI.X.SX32 R15, R15, R2, 0x1, P6 ;  /* 0x000000020f0f7211 */ /* 0x000fe200030f0eff */
[----:B------:R-:W1:Y:S01]  /*3ede0*/  LDC R17, c[0x0][0x3b8] ;  /* 0x0000ee00ff117b82 */ /* 0x000e620000000800 */
[----:B------:R-:W-:Y:S02]  /*3edf0*/  PRMT R13, R7, 0x7771, RZ ;  /* 0x00007771070d7816 */ /* 0x000fe400000000ff */
[----:B------:R-:W-:-:S03]  /*3ee00*/  IADD3 R12, P6, PT, R3, R0, RZ ;  /* 0x00000000030c7210 */ /* 0x000fc60007fde0ff */
[----:B------:R0:W-:Y:S02]  /*3ee10*/  @P4 STG.E.U8 desc[UR10][R14.64], R13 ;  /* 0x0000000d0e004986 */ /* 0x0001e4000c10110a */
[----:B0-----:R-:W-:Y:S01]  /*3ee20*/  IMAD R15, R16, 0x2, R3 ;  /* 0x00000002100f7824 */ /* 0x001fe200078e0203 */
[----:B------:R-:W-:Y:S01]  /*3ee30*/  LEA.HI.X.SX32 R13, R3, R2, 0x1, P6 ;  /* 0x00000002030d7211 */ /* 0x000fe200030f0eff */
[----:B------:R-:W0:Y:S01]  /*3ee40*/  LDC R16, c[0x0][0x3b8] ;  /* 0x0000ee00ff107b82 */ /* 0x000e220000000800 */
        /* <DEDUP_REMOVED lines=9> */
[----:B----4-:R-:W-:Y:S01]  /*3eee0*/  ISETP.LT.AND P3, PT, R29, UR4, !P0 ;  /* 0x000000041d007c0c */ /* 0x010fe2000c761270 */
[----:B------:R-:W2:Y:S01]  /*3eef0*/  LDCU UR4, c[0x0][0x39c] ;  /* 0x00007380ff0477ac */ /* 0x000ea20008000800 */
[----:B------:R-:W4:Y:S01]  /*3ef00*/  LDL.LU R29, [R1+0x2f0] ;  /* 0x0002f000011d7983 */ /* 0x000f220000300800 */
[----:B------:R-:W-:-:S02]  /*3ef10*/  LEA.HI.X.SX32 R15, R15, R2, 0x1, P6 ;  /* 0x000000020f0f7211 */ /* 0x000fc400030f0eff */
[C---:B------:R-:W-:Y:S01]  /*3ef20*/  IADD3 R12, P6, PT, R3.reuse, R0, RZ ;  /* 0x00000000030c7210 */ /* 0x040fe20007fde0ff */
[----:B------:R-:W4:Y:S04]  /*3ef30*/  LDL.LU R24, [R1+0x2f4] ;  /* 0x0002f40001187983 */ /* 0x000f280000300800 */
[----:B------:R3:W-:Y:S02]  /*3ef40*/  @P5 STG.E.U8 desc[UR10][R14.64], R13 ;  /* 0x0000000d0e005986 */ /* 0x0007e4000c10110a */
        /* <DEDUP_REMOVED lines=8> */
[----:B------:R-:W-:Y:S01]  /*3efd0*/  ISETP.LT.AND P5, PT, R21, UR5, !P0 ;  /* 0x0000000515007c0c */ /* 0x000fe2000c7a1270 */
[----:B------:R-:W4:Y:S01]  /*3efe0*/  LDCU UR5, c[0x0][0x39c] ;  /* 0x00007380ff0577ac */ /* 0x000f220008000800 */
[----:B------:R-:W-:Y:S01]  /*3eff0*/  IADD3 R14, P6, PT, R15, R0, RZ ;  /* 0x000000000f0e7210 */ /* 0x000fe20007fde0ff */
[----:B------:R-:W2:Y:S01]  /*3f000*/  LDL.LU R22, [R1+0x2fc] ;  /* 0x0002fc0001167983 */ /* 0x000ea20000300800 */
[----:B-1----:R-:W-:Y:S02]  /*3f010*/  IMAD R3, R17, 0x2, R15 ;  /* 0x0000000211037824 */ /* 0x002fe400078e020f */
[----:B------:R-:W-:Y:S01]  /*3f020*/  LEA.HI.X.SX32 R15, R15, R2, 0x1, P6 ;  /* 0x000000020f0f7211 */ /* 0x000fe200030f0eff */
[----:B------:R-:W1:Y:S01]  /*3f030*/  LDC R17, c[0x0][0x3b8] ;  /* 0x0000ee00ff117b82 */ /* 0x000e620000000800 */
[----:B------:R-:W-:-:S02]  /*3f040*/  PRMT R13, R11, 0x7771, RZ ;  /* 0x000077710b0d7816 */ /* 0x000fc400000000ff */
        /* <DEDUP_REMOVED lines=8> */
[----:B------:R-:W-:Y:S02]  /*3f0d0*/  IMAD R19, R19, 0x2, R15 ;  /* 0x0000000213137824 */ /* 0x000fe400078e020f */
[----:B------:R-:W5:Y:S01]  /*3f0e0*/  LDL.LU R28, [R1+0x300] ;  /* 0x00030000011c7983 */ /* 0x000f620000300800 */
[----:B------:R-:W-:Y:S01]  /*3f0f0*/  IADD3 R14, P6, PT, R15, R0, RZ ;  /* 0x000000000f0e7210 */ /* 0x000fe20007fde0ff */
[----:B------:R-:W1:Y:S01]  /*3f100*/  LDCU UR6, c[0x0][0x39c] ;  /* 0x00007380ff0677ac */ /* 0x000e620008000800 */
[----:B------:R-:W-:Y:S01]  /*3f110*/  PRMT R25, R5, 0x7772, RZ ;  /* 0x0000777205197816 */ /* 0x000fe200000000ff */
[----:B0-----:R-:W0:Y:S01]  /*3f120*/  LDC R3, c[0x0][0x3b8] ;  /* 0x0000ee00ff037b82 */ /* 0x001e220000000800 */
[----:B----4-:R-:W-:Y:S01]  /*3f130*/  ISETP.LT.AND P3, PT, R29, UR5, !P0 ;  /* 0x000000051d007c0c */ /* 0x010fe2000c761270 */
[----:B------:R-:W4:Y:S01]  /*3f140*/  LDCU UR5, c[0x0][0x39c] ;  /* 0x00007380ff0577ac */ /* 0x000f220008000800 */
[----:B------:R-:W5:Y:S01]  /*3f150*/  LDL.LU R29, [R1+0x304] ;  /* 0x00030400011d7983 */ /* 0x000f620000300800 */
[----:B------:R-:W-:-:S02]  /*3f160*/  LEA.HI.X.SX32 R15, R15, R2, 0x1, P6 ;  /* 0x000000020f0f7211 */ /* 0x000fc400030f0eff */
[C---:B------:R-:W-:Y:S02]  /*3f170*/  IADD3 R12, P6, PT, R19.reuse, R0, RZ ;  /* 0x00000000130c7210 */ /* 0x040fe40007fde0ff */
[----:B------:R-:W-:Y:S02]  /*3f180*/  PRMT R23, R6, 0x7772, RZ ;  /* 0x0000777206177816 */ /* 0x000fe400000000ff */
[----:B------:R-:W-:Y:S01]  /*3f190*/  LEA.HI.X.SX32 R13, R19, R2, 0x1, P6 ;  /* 0x00000002130d7211 */ /* 0x000fe200030f0eff */
[----:B------:R1:W-:Y:S04]  /*3f1a0*/  @P5 STG.E.U8 desc[UR10][R14.64], R25 ;  /* 0x000000190e005986 */ /* 0x0003e8000c10110a */
[----:B------:R1:W-:Y:S01]  /*3f1b0*/  @P2 STG.E.U8 desc[UR10][R12.64], R23 ;  /* 0x000000170c002986 */ /* 0x0003e2000c10110a */
[----:B---3--:R-:W-:Y:S01]  /*3f1c0*/  IMAD R21, R18, 0x2, R19 ;  /* 0x0000000212157824 */ /* 0x008fe200078e0213 */
[----:B--2---:R-:W-:Y:S01]  /*3f1d0*/  ISETP.LT.AND P5, PT, R24, UR4, !P0 ;  /* 0x0000000418007c0c */ /* 0x004fe2000c7a1270 */
[----:B------:R-:W5:Y:S01]  /*3f1e0*/  LDCU UR4, c[0x0][0x39c] ;  /* 0x00007380ff0477ac */ /* 0x000f620008000800 */
[----:B------:R-:W2:Y:S01]  /*3f1f0*/  LDC R18, c[0x0][0x3b8] ;  /* 0x0000ee00ff127b82 */ /* 0x000ea20000000800 */
[----:B----4-:R-:W-:Y:S01]  /*3f200*/  ISETP.LT.AND P2, PT, R20, UR5, !P0 ;  /* 0x0000000514007c0c */ /* 0x010fe2000c741270 */
[----:B------:R-:W-:Y:S01]  /*3f210*/  IMAD R19, R16, 0x2, R21 ;  /* 0x0000000210137824 */ /* 0x000fe200078e0215 */
[----:B------:R-:W3:Y:S01]  /*3f220*/  LDL.LU R20, [R1+0x308] ;  /* 0x0003080001147983 */ /* 0x000ee20000300800 */
[----:B-1----:R-:W-:Y:S01]  /*3f230*/  IADD3 R14, P6, PT, R21, R0, RZ ;  /* 0x00000000150e7210 */ /* 0x002fe20007fde0ff */
[----:B------:R-:W1:Y:S01]  /*3f240*/  LDCU UR5, c[0x0][0x39c] ;  /* 0x00007380ff0577ac */ /* 0x000e620008000800 */
[----:B------:R-:W-:Y:S01]  /*3f250*/  IMAD R17, R17, 0x2, R19 ;  /* 0x0000000211117824 */ /* 0x000fe200078e0213 */
[----:B------:R-:W4:Y:S01]  /*3f260*/  LDL.LU R24, [R1+0x30c] ;  /* 0x00030c0001187983 */ /* 0x000f220000300800 */
[----:B------:R-:W-:Y:S01]  /*3f270*/  LEA.HI.X.SX32 R15, R21, R2, 0x1, P6 ;  /* 0x00000002150f7211 */ /* 0x000fe200030f0eff */
[----:B------:R-:W1:Y:S01]  /*3f280*/  LDC R16, c[0x0][0x3b8] ;  /* 0x0000ee00ff107b82 */ /* 0x000e620000000800 */
[----:B------:R-:W-:-:S02]  /*3f290*/  PRMT R21, R7, 0x7772, RZ ;  /* 0x0000777207157816 */ /* 0x000fc400000000ff */
[----:B------:R-:W-:-:S03]  /*3f2a0*/  IADD3 R12, P6, PT, R19, R0, RZ ;  /* 0x00000000130c7210 */ /* 0x000fc60007fde0ff */
[----:B------:R0:W-:Y:S01]  /*3f2b0*/  @P4 STG.E.U8 desc[UR10][R14.64], R21 ;  /* 0x000000150e004986 */ /* 0x0001e2000c10110a */
[----:B------:R-:W-:Y:S02]  /*3f2c0*/  LEA.HI.X.SX32 R13, R19, R2, 0x1, P6 ;  /* 0x00000002130d7211 */ /* 0x000fe400030f0eff */
[----:B------:R-:W-:Y:S02]  /*3f2d0*/  PRMT R25, R8, 0x7772, RZ ;  /* 0x0000777208197816 */ /* 0x000fe400000000ff */
[----:B------:R-:W-:Y:S02]  /*3f2e0*/  PRMT R23, R9, 0x7772, RZ ;  /* 0x0000777209177816 */ /* 0x000fe400000000ff */
[----:B0-----:R-:W-:-:S04]  /*3f2f0*/  IADD3 R14, P6, PT, R17, R0, RZ ;  /* 0x00000000110e7210 */ /* 0x001fc80007fde0ff */
[----:B------:R-:W-:Y:S01]  /*3f300*/  LEA.HI.X.SX32 R15, R17, R2, 0x1, P6 ;  /* 0x00000002110f7211 */ /* 0x000fe200030f0eff */
[----:B------:R0:W-:Y:S01]  /*3f310*/  @P3 STG.E.U8 desc[UR10][R12.64], R25 ;  /* 0x000000190c003986 */ /* 0x0001e2000c10110a */
[----:B------:R-:W-:Y:S01]  /*3f320*/  ISETP.LT.AND P4, PT, R22, UR6, !P0 ;  /* 0x0000000616007c0c */ /* 0x000fe2000c781270 */
[----:B------:R-:W-:Y:S01]  /*3f330*/  IMAD R19, R3, 0x2, R17 ;  /* 0x0000000203137824 */ /* 0x000fe200078e0211 */
[----:B------:R-:W3:Y:S01]  /*3f340*/  LDCU UR6, c[0x0][0x39c] ;  /* 0x00007380ff0677ac */ /* 0x000ee20008000800 */
[----:B------:R0:W-:Y:S01]  /*3f350*/  @P5 STG.E.U8 desc[UR10][R14.64], R23 ;  /* 0x000000170e005986 */ /* 0x0001e2000c10110a */
[----:B------:R-:W0:Y:S03]  /*3f360*/  LDC R3, c[0x0][0x3b8] ;  /* 0x0000ee00ff037b82 */ /* 0x000e260000000800 */
[----:B------:R-:W4:Y:S01]  /*3f370*/  LDL.LU R22, [R1+0x310] ;  /* 0x0003100001167983 */ /* 0x000f220000300800 */
[----:B-----5:R-:W-:Y:S01]  /*3f380*/  ISETP.LT.AND P3, PT, R28, UR4, !P0 ;  /* 0x000000041c007c0c */ /* 0x020fe2000c761270 */
[----:B-1----:R-:W-:-:S02]  /*3f390*/  IMAD R21, R16, 0x2, R19 ;  /* 0x0000000210157824 */ /* 0x002fc400078e0213 */
[----:B------:R-:W5:Y:S01]  /*3f3a0*/  LDL.LU R28, [R1+0x314] ;  /* 0x00031400011c7983 */ /* 0x000f620000300800 */
[----:B0-----:R-:W-:Y:S01]  /*3f3b0*/  IADD3 R12, P6, PT, R19, R0, RZ ;  /* 0x00000000130c7210 */ /* 0x001fe20007fde0ff */
[----:B------:R-:W4:Y:S01]  /*3f3c0*/  LDCU UR4, c[0x0][0x39c] ;  /* 0x00007380ff0477ac */ /* 0x000f220008000800 */
[----:B------:R-:W-:Y:S01]  /*3f3d0*/  ISETP.LT.AND P5, PT, R29, UR5, !P0 ;  /* 0x000000051d007c0c */ /* 0x000fe2000c7a1270 */
[----:B------:R-:W0:Y:S01]  /*3f3e0*/  LDCU UR5, c[0x0][0x39c] ;  /* 0x00007380ff0577ac */ /* 0x000e220008000800 */
[----:B------:R-:W5:Y:S01]  /*3f3f0*/  LDL.LU R29, [R1+0x184] ;  /* 0x00018400011d7983 */ /* 0x000f620000300800 */
[----:B------:R-:W-:Y:S02]  /*3f400*/  LEA.HI.X.SX32 R13, R19, R2, 0x1, P6 ;  /* 0x00000002130d7211 */ /* 0x000fe400030f0eff */
[----:B------:R-:W1:Y:S01]  /*3f410*/  LDC R19, c[0x0][0x3b8] ;  /* 0x0000ee00ff137b82 */ /* 0x000e620000000800 */
[----:B------:R-:W-:Y:S02]  /*3f420*/  IADD3 R16, P6, PT, R21, R0, RZ ;  /* 0x0000000015107210 */ /* 0x000fe40007fde0ff */
[----:B------:R-:W-:-:S02]  /*3f430*/  PRMT R25, R10, 0x7772, RZ ;  /* 0x000077720a197816 */ /* 0x000fc400000000ff */
[----:B------:R-:W-:Y:S01]  /*3f440*/  LEA.HI.X.SX32 R17, R21, R2, 0x1, P6 ;  /* 0x0000000215117211 */ /* 0x000fe200030f0eff */
[----:B--2---:R-:W-:Y:S02]  /*3f450*/  IMAD R21, R18, 0x2, R21 ;  /* 0x0000000212157824 */ /* 0x004fe400078e0215 */
[----:B------:R-:W2:Y:S01]  /*3f460*/  LDC R18, c[0x0][0x3b8] ;  /* 0x0000ee00ff127b82 */ /* 0x000ea20000000800 */
[----:B------:R0:W-:Y:S01]  /*3f470*/  @P2 STG.E.U8 desc[UR10][R12.64], R25 ;  /* 0x000000190c002986 */ /* 0x0001e2000c10110a */
[----:B------:R-:W-:-:S05]  /*3f480*/  PRMT R23, R11, 0x7772, RZ ;  /* 0x000077720b177816 */ /* 0x000fca00000000ff */
[----:B------:R1:W-:Y:S01]  /*3f490*/  @P4 STG.E.U8 desc[UR10][R16.64], R23 ;  /* 0x0000001710004986 */ /* 0x0003e2000c10110a */
[----:B0-----:R-:W-:Y:S02]  /*3f4a0*/  IMAD R13, R3, 0x2, R21 ;  /* 0x00000002030d7824 */ /* 0x001fe400078e0215 */
[----:B------:R-:W0:Y:S01]  /*3f4b0*/  LDC R3, c[0x0][0x3b8] ;  /* 0x0000ee00ff037b82 */ /* 0x000e220000000800 */
[----:B---3--:R-:W-:Y:S01]  /*3f4c0*/  ISETP.LT.AND P2, PT, R20, UR6, !P0 ;  /* 0x0000000614007c0c */ /* 0x008fe2000c741270 */
[----:B-1----:R-:W-:Y:S01]  /*3f4d0*/  IMAD R19, R19, 0x2, R13 ;  /* 0x0000000213137824 */ /* 0x002fe200078e020d */
[-C--:B------:R-:W-:Y:S01]  /*3f4e0*/  IADD3 R14, P4, PT, R21, R0.reuse, RZ ;  /* 0x00000000150e7210 */ /* 0x080fe20007f9e0ff */
[----:B------:R-:W5:Y:S04]  /*3f4f0*/  LDCU UR6, c[0x0][0x39c] ;  /* 0x00007380ff0677ac */ /* 0x000f680008000800 */
[----:B------:R-:W1:Y:S01]  /*3f500*/  LDC R20, c[0x0][0x3b8] ;  /* 0x0000ee00ff147b82 */ /* 0x000e620000000800 */
[----:B------:R-:W-:-:S02]  /*3f510*/  IADD3 R12, P6, PT, R13, R0, RZ ;  /* 0x000000000d0c7210 */ /* 0x000fc40007fde0ff */
[----:B------:R-:W-:-:S05]  /*3f520*/  LEA.HI.X.SX32 R15, R21, R2, 0x1, P4 ;  /* 0x00000002150f7211 */ /* 0x000fca00020f0eff */
[----:B------:R-:W3:Y:S01]  /*3f530*/  LDC R17, c[0x0][0x3b8] ;  /* 0x0000ee00ff117b82 */ /* 0x000ee20000000800 */
[----:B------:R-:W-:Y:S02]  /*3f540*/  PRMT R21, R4, 0x7773, RZ ;  /* 0x0000777304157816 */ /* 0x000fe400000000ff */
[----:B------:R-:W-:Y:S02]  /*3f550*/  LEA.HI.X.SX32 R13, R13, R2, 0x1, P6 ;  /* 0x000000020d0d7211 */ /* 0x000fe400030f0eff */
[----:B------:R-:W-:-:S03]  /*3f560*/  IADD3 R4, P6, PT, R19, R0, RZ ;  /* 0x0000000013047210 */ /* 0x000fc60007fde0ff */
[----:B------:R-:W3:Y:S01]  /*3f570*/  LDC R16, c[0x0][0x3b8] ;  /* 0x0000ee00ff107b82 */ /* 0x000ee20000000800 */
[----:B------:R-:W-:Y:S01]  /*3f580*/  PRMT R23, R5, 0x7773, RZ ;  /* 0x0000777305177816 */ /* 0x000fe200000000ff */
[----:B------:R0:W-:Y:S01]  /*3f590*/  @P3 STG.E.U8 desc[UR10][R14.64], R21 ;  /* 0x000000150e003986 */ /* 0x0001e2000c10110a */
[----:B------:R-:W-:Y:S01]  /*3f5a0*/  LEA.HI.X.SX32 R5, R19, R2, 0x1, P6 ;  /* 0x0000000213057211 */ /* 0x000fe200030f0eff */
[----:B--2---:R-:W-:Y:S01]  /*3f5b0*/  IMAD R19, R18, 0x2, R19 ;  /* 0x0000000212137824 */ /* 0x004fe200078e0213 */
[----:B----4-:R-:W-:Y:S01]  /*3f5c0*/  ISETP.LT.AND P4, PT, R24, UR4, !P0 ;  /* 0x0000000418007c0c */ /* 0x010fe2000c781270 */
[----:B------:R2:W-:Y:S01]  /*3f5d0*/  @P5 STG.E.U8 desc[UR10][R12.64], R23 ;  /* 0x000000170c005986 */ /* 0x0005e2000c10110a */
[----:B------:R-:W-:Y:S02]  /*3f5e0*/  PRMT R27, R8, 0x7773, RZ ;  /* 0x00007773081b7816 */ /* 0x000fe400000000ff */
[----:B0-----:R-:W-:Y:S02]  /*3f5f0*/  PRMT R21, R6, 0x7773, RZ ;  /* 0x0000777306157816 */ /* 0x001fe400000000ff */
[----:B------:R-:W-:Y:S01]  /*3f600*/  PRMT R15, R7, 0x7773, RZ ;  /* 0x00007773070f7816 */ /* 0x000fe200000000ff */
[----:B-1----:R-:W-:-:S02]  /*3f610*/  IMAD R7, R20, 0x2, R19 ;  /* 0x0000000214077824 */ /* 0x002fc400078e0213 */
[----:B------:R0:W-:Y:S01]  /*3f620*/  @P2 STG.E.U8 desc[UR10][R4.64], R21 ;  /* 0x0000001504002986 */ /* 0x0001e2000c10110a */
[----:B------:R-:W-:Y:S01]  /*3f630*/  IADD3 R8, P2, PT, R19, R0, RZ ;  /* 0x0000000013087210 */ /* 0x000fe20007f5e0ff */
[----:B------:R-:W-:Y:S01]  /*3f640*/  IMAD R3, R3, 0x2, R7 ;  /* 0x0000000203037824 */ /* 0x000fe200078e0207 */
[----:B------:R-:W-:Y:S02]  /*3f650*/  PRMT R25, R9, 0x7773, RZ ;  /* 0x0000777309197816 */ /* 0x000fe400000000ff */
[----:B------:R-:W-:Y:S01]  /*3f660*/  ISETP.LT.AND P3, PT, R22, UR5, !P0 ;  /* 0x0000000516007c0c */ /* 0x000fe2000c761270 */
[----:B---3--:R-:W-:Y:S01]  /*3f670*/  IMAD R17, R17, 0x2, R3 ;  /* 0x0000000211117824 */ /* 0x008fe200078e0203 */
[----:B------:R-:W-:Y:S02]  /*3f680*/  LEA.HI.X.SX32 R9, R19, R2, 0x1, P2 ;  /* 0x0000000213097211 */ /* 0x000fe400010f0eff */
[-C--:B------:R-:W-:Y:S02]  /*3f690*/  IADD3 R6, P6, PT, R7, R0.reuse, RZ ;  /* 0x0000000007067210 */ /* 0x080fe40007fde0ff */
[----:B--2---:R-:W-:Y:S01]  /*3f6a0*/  PRMT R23, R10, 0x7773, RZ ;  /* 0x000077730a177816 */ /* 0x004fe200000000ff */
[----:B------:R1:W-:Y:S01]  /*3f6b0*/  @P4 STG.E.U8 desc[UR10][R8.64], R15 ;  /* 0x0000000f08004986 */ /* 0x0003e2000c10110a */
[----:B0-----:R-:W-:-:S02]  /*3f6c0*/  IADD3 R4, P2, PT, R3, R0, RZ ;  /* 0x0000000003047210 */ /* 0x001fc40007f5e0ff */
[----:B------:R-:W-:Y:S02]  /*3f6d0*/  IADD3 R10, P4, PT, R17, R0, RZ ;  /* 0x00000000110a7210 */ /* 0x000fe40007f9e0ff */
[-C--:B------:R-:W-:Y:S02]  /*3f6e0*/  LEA.HI.X.SX32 R7, R7, R2.reuse, 0x1, P6 ;  /* 0x0000000207077211 */ /* 0x080fe400030f0eff */
[-C--:B------:R-:W-:Y:S01]  /*3f6f0*/  LEA.HI.X.SX32 R5, R3, R2.reuse, 0x1, P2 ;  /* 0x0000000203057211 */ /* 0x080fe200010f0eff */
[----:B------:R-:W-:Y:S01]  /*3f700*/  IMAD R3, R16, 0x2, R17 ;  /* 0x0000000210037824 */ /* 0x000fe200078e0211 */
[----:B------:R-:W-:Y:S02]  /*3f710*/  PRMT R19, R11, 0x7773, RZ ;  /* 0x000077730b137816 */ /* 0x000fe400000000ff */
[----:B------:R-:W-:Y:S01]  /*3f720*/  LEA.HI.X.SX32 R11, R17, R2, 0x1, P4 ;  /* 0x00000002110b7211 */ /* 0x000fe200020f0eff */
[----:B------:R1:W-:Y:S01]  /*3f730*/  @P3 STG.E.U8 desc[UR10][R6.64], R27 ;  /* 0x0000001b06003986 */ /* 0x0003e2000c10110a */
[----:B------:R-:W-:-:S04]  /*3f740*/  IADD3 R12, P2, PT, R3, R0, RZ ;  /* 0x00000000030c7210 */ /* 0x000fc80007f5e0ff */
[----:B------:R-:W-:Y:S02]  /*3f750*/  LEA.HI.X.SX32 R13, R3, R2, 0x1, P2 ;  /* 0x00000002030d7211 */ /* 0x000fe400010f0eff */
[----:B-----5:R-:W-:Y:S02]  /*3f760*/  ISETP.LT.AND P5, PT, R28, UR6, !P0 ;  /* 0x000000061c007c0c */ /* 0x020fe4000c7a1270 */
[----:B------:R-:W-:-:S11]  /*3f770*/  ISETP.LT.AND P0, PT, R29, UR7, !P0 ;  /* 0x000000071d007c0c */ /* 0x000fd6000c701270 */
[----:B------:R1:W-:Y:S04]  /*3f780*/  @P5 STG.E.U8 desc[UR10][R4.64], R25 ;  /* 0x0000001904005986 */ /* 0x0003e8000c10110a */
[----:B------:R1:W-:Y:S01]  /*3f790*/  @P0 STG.E.U8 desc[UR10][R10.64], R23 ;  /* 0x000000170a000986 */ /* 0x0003e2000c10110a */
[----:B------:R-:W-:Y:S05]  /*3f7a0*/  @!P1 EXIT ;  /* 0x000000000000994d */ /* 0x000fea0003800000 */
[----:B------:R-:W-:Y:S01]  /*3f7b0*/  STG.E.U8 desc[UR10][R12.64], R19 ;  /* 0x000000130c007986 */ /* 0x000fe2000c10110a */
[----:B------:R-:W-:Y:S05]  /*3f7c0*/  EXIT ;  /* 0x000000000000794d */ /* 0x000fea0003800000 */
.L_x_3:
[----:B------:R-:W-:-:S00]  /*3f7d0*/  BRA `(.L_x_3) ;  /* 0xfffffffc00fc7947 */ /* 0x000fc0000383ffff */
[----:B------:R-:W-:-:S00]  /*3f7e0*/  NOP ;  /* 0x0000000000007918 */ /* 0x000fc00000000000 */
        /* <DEDUP_REMOVED lines=9> */
.L_x_4:


//--------------------- .nv.shared.matmul_kernel  --------------------------
	.section	.nv.shared.matmul_kernel,"aw",@nobits
	.sectionflags	@""
	.align	16
	.zero		1024


//--------------------- .nv.shared.reserved.0     --------------------------
	.section	.nv.shared.reserved.0,"aw",@nobits
	.weak		__nv_reservedSMEM_offset_0_alias
	.size		__nv_reservedSMEM_offset_0_alias, 0, 64
	.other		__nv_reservedSMEM_offset_0_alias,@"STO_CUDA_RESERVED_SHARED STV_DEFAULT"
__nv_reservedSMEM_offset_0_alias:
	.zero		0
	.zero		64


//--------------------- .nv.constant0.matmul_kernel --------------------------
	.section	.nv.constant0.matmul_kernel,"a",@progbits
	.sectionflags	@""
	.align	4
.nv.constant0.matmul_kernel:
	.zero		976


//--------------------- SYMBOLS --------------------------

	.type		.nv.reservedSmem.offset0,@object
	.size		.nv.reservedSmem.offset0,0x4
	.type		.nv.reservedSmem.cap,@object
	.size		.nv.reservedSmem.cap,0x4
